//
// Generated by NVIDIA NVVM Compiler
//
// Compiler Build ID: CL-36424714
// Cuda compilation tools, release 13.0, V13.0.88
// Based on NVVM 20.0.0
//

.version 9.0
.target sm_100
.address_size 64

	// .globl	_Z16initRandomStatesP17curandStateXORWOWmi
.global .align 4 .b8 precalc_xorwow_matrix[102400];
.global .align 4 .b8 precalc_xorwow_offset_matrix[102400];
.global .align 4 .b8 mrg32k3aM1[2304];
.global .align 4 .b8 mrg32k3aM2[2304];
.global .align 4 .b8 mrg32k3aM1SubSeq[2016];
.global .align 4 .b8 mrg32k3aM2SubSeq[2016];
.global .align 4 .b8 mrg32k3aM1Seq[2304];
.global .align 4 .b8 mrg32k3aM2Seq[2304];
.const .align 8 .b8 __cr_lgamma_table[72];
.const .align 4 .f32 DEG_TO_RAD = 0f3C8EFA35;
.const .align 4 .f32 EARTH_RADIUS = 0f45C71800;
.global .align 4 .b8 __cudart_i2opi_f[24] = {65, 144, 67, 60, 153, 149, 98, 219, 192, 221, 52, 245, 209, 87, 39, 252, 41, 21, 68, 78, 110, 131, 249, 162};

.visible .entry _Z16initRandomStatesP17curandStateXORWOWmi(
	.param .u64 .ptr .align 1 _Z16initRandomStatesP17curandStateXORWOWmi_param_0,
	.param .u64 _Z16initRandomStatesP17curandStateXORWOWmi_param_1,
	.param .u32 _Z16initRandomStatesP17curandStateXORWOWmi_param_2
)
{
	.reg .pred 	%p<25>;
	.reg .b32 	%r<414>;
	.reg .b64 	%rd<19>;

	ld.param.u64 	%rd8, [_Z16initRandomStatesP17curandStateXORWOWmi_param_0];
	ld.param.u64 	%rd9, [_Z16initRandomStatesP17curandStateXORWOWmi_param_1];
	ld.param.u32 	%r183, [_Z16initRandomStatesP17curandStateXORWOWmi_param_2];
	mov.u32 	%r184, %ctaid.x;
	mov.u32 	%r185, %ntid.x;
	mov.u32 	%r186, %tid.x;
	mad.lo.s32 	%r1, %r184, %r185, %r186;
	setp.ge.s32 	%p1, %r1, %r183;
	@%p1 bra 	$L__BB0_44;
	cvta.to.global.u64 	%rd10, %rd8;
	cvt.s64.s32 	%rd18, %r1;
	mul.wide.s32 	%rd11, %r1, 48;
	add.s64 	%rd2, %rd10, %rd11;
	cvt.u32.u64 	%r187, %rd9;
	xor.b32  	%r188, %r187, -1429050551;
	mul.lo.s32 	%r189, %r188, 1099087573;
	{ .reg .b32 tmp; mov.b64 {tmp, %r190}, %rd9; }
	xor.b32  	%r191, %r190, -136515619;
	mul.lo.s32 	%r192, %r191, -1703105765;
	add.s32 	%r193, %r189, %r192;
	add.s32 	%r194, %r193, 6615241;
	add.s32 	%r195, %r189, 123456789;
	st.global.v2.u32 	[%rd2], {%r194, %r195};
	xor.b32  	%r196, %r189, 362436069;
	add.s32 	%r197, %r192, 521288629;
	st.global.v2.u32 	[%rd2+8], {%r196, %r197};
	xor.b32  	%r198, %r192, 88675123;
	add.s32 	%r199, %r189, 5783321;
	st.global.v2.u32 	[%rd2+16], {%r198, %r199};
	setp.eq.s32 	%p2, %r1, 0;
	@%p2 bra 	$L__BB0_43;
	mov.b32 	%r320, 0;
$L__BB0_3:
	and.b64  	%rd4, %rd18, 3;
	setp.eq.s64 	%p3, %rd4, 0;
	@%p3 bra 	$L__BB0_42;
	mul.wide.u32 	%rd12, %r320, 3200;
	mov.u64 	%rd13, precalc_xorwow_matrix;
	add.s64 	%rd5, %rd13, %rd12;
	cvt.u32.u64 	%r3, %rd4;
	mov.b32 	%r321, 0;
$L__BB0_5:
	mov.b32 	%r334, 0;
	mov.u32 	%r335, %r334;
	mov.u32 	%r336, %r334;
	mov.u32 	%r337, %r334;
	mov.u32 	%r338, %r334;
	mov.u32 	%r327, %r334;
$L__BB0_6:
	mul.wide.u32 	%rd14, %r327, 4;
	add.s64 	%rd15, %rd2, %rd14;
	ld.global.u32 	%r11, [%rd15+4];
	shl.b32 	%r12, %r327, 5;
	mov.b32 	%r333, 0;
$L__BB0_7:
	.pragma "nounroll";
	shr.u32 	%r204, %r11, %r333;
	and.b32  	%r205, %r204, 1;
	setp.eq.b32 	%p4, %r205, 1;
	not.pred 	%p5, %p4;
	add.s32 	%r206, %r12, %r333;
	mul.lo.s32 	%r207, %r206, 5;
	mul.wide.u32 	%rd16, %r207, 4;
	add.s64 	%rd6, %rd5, %rd16;
	@%p5 bra 	$L__BB0_9;
	ld.global.u32 	%r208, [%rd6];
	xor.b32  	%r338, %r338, %r208;
	ld.global.u32 	%r209, [%rd6+4];
	xor.b32  	%r337, %r337, %r209;
	ld.global.u32 	%r210, [%rd6+8];
	xor.b32  	%r336, %r336, %r210;
	ld.global.u32 	%r211, [%rd6+12];
	xor.b32  	%r335, %r335, %r211;
	ld.global.u32 	%r212, [%rd6+16];
	xor.b32  	%r334, %r334, %r212;
$L__BB0_9:
	and.b32  	%r214, %r204, 2;
	setp.eq.s32 	%p6, %r214, 0;
	@%p6 bra 	$L__BB0_11;
	ld.global.u32 	%r215, [%rd6+20];
	xor.b32  	%r338, %r338, %r215;
	ld.global.u32 	%r216, [%rd6+24];
	xor.b32  	%r337, %r337, %r216;
	ld.global.u32 	%r217, [%rd6+28];
	xor.b32  	%r336, %r336, %r217;
	ld.global.u32 	%r218, [%rd6+32];
	xor.b32  	%r335, %r335, %r218;
	ld.global.u32 	%r219, [%rd6+36];
	xor.b32  	%r334, %r334, %r219;
$L__BB0_11:
	and.b32  	%r221, %r204, 4;
	setp.eq.s32 	%p7, %r221, 0;
	@%p7 bra 	$L__BB0_13;
	ld.global.u32 	%r222, [%rd6+40];
	xor.b32  	%r338, %r338, %r222;
	ld.global.u32 	%r223, [%rd6+44];
	xor.b32  	%r337, %r337, %r223;
	ld.global.u32 	%r224, [%rd6+48];
	xor.b32  	%r336, %r336, %r224;
	ld.global.u32 	%r225, [%rd6+52];
	xor.b32  	%r335, %r335, %r225;
	ld.global.u32 	%r226, [%rd6+56];
	xor.b32  	%r334, %r334, %r226;
$L__BB0_13:
	and.b32  	%r228, %r204, 8;
	setp.eq.s32 	%p8, %r228, 0;
	@%p8 bra 	$L__BB0_15;
	ld.global.u32 	%r229, [%rd6+60];
	xor.b32  	%r338, %r338, %r229;
	ld.global.u32 	%r230, [%rd6+64];
	xor.b32  	%r337, %r337, %r230;
	ld.global.u32 	%r231, [%rd6+68];
	xor.b32  	%r336, %r336, %r231;
	ld.global.u32 	%r232, [%rd6+72];
	xor.b32  	%r335, %r335, %r232;
	ld.global.u32 	%r233, [%rd6+76];
	xor.b32  	%r334, %r334, %r233;
$L__BB0_15:
	and.b32  	%r235, %r204, 16;
	setp.eq.s32 	%p9, %r235, 0;
	@%p9 bra 	$L__BB0_17;
	ld.global.u32 	%r236, [%rd6+80];
	xor.b32  	%r338, %r338, %r236;
	ld.global.u32 	%r237, [%rd6+84];
	xor.b32  	%r337, %r337, %r237;
	ld.global.u32 	%r238, [%rd6+88];
	xor.b32  	%r336, %r336, %r238;
	ld.global.u32 	%r239, [%rd6+92];
	xor.b32  	%r335, %r335, %r239;
	ld.global.u32 	%r240, [%rd6+96];
	xor.b32  	%r334, %r334, %r240;
$L__BB0_17:
	and.b32  	%r242, %r204, 32;
	setp.eq.s32 	%p10, %r242, 0;
	@%p10 bra 	$L__BB0_19;
	ld.global.u32 	%r243, [%rd6+100];
	xor.b32  	%r338, %r338, %r243;
	ld.global.u32 	%r244, [%rd6+104];
	xor.b32  	%r337, %r337, %r244;
	ld.global.u32 	%r245, [%rd6+108];
	xor.b32  	%r336, %r336, %r245;
	ld.global.u32 	%r246, [%rd6+112];
	xor.b32  	%r335, %r335, %r246;
	ld.global.u32 	%r247, [%rd6+116];
	xor.b32  	%r334, %r334, %r247;
$L__BB0_19:
	and.b32  	%r249, %r204, 64;
	setp.eq.s32 	%p11, %r249, 0;
	@%p11 bra 	$L__BB0_21;
	ld.global.u32 	%r250, [%rd6+120];
	xor.b32  	%r338, %r338, %r250;
	ld.global.u32 	%r251, [%rd6+124];
	xor.b32  	%r337, %r337, %r251;
	ld.global.u32 	%r252, [%rd6+128];
	xor.b32  	%r336, %r336, %r252;
	ld.global.u32 	%r253, [%rd6+132];
	xor.b32  	%r335, %r335, %r253;
	ld.global.u32 	%r254, [%rd6+136];
	xor.b32  	%r334, %r334, %r254;
$L__BB0_21:
	and.b32  	%r256, %r204, 128;
	setp.eq.s32 	%p12, %r256, 0;
	@%p12 bra 	$L__BB0_23;
	ld.global.u32 	%r257, [%rd6+140];
	xor.b32  	%r338, %r338, %r257;
	ld.global.u32 	%r258, [%rd6+144];
	xor.b32  	%r337, %r337, %r258;
	ld.global.u32 	%r259, [%rd6+148];
	xor.b32  	%r336, %r336, %r259;
	ld.global.u32 	%r260, [%rd6+152];
	xor.b32  	%r335, %r335, %r260;
	ld.global.u32 	%r261, [%rd6+156];
	xor.b32  	%r334, %r334, %r261;
$L__BB0_23:
	and.b32  	%r263, %r204, 256;
	setp.eq.s32 	%p13, %r263, 0;
	@%p13 bra 	$L__BB0_25;
	ld.global.u32 	%r264, [%rd6+160];
	xor.b32  	%r338, %r338, %r264;
	ld.global.u32 	%r265, [%rd6+164];
	xor.b32  	%r337, %r337, %r265;
	ld.global.u32 	%r266, [%rd6+168];
	xor.b32  	%r336, %r336, %r266;
	ld.global.u32 	%r267, [%rd6+172];
	xor.b32  	%r335, %r335, %r267;
	ld.global.u32 	%r268, [%rd6+176];
	xor.b32  	%r334, %r334, %r268;
$L__BB0_25:
	and.b32  	%r270, %r204, 512;
	setp.eq.s32 	%p14, %r270, 0;
	@%p14 bra 	$L__BB0_27;
	ld.global.u32 	%r271, [%rd6+180];
	xor.b32  	%r338, %r338, %r271;
	ld.global.u32 	%r272, [%rd6+184];
	xor.b32  	%r337, %r337, %r272;
	ld.global.u32 	%r273, [%rd6+188];
	xor.b32  	%r336, %r336, %r273;
	ld.global.u32 	%r274, [%rd6+192];
	xor.b32  	%r335, %r335, %r274;
	ld.global.u32 	%r275, [%rd6+196];
	xor.b32  	%r334, %r334, %r275;
$L__BB0_27:
	and.b32  	%r277, %r204, 1024;
	setp.eq.s32 	%p15, %r277, 0;
	@%p15 bra 	$L__BB0_29;
	ld.global.u32 	%r278, [%rd6+200];
	xor.b32  	%r338, %r338, %r278;
	ld.global.u32 	%r279, [%rd6+204];
	xor.b32  	%r337, %r337, %r279;
	ld.global.u32 	%r280, [%rd6+208];
	xor.b32  	%r336, %r336, %r280;
	ld.global.u32 	%r281, [%rd6+212];
	xor.b32  	%r335, %r335, %r281;
	ld.global.u32 	%r282, [%rd6+216];
	xor.b32  	%r334, %r334, %r282;
$L__BB0_29:
	and.b32  	%r284, %r204, 2048;
	setp.eq.s32 	%p16, %r284, 0;
	@%p16 bra 	$L__BB0_31;
	ld.global.u32 	%r285, [%rd6+220];
	xor.b32  	%r338, %r338, %r285;
	ld.global.u32 	%r286, [%rd6+224];
	xor.b32  	%r337, %r337, %r286;
	ld.global.u32 	%r287, [%rd6+228];
	xor.b32  	%r336, %r336, %r287;
	ld.global.u32 	%r288, [%rd6+232];
	xor.b32  	%r335, %r335, %r288;
	ld.global.u32 	%r289, [%rd6+236];
	xor.b32  	%r334, %r334, %r289;
$L__BB0_31:
	and.b32  	%r291, %r204, 4096;
	setp.eq.s32 	%p17, %r291, 0;
	@%p17 bra 	$L__BB0_33;
	ld.global.u32 	%r292, [%rd6+240];
	xor.b32  	%r338, %r338, %r292;
	ld.global.u32 	%r293, [%rd6+244];
	xor.b32  	%r337, %r337, %r293;
	ld.global.u32 	%r294, [%rd6+248];
	xor.b32  	%r336, %r336, %r294;
	ld.global.u32 	%r295, [%rd6+252];
	xor.b32  	%r335, %r335, %r295;
	ld.global.u32 	%r296, [%rd6+256];
	xor.b32  	%r334, %r334, %r296;
$L__BB0_33:
	and.b32  	%r298, %r204, 8192;
	setp.eq.s32 	%p18, %r298, 0;
	@%p18 bra 	$L__BB0_35;
	ld.global.u32 	%r299, [%rd6+260];
	xor.b32  	%r338, %r338, %r299;
	ld.global.u32 	%r300, [%rd6+264];
	xor.b32  	%r337, %r337, %r300;
	ld.global.u32 	%r301, [%rd6+268];
	xor.b32  	%r336, %r336, %r301;
	ld.global.u32 	%r302, [%rd6+272];
	xor.b32  	%r335, %r335, %r302;
	ld.global.u32 	%r303, [%rd6+276];
	xor.b32  	%r334, %r334, %r303;
$L__BB0_35:
	and.b32  	%r305, %r204, 16384;
	setp.eq.s32 	%p19, %r305, 0;
	@%p19 bra 	$L__BB0_37;
	ld.global.u32 	%r306, [%rd6+280];
	xor.b32  	%r338, %r338, %r306;
	ld.global.u32 	%r307, [%rd6+284];
	xor.b32  	%r337, %r337, %r307;
	ld.global.u32 	%r308, [%rd6+288];
	xor.b32  	%r336, %r336, %r308;
	ld.global.u32 	%r309, [%rd6+292];
	xor.b32  	%r335, %r335, %r309;
	ld.global.u32 	%r310, [%rd6+296];
	xor.b32  	%r334, %r334, %r310;
$L__BB0_37:
	and.b32  	%r312, %r204, 32768;
	setp.eq.s32 	%p20, %r312, 0;
	@%p20 bra 	$L__BB0_39;
	ld.global.u32 	%r313, [%rd6+300];
	xor.b32  	%r338, %r338, %r313;
	ld.global.u32 	%r314, [%rd6+304];
	xor.b32  	%r337, %r337, %r314;
	ld.global.u32 	%r315, [%rd6+308];
	xor.b32  	%r336, %r336, %r315;
	ld.global.u32 	%r316, [%rd6+312];
	xor.b32  	%r335, %r335, %r316;
	ld.global.u32 	%r317, [%rd6+316];
	xor.b32  	%r334, %r334, %r317;
$L__BB0_39:
	add.s32 	%r333, %r333, 16;
	setp.ne.s32 	%p21, %r333, 32;
	@%p21 bra 	$L__BB0_7;
	mad.lo.s32 	%r318, %r327, -31, %r12;
	add.s32 	%r327, %r318, 1;
	setp.ne.s32 	%p22, %r327, 5;
	@%p22 bra 	$L__BB0_6;
	st.global.u32 	[%rd2+4], %r338;
	st.global.u32 	[%rd2+8], %r337;
	st.global.u32 	[%rd2+12], %r336;
	st.global.u32 	[%rd2+16], %r335;
	st.global.u32 	[%rd2+20], %r334;
	add.s32 	%r321, %r321, 1;
	setp.lt.u32 	%p23, %r321, %r3;
	@%p23 bra 	$L__BB0_5;
$L__BB0_42:
	shr.u64 	%rd7, %rd18, 2;
	add.s32 	%r320, %r320, 1;
	setp.gt.u64 	%p24, %rd18, 3;
	mov.u64 	%rd18, %rd7;
	@%p24 bra 	$L__BB0_3;
$L__BB0_43:
	mov.b32 	%r319, 0;
	st.global.v2.u32 	[%rd2+24], {%r319, %r319};
	st.global.u32 	[%rd2+32], %r319;
	mov.b64 	%rd17, 0;
	st.global.u64 	[%rd2+40], %rd17;
$L__BB0_44:
	ret;

}
	// .globl	_Z20initializePopulationP15IndividualSPEA2ffffffP17curandStateXORWOWi
.visible .entry _Z20initializePopulationP15IndividualSPEA2ffffffP17curandStateXORWOWi(
	.param .u64 .ptr .align 1 _Z20initializePopulationP15IndividualSPEA2ffffffP17curandStateXORWOWi_param_0,
	.param .f32 _Z20initializePopulationP15IndividualSPEA2ffffffP17curandStateXORWOWi_param_1,
	.param .f32 _Z20initializePopulationP15IndividualSPEA2ffffffP17curandStateXORWOWi_param_2,
	.param .f32 _Z20initializePopulationP15IndividualSPEA2ffffffP17curandStateXORWOWi_param_3,
	.param .f32 _Z20initializePopulationP15IndividualSPEA2ffffffP17curandStateXORWOWi_param_4,
	.param .f32 _Z20initializePopulationP15IndividualSPEA2ffffffP17curandStateXORWOWi_param_5,
	.param .f32 _Z20initializePopulationP15IndividualSPEA2ffffffP17curandStateXORWOWi_param_6,
	.param .u64 .ptr .align 1 _Z20initializePopulationP15IndividualSPEA2ffffffP17curandStateXORWOWi_param_7,
	.param .u32 _Z20initializePopulationP15IndividualSPEA2ffffffP17curandStateXORWOWi_param_8
)
{
	.reg .pred 	%p<2>;
	.reg .b32 	%r<52>;
	.reg .b32 	%f<25>;
	.reg .b64 	%rd<11>;
	.reg .b64 	%fd<2>;

	ld.param.f32 	%f1, [_Z20initializePopulationP15IndividualSPEA2ffffffP17curandStateXORWOWi_param_1];
	ld.param.f32 	%f3, [_Z20initializePopulationP15IndividualSPEA2ffffffP17curandStateXORWOWi_param_3];
	ld.param.f32 	%f4, [_Z20initializePopulationP15IndividualSPEA2ffffffP17curandStateXORWOWi_param_4];
	ld.param.f32 	%f5, [_Z20initializePopulationP15IndividualSPEA2ffffffP17curandStateXORWOWi_param_5];
	ld.param.u32 	%r2, [_Z20initializePopulationP15IndividualSPEA2ffffffP17curandStateXORWOWi_param_8];
	mov.u32 	%r3, %ctaid.x;
	mov.u32 	%r4, %ntid.x;
	mov.u32 	%r5, %tid.x;
	mad.lo.s32 	%r1, %r3, %r4, %r5;
	setp.ge.s32 	%p1, %r1, %r2;
	@%p1 bra 	$L__BB1_2;
	ld.param.u64 	%rd10, [_Z20initializePopulationP15IndividualSPEA2ffffffP17curandStateXORWOWi_param_7];
	ld.param.f32 	%f24, [_Z20initializePopulationP15IndividualSPEA2ffffffP17curandStateXORWOWi_param_6];
	ld.param.f32 	%f23, [_Z20initializePopulationP15IndividualSPEA2ffffffP17curandStateXORWOWi_param_2];
	ld.param.u64 	%rd9, [_Z20initializePopulationP15IndividualSPEA2ffffffP17curandStateXORWOWi_param_0];
	cvta.to.global.u64 	%rd3, %rd10;
	cvta.to.global.u64 	%rd4, %rd9;
	mul.wide.s32 	%rd5, %r1, 48;
	add.s64 	%rd6, %rd3, %rd5;
	ld.global.v2.u32 	{%r6, %r7}, [%rd6];
	ld.global.v2.u32 	{%r8, %r9}, [%rd6+8];
	ld.global.v2.u32 	{%r10, %r11}, [%rd6+16];
	ld.global.v2.u32 	{%r12, %r13}, [%rd6+24];
	ld.global.f32 	%f7, [%rd6+32];
	ld.global.f64 	%fd1, [%rd6+40];
	shr.u32 	%r14, %r7, 2;
	xor.b32  	%r15, %r14, %r7;
	shl.b32 	%r16, %r11, 4;
	shl.b32 	%r17, %r15, 1;
	xor.b32  	%r18, %r16, %r17;
	xor.b32  	%r19, %r18, %r11;
	xor.b32  	%r20, %r19, %r15;
	add.s32 	%r21, %r6, %r20;
	add.s32 	%r22, %r21, 362437;
	cvt.rn.f32.u32 	%f8, %r22;
	fma.rn.f32 	%f9, %f8, 0f2F800000, 0f2F000000;
	sub.f32 	%f10, %f23, %f1;
	fma.rn.f32 	%f11, %f10, %f9, %f1;
	mul.wide.s32 	%rd7, %r1, 36;
	add.s64 	%rd8, %rd4, %rd7;
	st.global.f32 	[%rd8], %f11;
	shr.u32 	%r23, %r8, 2;
	xor.b32  	%r24, %r23, %r8;
	shl.b32 	%r25, %r20, 4;
	shl.b32 	%r26, %r24, 1;
	xor.b32  	%r27, %r26, %r25;
	xor.b32  	%r28, %r27, %r24;
	xor.b32  	%r29, %r28, %r20;
	add.s32 	%r30, %r6, %r29;
	add.s32 	%r31, %r30, 724874;
	cvt.rn.f32.u32 	%f12, %r31;
	fma.rn.f32 	%f13, %f12, 0f2F800000, 0f2F000000;
	sub.f32 	%f14, %f4, %f3;
	fma.rn.f32 	%f15, %f14, %f13, %f3;
	st.global.f32 	[%rd8+4], %f15;
	shr.u32 	%r32, %r9, 2;
	xor.b32  	%r33, %r32, %r9;
	shl.b32 	%r34, %r29, 4;
	shl.b32 	%r35, %r33, 1;
	xor.b32  	%r36, %r35, %r34;
	xor.b32  	%r37, %r36, %r33;
	xor.b32  	%r38, %r37, %r29;
	add.s32 	%r39, %r6, %r38;
	add.s32 	%r40, %r39, 1087311;
	cvt.rn.f32.u32 	%f16, %r40;
	fma.rn.f32 	%f17, %f16, 0f2F800000, 0f2F000000;
	sub.f32 	%f18, %f24, %f5;
	fma.rn.f32 	%f19, %f18, %f17, %f5;
	st.global.f32 	[%rd8+8], %f19;
	shr.u32 	%r41, %r10, 2;
	xor.b32  	%r42, %r41, %r10;
	shl.b32 	%r43, %r38, 4;
	shl.b32 	%r44, %r42, 1;
	xor.b32  	%r45, %r44, %r43;
	xor.b32  	%r46, %r45, %r42;
	xor.b32  	%r47, %r46, %r38;
	add.s32 	%r48, %r6, 1449748;
	add.s32 	%r49, %r47, %r48;
	cvt.rn.f32.u32 	%f20, %r49;
	fma.rn.f32 	%f21, %f20, 0f2F800000, 0f2F000000;
	fma.rn.f32 	%f22, %f21, 0f42C80000, 0fC2480000;
	st.global.f32 	[%rd8+12], %f22;
	mov.b32 	%r50, 2139095039;
	st.global.u32 	[%rd8+16], %r50;
	mov.b32 	%r51, 0;
	st.global.u32 	[%rd8+20], %r51;
	st.global.u32 	[%rd8+24], %r51;
	st.global.u32 	[%rd8+28], %r51;
	st.global.u32 	[%rd8+32], %r50;
	st.global.v2.u32 	[%rd6], {%r48, %r11};
	st.global.v2.u32 	[%rd6+8], {%r20, %r29};
	st.global.v2.u32 	[%rd6+16], {%r38, %r47};
	st.global.v2.u32 	[%rd6+24], {%r12, %r13};
	st.global.f32 	[%rd6+32], %f7;
	st.global.f64 	[%rd6+40], %fd1;
$L__BB1_2:
	ret;

}
	// .globl	_Z15evaluateFitnessP15IndividualSPEA2PK10StationGPUifi
.visible .entry _Z15evaluateFitnessP15IndividualSPEA2PK10StationGPUifi(
	.param .u64 .ptr .align 1 _Z15evaluateFitnessP15IndividualSPEA2PK10StationGPUifi_param_0,
	.param .u64 .ptr .align 1 _Z15evaluateFitnessP15IndividualSPEA2PK10StationGPUifi_param_1,
	.param .u32 _Z15evaluateFitnessP15IndividualSPEA2PK10StationGPUifi_param_2,
	.param .f32 _Z15evaluateFitnessP15IndividualSPEA2PK10StationGPUifi_param_3,
	.param .u32 _Z15evaluateFitnessP15IndividualSPEA2PK10StationGPUifi_param_4
)
{
	.local .align 4 .b8 	__local_depot2[28];
	.reg .b64 	%SP;
	.reg .b64 	%SPL;
	.reg .pred 	%p<58>;
	.reg .b32 	%r<246>;
	.reg .b32 	%f<220>;
	.reg .b64 	%rd<115>;
	.reg .b64 	%fd<13>;

	mov.u64 	%SPL, __local_depot2;
	ld.param.u64 	%rd31, [_Z15evaluateFitnessP15IndividualSPEA2PK10StationGPUifi_param_0];
	ld.param.u32 	%r81, [_Z15evaluateFitnessP15IndividualSPEA2PK10StationGPUifi_param_2];
	ld.param.u32 	%r82, [_Z15evaluateFitnessP15IndividualSPEA2PK10StationGPUifi_param_4];
	add.u64 	%rd1, %SPL, 0;
	add.u64 	%rd2, %SPL, 0;
	add.u64 	%rd3, %SPL, 0;
	add.u64 	%rd4, %SPL, 0;
	add.u64 	%rd5, %SPL, 0;
	add.u64 	%rd6, %SPL, 0;
	mov.u32 	%r83, %ctaid.x;
	mov.u32 	%r84, %ntid.x;
	mov.u32 	%r85, %tid.x;
	mad.lo.s32 	%r1, %r83, %r84, %r85;
	setp.ge.s32 	%p2, %r1, %r82;
	@%p2 bra 	$L__BB2_51;
	cvta.to.global.u64 	%rd39, %rd31;
	mul.wide.s32 	%rd40, %r1, 36;
	add.s64 	%rd7, %rd39, %rd40;
	ld.global.f32 	%f1, [%rd7+4];
	setp.lt.s32 	%p3, %r81, 1;
	mov.f32 	%f219, 0f00000000;
	@%p3 bra 	$L__BB2_50;
	ld.global.f32 	%f2, [%rd7];
	ld.global.f32 	%f3, [%rd7+12];
	ld.global.f32 	%f45, [%rd7+8];
	ld.const.f32 	%f4, [DEG_TO_RAD];
	mul.f32 	%f46, %f1, %f4;
	mul.f32 	%f47, %f46, 0f3F22F983;
	cvt.rni.s32.f32 	%r87, %f47;
	cvt.rn.f32.s32 	%f48, %r87;
	fma.rn.f32 	%f49, %f48, 0fBFC90FDA, %f46;
	fma.rn.f32 	%f50, %f48, 0fB3A22168, %f49;
	fma.rn.f32 	%f51, %f48, 0fA7C234C5, %f50;
	abs.f32 	%f52, %f46;
	setp.ltu.f32 	%p4, %f52, 0f47CE4780;
	setp.eq.f32 	%p5, %f52, 0f7F800000;
	mov.b32 	%r2, %f46;
	shr.u32 	%r88, %r2, 23;
	and.b32  	%r89, %r88, 224;
	add.s32 	%r90, %r89, -128;
	shr.u32 	%r91, %r90, 5;
	and.b32  	%r3, %r88, 31;
	mul.wide.u32 	%rd41, %r91, 4;
	sub.s64 	%rd8, %rd4, %rd41;
	mov.f32 	%f219, 0f00000000;
	mul.rn.f32 	%f53, %f46, %f219;
	mul.f32 	%f5, %f45, %f45;
	or.pred  	%p1, %p4, %p5;
	selp.b32 	%r4, %r87, 0, %p4;
	selp.f32 	%f6, %f51, %f53, %p4;
	mov.b32 	%r221, 0;
	ld.const.f32 	%f200, [EARTH_RADIUS];
	mov.u64 	%rd97, __cudart_i2opi_f;
$L__BB2_3:
	ld.param.u64 	%rd106, [_Z15evaluateFitnessP15IndividualSPEA2PK10StationGPUifi_param_1];
	cvta.to.global.u64 	%rd42, %rd106;
	mul.wide.u32 	%rd43, %r221, 12;
	add.s64 	%rd9, %rd42, %rd43;
	ld.global.f32 	%f54, [%rd9];
	ld.global.f32 	%f55, [%rd9+4];
	sub.f32 	%f56, %f54, %f1;
	mul.f32 	%f57, %f56, %f4;
	sub.f32 	%f8, %f55, %f2;
	mul.f32 	%f9, %f54, %f4;
	mul.f32 	%f10, %f57, 0f3F000000;
	mul.f32 	%f58, %f10, 0f3F22F983;
	cvt.rni.s32.f32 	%r229, %f58;
	cvt.rn.f32.s32 	%f59, %r229;
	fma.rn.f32 	%f60, %f59, 0fBFC90FDA, %f10;
	fma.rn.f32 	%f61, %f59, 0fB3A22168, %f60;
	fma.rn.f32 	%f214, %f59, 0fA7C234C5, %f61;
	abs.f32 	%f12, %f10;
	setp.ltu.f32 	%p6, %f12, 0f47CE4780;
	mov.u32 	%r225, %r229;
	mov.f32 	%f213, %f214;
	@%p6 bra 	$L__BB2_11;
	setp.neu.f32 	%p7, %f12, 0f7F800000;
	@%p7 bra 	$L__BB2_6;
	mov.f32 	%f64, 0f00000000;
	mul.rn.f32 	%f213, %f10, %f64;
	mov.b32 	%r225, 0;
	bra.uni 	$L__BB2_11;
$L__BB2_6:
	mov.b32 	%r7, %f10;
	mov.b64 	%rd109, 0;
	mov.b32 	%r222, 0;
	mov.u64 	%rd107, __cudart_i2opi_f;
	mov.u64 	%rd108, %rd6;
$L__BB2_7:
	.pragma "nounroll";
	ld.global.nc.u32 	%r93, [%rd107];
	shl.b32 	%r94, %r7, 8;
	or.b32  	%r95, %r94, -2147483648;
	mad.wide.u32 	%rd46, %r93, %r95, %rd109;
	shr.u64 	%rd109, %rd46, 32;
	st.local.u32 	[%rd108], %rd46;
	add.s32 	%r222, %r222, 1;
	add.s64 	%rd108, %rd108, 4;
	add.s64 	%rd107, %rd107, 4;
	setp.ne.s32 	%p8, %r222, 6;
	@%p8 bra 	$L__BB2_7;
	shr.u32 	%r96, %r7, 23;
	st.local.u32 	[%rd6+24], %rd109;
	and.b32  	%r10, %r96, 31;
	and.b32  	%r97, %r96, 224;
	add.s32 	%r98, %r97, -128;
	shr.u32 	%r99, %r98, 5;
	mul.wide.u32 	%rd47, %r99, 4;
	sub.s64 	%rd16, %rd6, %rd47;
	ld.local.u32 	%r223, [%rd16+24];
	ld.local.u32 	%r224, [%rd16+20];
	setp.eq.s32 	%p9, %r10, 0;
	@%p9 bra 	$L__BB2_10;
	shf.l.wrap.b32 	%r223, %r224, %r223, %r10;
	ld.local.u32 	%r100, [%rd16+16];
	shf.l.wrap.b32 	%r224, %r100, %r224, %r10;
$L__BB2_10:
	shr.u32 	%r101, %r223, 30;
	shf.l.wrap.b32 	%r102, %r224, %r223, 2;
	shl.b32 	%r103, %r224, 2;
	shr.u32 	%r104, %r102, 31;
	add.s32 	%r105, %r104, %r101;
	neg.s32 	%r106, %r105;
	setp.lt.s32 	%p10, %r7, 0;
	selp.b32 	%r225, %r106, %r105, %p10;
	xor.b32  	%r107, %r102, %r7;
	shr.s32 	%r108, %r102, 31;
	xor.b32  	%r109, %r108, %r102;
	xor.b32  	%r110, %r108, %r103;
	cvt.u64.u32 	%rd48, %r109;
	shl.b64 	%rd49, %rd48, 32;
	cvt.u64.u32 	%rd50, %r110;
	or.b64  	%rd51, %rd49, %rd50;
	cvt.rn.f64.s64 	%fd1, %rd51;
	mul.f64 	%fd2, %fd1, 0d3BF921FB54442D19;
	cvt.rn.f32.f64 	%f62, %fd2;
	neg.f32 	%f63, %f62;
	setp.lt.s32 	%p11, %r107, 0;
	selp.f32 	%f213, %f63, %f62, %p11;
$L__BB2_11:
	mul.rn.f32 	%f65, %f213, %f213;
	and.b32  	%r112, %r225, 1;
	setp.eq.b32 	%p13, %r112, 1;
	selp.f32 	%f66, 0f3F800000, %f213, %p13;
	fma.rn.f32 	%f67, %f65, %f66, 0f00000000;
	fma.rn.f32 	%f68, %f65, 0f37CBAC00, 0fBAB607ED;
	selp.f32 	%f69, %f68, 0fB94D4153, %p13;
	selp.f32 	%f70, 0f3D2AAABB, 0f3C0885E4, %p13;
	fma.rn.f32 	%f71, %f69, %f65, %f70;
	selp.f32 	%f72, 0fBEFFFFFF, 0fBE2AAAA8, %p13;
	fma.rn.f32 	%f73, %f71, %f65, %f72;
	fma.rn.f32 	%f74, %f73, %f67, %f66;
	and.b32  	%r113, %r225, 2;
	setp.eq.s32 	%p14, %r113, 0;
	mov.f32 	%f75, 0f00000000;
	sub.f32 	%f76, %f75, %f74;
	selp.f32 	%f16, %f74, %f76, %p14;
	@%p6 bra 	$L__BB2_19;
	setp.neu.f32 	%p15, %f12, 0f7F800000;
	@%p15 bra 	$L__BB2_14;
	mov.f32 	%f79, 0f00000000;
	mul.rn.f32 	%f214, %f10, %f79;
	mov.b32 	%r229, 0;
	bra.uni 	$L__BB2_19;
$L__BB2_14:
	mov.b32 	%r19, %f10;
	mov.b64 	%rd110, 0;
	mov.b32 	%r226, 0;
$L__BB2_15:
	.pragma "nounroll";
	mul.wide.u32 	%rd53, %r226, 4;
	mov.u64 	%rd54, __cudart_i2opi_f;
	add.s64 	%rd55, %rd54, %rd53;
	ld.global.nc.u32 	%r115, [%rd55];
	shl.b32 	%r116, %r19, 8;
	or.b32  	%r117, %r116, -2147483648;
	mad.wide.u32 	%rd56, %r115, %r117, %rd110;
	shr.u64 	%rd110, %rd56, 32;
	add.s64 	%rd57, %rd5, %rd53;
	st.local.u32 	[%rd57], %rd56;
	add.s32 	%r226, %r226, 1;
	setp.ne.s32 	%p16, %r226, 6;
	@%p16 bra 	$L__BB2_15;
	shr.u32 	%r118, %r19, 23;
	st.local.u32 	[%rd5+24], %rd110;
	and.b32  	%r22, %r118, 31;
	and.b32  	%r119, %r118, 224;
	add.s32 	%r120, %r119, -128;
	shr.u32 	%r121, %r120, 5;
	mul.wide.u32 	%rd58, %r121, 4;
	sub.s64 	%rd19, %rd5, %rd58;
	ld.local.u32 	%r227, [%rd19+24];
	ld.local.u32 	%r228, [%rd19+20];
	setp.eq.s32 	%p17, %r22, 0;
	@%p17 bra 	$L__BB2_18;
	shf.l.wrap.b32 	%r227, %r228, %r227, %r22;
	ld.local.u32 	%r122, [%rd19+16];
	shf.l.wrap.b32 	%r228, %r122, %r228, %r22;
$L__BB2_18:
	shr.u32 	%r123, %r227, 30;
	shf.l.wrap.b32 	%r124, %r228, %r227, 2;
	shl.b32 	%r125, %r228, 2;
	shr.u32 	%r126, %r124, 31;
	add.s32 	%r127, %r126, %r123;
	neg.s32 	%r128, %r127;
	setp.lt.s32 	%p18, %r19, 0;
	selp.b32 	%r229, %r128, %r127, %p18;
	xor.b32  	%r129, %r124, %r19;
	shr.s32 	%r130, %r124, 31;
	xor.b32  	%r131, %r130, %r124;
	xor.b32  	%r132, %r130, %r125;
	cvt.u64.u32 	%rd59, %r131;
	shl.b64 	%rd60, %rd59, 32;
	cvt.u64.u32 	%rd61, %r132;
	or.b64  	%rd62, %rd60, %rd61;
	cvt.rn.f64.s64 	%fd3, %rd62;
	mul.f64 	%fd4, %fd3, 0d3BF921FB54442D19;
	cvt.rn.f32.f64 	%f77, %fd4;
	neg.f32 	%f78, %f77;
	setp.lt.s32 	%p19, %r129, 0;
	selp.f32 	%f214, %f78, %f77, %p19;
$L__BB2_19:
	mul.rn.f32 	%f80, %f214, %f214;
	and.b32  	%r134, %r229, 1;
	setp.eq.b32 	%p20, %r134, 1;
	selp.f32 	%f81, 0f3F800000, %f214, %p20;
	fma.rn.f32 	%f82, %f80, %f81, 0f00000000;
	fma.rn.f32 	%f83, %f80, 0f37CBAC00, 0fBAB607ED;
	selp.f32 	%f84, %f83, 0fB94D4153, %p20;
	selp.f32 	%f85, 0f3D2AAABB, 0f3C0885E4, %p20;
	fma.rn.f32 	%f86, %f84, %f80, %f85;
	selp.f32 	%f87, 0fBEFFFFFF, 0fBE2AAAA8, %p20;
	fma.rn.f32 	%f88, %f86, %f80, %f87;
	fma.rn.f32 	%f89, %f88, %f82, %f81;
	and.b32  	%r135, %r229, 2;
	setp.eq.s32 	%p21, %r135, 0;
	mov.f32 	%f90, 0f00000000;
	sub.f32 	%f91, %f90, %f89;
	selp.f32 	%f92, %f89, %f91, %p21;
	mul.f32 	%f20, %f16, %f92;
	mov.u32 	%r233, %r4;
	mov.f32 	%f215, %f6;
	@%p1 bra 	$L__BB2_25;
	mov.b64 	%rd111, 0;
	mov.b32 	%r230, 0;
$L__BB2_21:
	.pragma "nounroll";
	mul.wide.u32 	%rd64, %r230, 4;
	mov.u64 	%rd65, __cudart_i2opi_f;
	add.s64 	%rd66, %rd65, %rd64;
	ld.global.nc.u32 	%r137, [%rd66];
	shl.b32 	%r138, %r2, 8;
	or.b32  	%r139, %r138, -2147483648;
	mad.wide.u32 	%rd67, %r137, %r139, %rd111;
	shr.u64 	%rd111, %rd67, 32;
	add.s64 	%rd68, %rd4, %rd64;
	st.local.u32 	[%rd68], %rd67;
	add.s32 	%r230, %r230, 1;
	setp.ne.s32 	%p22, %r230, 6;
	@%p22 bra 	$L__BB2_21;
	setp.eq.s32 	%p23, %r3, 0;
	st.local.u32 	[%rd4+24], %rd111;
	ld.local.u32 	%r231, [%rd8+24];
	ld.local.u32 	%r232, [%rd8+20];
	@%p23 bra 	$L__BB2_24;
	shf.l.wrap.b32 	%r231, %r232, %r231, %r3;
	ld.local.u32 	%r140, [%rd8+16];
	shf.l.wrap.b32 	%r232, %r140, %r232, %r3;
$L__BB2_24:
	setp.lt.s32 	%p24, %r2, 0;
	shr.u32 	%r141, %r231, 30;
	shf.l.wrap.b32 	%r142, %r232, %r231, 2;
	shl.b32 	%r143, %r232, 2;
	shr.u32 	%r144, %r142, 31;
	add.s32 	%r145, %r144, %r141;
	neg.s32 	%r146, %r145;
	selp.b32 	%r233, %r146, %r145, %p24;
	xor.b32  	%r147, %r142, %r2;
	shr.s32 	%r148, %r142, 31;
	xor.b32  	%r149, %r148, %r142;
	xor.b32  	%r150, %r148, %r143;
	cvt.u64.u32 	%rd69, %r149;
	shl.b64 	%rd70, %rd69, 32;
	cvt.u64.u32 	%rd71, %r150;
	or.b64  	%rd72, %rd70, %rd71;
	cvt.rn.f64.s64 	%fd5, %rd72;
	mul.f64 	%fd6, %fd5, 0d3BF921FB54442D19;
	cvt.rn.f32.f64 	%f93, %fd6;
	neg.f32 	%f94, %f93;
	setp.lt.s32 	%p25, %r147, 0;
	selp.f32 	%f215, %f94, %f93, %p25;
$L__BB2_25:
	add.s32 	%r151, %r233, 1;
	mul.rn.f32 	%f95, %f215, %f215;
	and.b32  	%r152, %r233, 1;
	setp.eq.b32 	%p26, %r152, 1;
	selp.f32 	%f96, %f215, 0f3F800000, %p26;
	fma.rn.f32 	%f97, %f95, %f96, 0f00000000;
	fma.rn.f32 	%f98, %f95, 0f37CBAC00, 0fBAB607ED;
	selp.f32 	%f99, 0fB94D4153, %f98, %p26;
	selp.f32 	%f100, 0f3C0885E4, 0f3D2AAABB, %p26;
	fma.rn.f32 	%f101, %f99, %f95, %f100;
	selp.f32 	%f102, 0fBE2AAAA8, 0fBEFFFFFF, %p26;
	fma.rn.f32 	%f103, %f101, %f95, %f102;
	fma.rn.f32 	%f104, %f103, %f97, %f96;
	and.b32  	%r153, %r151, 2;
	setp.eq.s32 	%p27, %r153, 0;
	mov.f32 	%f105, 0f00000000;
	sub.f32 	%f106, %f105, %f104;
	selp.f32 	%f23, %f104, %f106, %p27;
	mul.f32 	%f107, %f9, 0f3F22F983;
	cvt.rni.s32.f32 	%r237, %f107;
	cvt.rn.f32.s32 	%f108, %r237;
	fma.rn.f32 	%f109, %f108, 0fBFC90FDA, %f9;
	fma.rn.f32 	%f110, %f108, 0fB3A22168, %f109;
	fma.rn.f32 	%f216, %f108, 0fA7C234C5, %f110;
	abs.f32 	%f25, %f9;
	setp.ltu.f32 	%p28, %f25, 0f47CE4780;
	@%p28 bra 	$L__BB2_33;
	setp.neu.f32 	%p29, %f25, 0f7F800000;
	@%p29 bra 	$L__BB2_28;
	mov.f32 	%f113, 0f00000000;
	mul.rn.f32 	%f216, %f9, %f113;
	mov.b32 	%r237, 0;
	bra.uni 	$L__BB2_33;
$L__BB2_28:
	mov.b32 	%r42, %f9;
	mov.b64 	%rd112, 0;
	mov.b32 	%r234, 0;
$L__BB2_29:
	.pragma "nounroll";
	mul.wide.u32 	%rd74, %r234, 4;
	mov.u64 	%rd75, __cudart_i2opi_f;
	add.s64 	%rd76, %rd75, %rd74;
	ld.global.nc.u32 	%r155, [%rd76];
	shl.b32 	%r156, %r42, 8;
	or.b32  	%r157, %r156, -2147483648;
	mad.wide.u32 	%rd77, %r155, %r157, %rd112;
	shr.u64 	%rd112, %rd77, 32;
	add.s64 	%rd78, %rd3, %rd74;
	st.local.u32 	[%rd78], %rd77;
	add.s32 	%r234, %r234, 1;
	setp.ne.s32 	%p30, %r234, 6;
	@%p30 bra 	$L__BB2_29;
	shr.u32 	%r158, %r42, 23;
	st.local.u32 	[%rd3+24], %rd112;
	and.b32  	%r45, %r158, 31;
	and.b32  	%r159, %r158, 224;
	add.s32 	%r160, %r159, -128;
	shr.u32 	%r161, %r160, 5;
	mul.wide.u32 	%rd79, %r161, 4;
	sub.s64 	%rd24, %rd3, %rd79;
	ld.local.u32 	%r235, [%rd24+24];
	ld.local.u32 	%r236, [%rd24+20];
	setp.eq.s32 	%p31, %r45, 0;
	@%p31 bra 	$L__BB2_32;
	shf.l.wrap.b32 	%r235, %r236, %r235, %r45;
	ld.local.u32 	%r162, [%rd24+16];
	shf.l.wrap.b32 	%r236, %r162, %r236, %r45;
$L__BB2_32:
	shr.u32 	%r163, %r235, 30;
	shf.l.wrap.b32 	%r164, %r236, %r235, 2;
	shl.b32 	%r165, %r236, 2;
	shr.u32 	%r166, %r164, 31;
	add.s32 	%r167, %r166, %r163;
	neg.s32 	%r168, %r167;
	setp.lt.s32 	%p32, %r42, 0;
	selp.b32 	%r237, %r168, %r167, %p32;
	xor.b32  	%r169, %r164, %r42;
	shr.s32 	%r170, %r164, 31;
	xor.b32  	%r171, %r170, %r164;
	xor.b32  	%r172, %r170, %r165;
	cvt.u64.u32 	%rd80, %r171;
	shl.b64 	%rd81, %rd80, 32;
	cvt.u64.u32 	%rd82, %r172;
	or.b64  	%rd83, %rd81, %rd82;
	cvt.rn.f64.s64 	%fd7, %rd83;
	mul.f64 	%fd8, %fd7, 0d3BF921FB54442D19;
	cvt.rn.f32.f64 	%f111, %fd8;
	neg.f32 	%f112, %f111;
	setp.lt.s32 	%p33, %r169, 0;
	selp.f32 	%f216, %f112, %f111, %p33;
$L__BB2_33:
	add.s32 	%r174, %r237, 1;
	mul.rn.f32 	%f114, %f216, %f216;
	and.b32  	%r175, %r237, 1;
	setp.eq.b32 	%p34, %r175, 1;
	selp.f32 	%f115, %f216, 0f3F800000, %p34;
	fma.rn.f32 	%f116, %f114, %f115, 0f00000000;
	fma.rn.f32 	%f117, %f114, 0f37CBAC00, 0fBAB607ED;
	selp.f32 	%f118, 0fB94D4153, %f117, %p34;
	selp.f32 	%f119, 0f3C0885E4, 0f3D2AAABB, %p34;
	fma.rn.f32 	%f120, %f118, %f114, %f119;
	selp.f32 	%f121, 0fBE2AAAA8, 0fBEFFFFFF, %p34;
	fma.rn.f32 	%f122, %f120, %f114, %f121;
	fma.rn.f32 	%f123, %f122, %f116, %f115;
	and.b32  	%r176, %r174, 2;
	setp.eq.s32 	%p35, %r176, 0;
	mov.f32 	%f124, 0f00000000;
	sub.f32 	%f125, %f124, %f123;
	selp.f32 	%f126, %f123, %f125, %p35;
	mul.f32 	%f29, %f23, %f126;
	mul.f32 	%f127, %f8, %f4;
	mul.f32 	%f30, %f127, 0f3F000000;
	mul.f32 	%f128, %f30, 0f3F22F983;
	cvt.rni.s32.f32 	%r245, %f128;
	cvt.rn.f32.s32 	%f129, %r245;
	fma.rn.f32 	%f130, %f129, 0fBFC90FDA, %f30;
	fma.rn.f32 	%f131, %f129, 0fB3A22168, %f130;
	fma.rn.f32 	%f218, %f129, 0fA7C234C5, %f131;
	abs.f32 	%f32, %f30;
	setp.ltu.f32 	%p36, %f32, 0f47CE4780;
	mov.u32 	%r241, %r245;
	mov.f32 	%f217, %f218;
	@%p36 bra 	$L__BB2_41;
	setp.neu.f32 	%p37, %f32, 0f7F800000;
	@%p37 bra 	$L__BB2_36;
	mov.f32 	%f134, 0f00000000;
	mul.rn.f32 	%f217, %f30, %f134;
	mov.b32 	%r241, 0;
	bra.uni 	$L__BB2_41;
$L__BB2_36:
	mov.b32 	%r55, %f30;
	mov.b64 	%rd113, 0;
	mov.b32 	%r238, 0;
$L__BB2_37:
	.pragma "nounroll";
	mul.wide.u32 	%rd85, %r238, 4;
	mov.u64 	%rd86, __cudart_i2opi_f;
	add.s64 	%rd87, %rd86, %rd85;
	ld.global.nc.u32 	%r178, [%rd87];
	shl.b32 	%r179, %r55, 8;
	or.b32  	%r180, %r179, -2147483648;
	mad.wide.u32 	%rd88, %r178, %r180, %rd113;
	shr.u64 	%rd113, %rd88, 32;
	add.s64 	%rd89, %rd2, %rd85;
	st.local.u32 	[%rd89], %rd88;
	add.s32 	%r238, %r238, 1;
	setp.ne.s32 	%p38, %r238, 6;
	@%p38 bra 	$L__BB2_37;
	shr.u32 	%r181, %r55, 23;
	st.local.u32 	[%rd2+24], %rd113;
	and.b32  	%r58, %r181, 31;
	and.b32  	%r182, %r181, 224;
	add.s32 	%r183, %r182, -128;
	shr.u32 	%r184, %r183, 5;
	mul.wide.u32 	%rd90, %r184, 4;
	sub.s64 	%rd27, %rd2, %rd90;
	ld.local.u32 	%r239, [%rd27+24];
	ld.local.u32 	%r240, [%rd27+20];
	setp.eq.s32 	%p39, %r58, 0;
	@%p39 bra 	$L__BB2_40;
	shf.l.wrap.b32 	%r239, %r240, %r239, %r58;
	ld.local.u32 	%r185, [%rd27+16];
	shf.l.wrap.b32 	%r240, %r185, %r240, %r58;
$L__BB2_40:
	shr.u32 	%r186, %r239, 30;
	shf.l.wrap.b32 	%r187, %r240, %r239, 2;
	shl.b32 	%r188, %r240, 2;
	shr.u32 	%r189, %r187, 31;
	add.s32 	%r190, %r189, %r186;
	neg.s32 	%r191, %r190;
	setp.lt.s32 	%p40, %r55, 0;
	selp.b32 	%r241, %r191, %r190, %p40;
	xor.b32  	%r192, %r187, %r55;
	shr.s32 	%r193, %r187, 31;
	xor.b32  	%r194, %r193, %r187;
	xor.b32  	%r195, %r193, %r188;
	cvt.u64.u32 	%rd91, %r194;
	shl.b64 	%rd92, %rd91, 32;
	cvt.u64.u32 	%rd93, %r195;
	or.b64  	%rd94, %rd92, %rd93;
	cvt.rn.f64.s64 	%fd9, %rd94;
	mul.f64 	%fd10, %fd9, 0d3BF921FB54442D19;
	cvt.rn.f32.f64 	%f132, %fd10;
	neg.f32 	%f133, %f132;
	setp.lt.s32 	%p41, %r192, 0;
	selp.f32 	%f217, %f133, %f132, %p41;
$L__BB2_41:
	mul.rn.f32 	%f135, %f217, %f217;
	and.b32  	%r197, %r241, 1;
	setp.eq.b32 	%p43, %r197, 1;
	selp.f32 	%f136, 0f3F800000, %f217, %p43;
	fma.rn.f32 	%f137, %f135, %f136, 0f00000000;
	fma.rn.f32 	%f138, %f135, 0f37CBAC00, 0fBAB607ED;
	selp.f32 	%f139, %f138, 0fB94D4153, %p43;
	selp.f32 	%f140, 0f3D2AAABB, 0f3C0885E4, %p43;
	fma.rn.f32 	%f141, %f139, %f135, %f140;
	selp.f32 	%f142, 0fBEFFFFFF, 0fBE2AAAA8, %p43;
	fma.rn.f32 	%f143, %f141, %f135, %f142;
	fma.rn.f32 	%f144, %f143, %f137, %f136;
	and.b32  	%r198, %r241, 2;
	setp.eq.s32 	%p44, %r198, 0;
	mov.f32 	%f145, 0f00000000;
	sub.f32 	%f146, %f145, %f144;
	selp.f32 	%f147, %f144, %f146, %p44;
	mul.f32 	%f36, %f29, %f147;
	@%p36 bra 	$L__BB2_49;
	setp.neu.f32 	%p45, %f32, 0f7F800000;
	@%p45 bra 	$L__BB2_44;
	mov.f32 	%f150, 0f00000000;
	mul.rn.f32 	%f218, %f30, %f150;
	mov.b32 	%r245, 0;
	bra.uni 	$L__BB2_49;
$L__BB2_44:
	mov.b32 	%r67, %f30;
	shl.b32 	%r200, %r67, 8;
	or.b32  	%r68, %r200, -2147483648;
	mov.b64 	%rd114, 0;
	mov.b32 	%r242, 0;
$L__BB2_45:
	.pragma "nounroll";
	mul.wide.u32 	%rd96, %r242, 4;
	add.s64 	%rd98, %rd97, %rd96;
	ld.global.nc.u32 	%r201, [%rd98];
	mad.wide.u32 	%rd99, %r201, %r68, %rd114;
	shr.u64 	%rd114, %rd99, 32;
	add.s64 	%rd100, %rd1, %rd96;
	st.local.u32 	[%rd100], %rd99;
	add.s32 	%r242, %r242, 1;
	setp.ne.s32 	%p46, %r242, 6;
	@%p46 bra 	$L__BB2_45;
	shr.u32 	%r202, %r67, 23;
	st.local.u32 	[%rd1+24], %rd114;
	and.b32  	%r71, %r202, 31;
	and.b32  	%r203, %r202, 224;
	add.s32 	%r204, %r203, -128;
	shr.u32 	%r205, %r204, 5;
	mul.wide.u32 	%rd101, %r205, 4;
	sub.s64 	%rd30, %rd1, %rd101;
	ld.local.u32 	%r243, [%rd30+24];
	ld.local.u32 	%r244, [%rd30+20];
	setp.eq.s32 	%p47, %r71, 0;
	@%p47 bra 	$L__BB2_48;
	shf.l.wrap.b32 	%r243, %r244, %r243, %r71;
	ld.local.u32 	%r206, [%rd30+16];
	shf.l.wrap.b32 	%r244, %r206, %r244, %r71;
$L__BB2_48:
	shr.u32 	%r207, %r243, 30;
	shf.l.wrap.b32 	%r208, %r244, %r243, 2;
	shl.b32 	%r209, %r244, 2;
	shr.u32 	%r210, %r208, 31;
	add.s32 	%r211, %r210, %r207;
	neg.s32 	%r212, %r211;
	setp.lt.s32 	%p48, %r67, 0;
	selp.b32 	%r245, %r212, %r211, %p48;
	xor.b32  	%r213, %r208, %r67;
	shr.s32 	%r214, %r208, 31;
	xor.b32  	%r215, %r214, %r208;
	xor.b32  	%r216, %r214, %r209;
	cvt.u64.u32 	%rd102, %r215;
	shl.b64 	%rd103, %rd102, 32;
	cvt.u64.u32 	%rd104, %r216;
	or.b64  	%rd105, %rd103, %rd104;
	cvt.rn.f64.s64 	%fd11, %rd105;
	mul.f64 	%fd12, %fd11, 0d3BF921FB54442D19;
	cvt.rn.f32.f64 	%f148, %fd12;
	neg.f32 	%f149, %f148;
	setp.lt.s32 	%p49, %r213, 0;
	selp.f32 	%f218, %f149, %f148, %p49;
$L__BB2_49:
	ld.param.f32 	%f211, [_Z15evaluateFitnessP15IndividualSPEA2PK10StationGPUifi_param_3];
	mul.rn.f32 	%f151, %f218, %f218;
	and.b32  	%r218, %r245, 1;
	setp.eq.b32 	%p50, %r218, 1;
	selp.f32 	%f152, 0f3F800000, %f218, %p50;
	fma.rn.f32 	%f153, %f151, %f152, 0f00000000;
	fma.rn.f32 	%f154, %f151, 0f37CBAC00, 0fBAB607ED;
	selp.f32 	%f155, %f154, 0fB94D4153, %p50;
	selp.f32 	%f156, 0f3D2AAABB, 0f3C0885E4, %p50;
	fma.rn.f32 	%f157, %f155, %f151, %f156;
	selp.f32 	%f158, 0fBEFFFFFF, 0fBE2AAAA8, %p50;
	fma.rn.f32 	%f159, %f157, %f151, %f158;
	fma.rn.f32 	%f160, %f159, %f153, %f152;
	and.b32  	%r219, %r245, 2;
	setp.eq.s32 	%p51, %r219, 0;
	mov.f32 	%f161, 0f00000000;
	sub.f32 	%f162, %f161, %f160;
	selp.f32 	%f163, %f160, %f162, %p51;
	fma.rn.f32 	%f164, %f36, %f163, %f20;
	sqrt.rn.f32 	%f165, %f164;
	mov.f32 	%f166, 0f3F800000;
	sub.f32 	%f167, %f166, %f164;
	sqrt.rn.f32 	%f168, %f167;
	abs.f32 	%f169, %f168;
	abs.f32 	%f170, %f165;
	setp.gt.f32 	%p52, %f170, %f169;
	selp.f32 	%f171, %f170, %f169, %p52;
	selp.f32 	%f172, %f169, %f170, %p52;
	div.rn.f32 	%f173, %f172, %f171;
	mul.f32 	%f174, %f173, %f173;
	fma.rn.f32 	%f175, %f174, 0f3B33710B, 0fBC807748;
	fma.rn.f32 	%f176, %f175, %f174, 0f3D2CDAB2;
	fma.rn.f32 	%f177, %f176, %f174, 0fBD992D10;
	fma.rn.f32 	%f178, %f177, %f174, 0f3DD9EA6C;
	fma.rn.f32 	%f179, %f178, %f174, 0fBE117CB1;
	fma.rn.f32 	%f180, %f179, %f174, 0f3E4CBCE0;
	fma.rn.f32 	%f181, %f180, %f174, 0fBEAAAA7D;
	mul.f32 	%f182, %f174, %f181;
	fma.rn.f32 	%f183, %f182, %f173, %f173;
	neg.f32 	%f184, %f183;
	fma.rn.f32 	%f185, 0f3F6EE581, 0f3FD774EB, %f184;
	selp.f32 	%f186, %f185, %f183, %p52;
	selp.f32 	%f187, 0f3F6EE581, 0f3FEEE581, %p52;
	selp.f32 	%f188, %f183, %f184, %p52;
	mov.b32 	%r220, %f168;
	fma.rn.f32 	%f189, %f187, 0f3FD774EB, %f188;
	setp.lt.s32 	%p53, %r220, 0;
	selp.f32 	%f190, %f189, %f186, %p53;
	add.f32 	%f191, %f170, %f169;
	setp.eq.f32 	%p54, %f171, 0f00000000;
	selp.f32 	%f192, 0f40490FDB, 0f00000000, %p53;
	setp.eq.f32 	%p55, %f169, %f170;
	selp.f32 	%f193, 0f4016CBE4, 0f3F490FDB, %p53;
	selp.f32 	%f194, %f193, %f190, %p55;
	selp.f32 	%f195, %f192, %f194, %p54;
	abs.f32 	%f196, %f191;
	setp.nan.f32 	%p56, %f196, %f196;
	copysign.f32 	%f197, %f165, %f195;
	selp.f32 	%f198, %f191, %f197, %p56;
	add.f32 	%f199, %f198, %f198;
	mul.f32 	%f201, %f200, %f199;
	fma.rn.f32 	%f202, %f201, %f201, %f5;
	sqrt.rn.f32 	%f203, %f202;
	div.rn.f32 	%f204, %f203, %f211;
	add.f32 	%f205, %f3, %f204;
	ld.global.f32 	%f206, [%rd9+8];
	sub.f32 	%f207, %f206, %f205;
	fma.rn.f32 	%f219, %f207, %f207, %f219;
	add.s32 	%r221, %r221, 1;
	setp.ne.s32 	%p57, %r221, %r81;
	@%p57 bra 	$L__BB2_3;
$L__BB2_50:
	cvt.rn.f32.s32 	%f208, %r81;
	div.rn.f32 	%f209, %f219, %f208;
	sqrt.rn.f32 	%f210, %f209;
	st.global.f32 	[%rd7+16], %f210;
$L__BB2_51:
	ret;

}
	// .globl	_Z17calculateStrengthP15IndividualSPEA2i
.visible .entry _Z17calculateStrengthP15IndividualSPEA2i(
	.param .u64 .ptr .align 1 _Z17calculateStrengthP15IndividualSPEA2i_param_0,
	.param .u32 _Z17calculateStrengthP15IndividualSPEA2i_param_1
)
{
	.reg .pred 	%p<81>;
	.reg .b32 	%r<226>;
	.reg .b32 	%f<62>;
	.reg .b64 	%rd<38>;

	ld.param.u64 	%rd15, [_Z17calculateStrengthP15IndividualSPEA2i_param_0];
	ld.param.u32 	%r68, [_Z17calculateStrengthP15IndividualSPEA2i_param_1];
	cvta.to.global.u64 	%rd1, %rd15;
	mov.u32 	%r69, %ctaid.x;
	mov.u32 	%r70, %ntid.x;
	mov.u32 	%r71, %tid.x;
	mad.lo.s32 	%r1, %r69, %r70, %r71;
	setp.ge.s32 	%p1, %r1, %r68;
	@%p1 bra 	$L__BB3_32;
	mul.wide.s32 	%rd16, %r1, 36;
	add.s64 	%rd17, %rd1, %rd16;
	add.s64 	%rd2, %rd17, 16;
	ld.global.f32 	%f1, [%rd17+16];
	setp.lt.s32 	%p2, %r1, 1;
	mov.b32 	%r215, 0;
	mov.u32 	%r207, %r215;
	@%p2 bra 	$L__BB3_14;
	min.s32 	%r75, %r1, %r68;
	max.s32 	%r215, %r75, 1;
	and.b32  	%r3, %r215, 15;
	setp.lt.s32 	%p3, %r75, 16;
	mov.b32 	%r199, 0;
	mov.u32 	%r207, %r199;
	@%p3 bra 	$L__BB3_5;
	and.b32  	%r199, %r215, 2147483632;
	neg.s32 	%r193, %r199;
	add.s64 	%rd34, %rd1, 304;
	mov.b32 	%r207, 0;
$L__BB3_4:
	.pragma "nounroll";
	ld.global.f32 	%f2, [%rd34+-288];
	setp.lt.f32 	%p4, %f1, %f2;
	selp.u32 	%r77, 1, 0, %p4;
	add.s32 	%r78, %r207, %r77;
	ld.global.f32 	%f3, [%rd34+-252];
	setp.lt.f32 	%p5, %f1, %f3;
	selp.u32 	%r79, 1, 0, %p5;
	add.s32 	%r80, %r78, %r79;
	ld.global.f32 	%f4, [%rd34+-216];
	setp.lt.f32 	%p6, %f1, %f4;
	selp.u32 	%r81, 1, 0, %p6;
	add.s32 	%r82, %r80, %r81;
	ld.global.f32 	%f5, [%rd34+-180];
	setp.lt.f32 	%p7, %f1, %f5;
	selp.u32 	%r83, 1, 0, %p7;
	add.s32 	%r84, %r82, %r83;
	ld.global.f32 	%f6, [%rd34+-144];
	setp.lt.f32 	%p8, %f1, %f6;
	selp.u32 	%r85, 1, 0, %p8;
	add.s32 	%r86, %r84, %r85;
	ld.global.f32 	%f7, [%rd34+-108];
	setp.lt.f32 	%p9, %f1, %f7;
	selp.u32 	%r87, 1, 0, %p9;
	add.s32 	%r88, %r86, %r87;
	ld.global.f32 	%f8, [%rd34+-72];
	setp.lt.f32 	%p10, %f1, %f8;
	selp.u32 	%r89, 1, 0, %p10;
	add.s32 	%r90, %r88, %r89;
	ld.global.f32 	%f9, [%rd34+-36];
	setp.lt.f32 	%p11, %f1, %f9;
	selp.u32 	%r91, 1, 0, %p11;
	add.s32 	%r92, %r90, %r91;
	ld.global.f32 	%f10, [%rd34];
	setp.lt.f32 	%p12, %f1, %f10;
	selp.u32 	%r93, 1, 0, %p12;
	add.s32 	%r94, %r92, %r93;
	ld.global.f32 	%f11, [%rd34+36];
	setp.lt.f32 	%p13, %f1, %f11;
	selp.u32 	%r95, 1, 0, %p13;
	add.s32 	%r96, %r94, %r95;
	ld.global.f32 	%f12, [%rd34+72];
	setp.lt.f32 	%p14, %f1, %f12;
	selp.u32 	%r97, 1, 0, %p14;
	add.s32 	%r98, %r96, %r97;
	ld.global.f32 	%f13, [%rd34+108];
	setp.lt.f32 	%p15, %f1, %f13;
	selp.u32 	%r99, 1, 0, %p15;
	add.s32 	%r100, %r98, %r99;
	ld.global.f32 	%f14, [%rd34+144];
	setp.lt.f32 	%p16, %f1, %f14;
	selp.u32 	%r101, 1, 0, %p16;
	add.s32 	%r102, %r100, %r101;
	ld.global.f32 	%f15, [%rd34+180];
	setp.lt.f32 	%p17, %f1, %f15;
	selp.u32 	%r103, 1, 0, %p17;
	add.s32 	%r104, %r102, %r103;
	ld.global.f32 	%f16, [%rd34+216];
	setp.lt.f32 	%p18, %f1, %f16;
	selp.u32 	%r105, 1, 0, %p18;
	add.s32 	%r106, %r104, %r105;
	ld.global.f32 	%f17, [%rd34+252];
	setp.lt.f32 	%p19, %f1, %f17;
	selp.u32 	%r107, 1, 0, %p19;
	add.s32 	%r207, %r106, %r107;
	add.s32 	%r193, %r193, 16;
	add.s64 	%rd34, %rd34, 576;
	setp.ne.s32 	%p20, %r193, 0;
	@%p20 bra 	$L__BB3_4;
$L__BB3_5:
	setp.eq.s32 	%p21, %r3, 0;
	@%p21 bra 	$L__BB3_14;
	and.b32  	%r13, %r215, 7;
	setp.lt.u32 	%p22, %r3, 8;
	@%p22 bra 	$L__BB3_8;
	mul.wide.u32 	%rd18, %r199, 36;
	add.s64 	%rd19, %rd1, %rd18;
	ld.global.f32 	%f18, [%rd19+16];
	setp.lt.f32 	%p23, %f1, %f18;
	selp.u32 	%r109, 1, 0, %p23;
	add.s32 	%r110, %r207, %r109;
	ld.global.f32 	%f19, [%rd19+52];
	setp.lt.f32 	%p24, %f1, %f19;
	selp.u32 	%r111, 1, 0, %p24;
	add.s32 	%r112, %r110, %r111;
	ld.global.f32 	%f20, [%rd19+88];
	setp.lt.f32 	%p25, %f1, %f20;
	selp.u32 	%r113, 1, 0, %p25;
	add.s32 	%r114, %r112, %r113;
	ld.global.f32 	%f21, [%rd19+124];
	setp.lt.f32 	%p26, %f1, %f21;
	selp.u32 	%r115, 1, 0, %p26;
	add.s32 	%r116, %r114, %r115;
	ld.global.f32 	%f22, [%rd19+160];
	setp.lt.f32 	%p27, %f1, %f22;
	selp.u32 	%r117, 1, 0, %p27;
	add.s32 	%r118, %r116, %r117;
	ld.global.f32 	%f23, [%rd19+196];
	setp.lt.f32 	%p28, %f1, %f23;
	selp.u32 	%r119, 1, 0, %p28;
	add.s32 	%r120, %r118, %r119;
	ld.global.f32 	%f24, [%rd19+232];
	setp.lt.f32 	%p29, %f1, %f24;
	selp.u32 	%r121, 1, 0, %p29;
	add.s32 	%r122, %r120, %r121;
	ld.global.f32 	%f25, [%rd19+268];
	setp.lt.f32 	%p30, %f1, %f25;
	selp.u32 	%r123, 1, 0, %p30;
	add.s32 	%r207, %r122, %r123;
	add.s32 	%r199, %r199, 8;
$L__BB3_8:
	setp.eq.s32 	%p31, %r13, 0;
	@%p31 bra 	$L__BB3_14;
	and.b32  	%r19, %r215, 3;
	setp.lt.u32 	%p32, %r13, 4;
	@%p32 bra 	$L__BB3_11;
	mul.wide.u32 	%rd20, %r199, 36;
	add.s64 	%rd21, %rd1, %rd20;
	ld.global.f32 	%f26, [%rd21+16];
	setp.lt.f32 	%p33, %f1, %f26;
	selp.u32 	%r125, 1, 0, %p33;
	add.s32 	%r126, %r207, %r125;
	ld.global.f32 	%f27, [%rd21+52];
	setp.lt.f32 	%p34, %f1, %f27;
	selp.u32 	%r127, 1, 0, %p34;
	add.s32 	%r128, %r126, %r127;
	ld.global.f32 	%f28, [%rd21+88];
	setp.lt.f32 	%p35, %f1, %f28;
	selp.u32 	%r129, 1, 0, %p35;
	add.s32 	%r130, %r128, %r129;
	ld.global.f32 	%f29, [%rd21+124];
	setp.lt.f32 	%p36, %f1, %f29;
	selp.u32 	%r131, 1, 0, %p36;
	add.s32 	%r207, %r130, %r131;
	add.s32 	%r199, %r199, 4;
$L__BB3_11:
	setp.eq.s32 	%p37, %r19, 0;
	@%p37 bra 	$L__BB3_14;
	mul.wide.u32 	%rd22, %r199, 36;
	add.s64 	%rd23, %rd22, %rd1;
	add.s64 	%rd35, %rd23, 16;
	neg.s32 	%r204, %r19;
$L__BB3_13:
	.pragma "nounroll";
	ld.global.f32 	%f30, [%rd35];
	setp.lt.f32 	%p38, %f1, %f30;
	selp.u32 	%r132, 1, 0, %p38;
	add.s32 	%r207, %r207, %r132;
	add.s64 	%rd35, %rd35, 36;
	add.s32 	%r204, %r204, 1;
	setp.ne.s32 	%p39, %r204, 0;
	@%p39 bra 	$L__BB3_13;
$L__BB3_14:
	setp.ge.s32 	%p40, %r215, %r68;
	@%p40 bra 	$L__BB3_18;
	setp.eq.s32 	%p41, %r215, %r1;
	mov.b32 	%r208, 0;
	@%p41 bra 	$L__BB3_17;
	mul.wide.u32 	%rd24, %r215, 36;
	add.s64 	%rd25, %rd1, %rd24;
	ld.global.f32 	%f31, [%rd25+16];
	setp.lt.f32 	%p42, %f1, %f31;
	selp.u32 	%r208, 1, 0, %p42;
$L__BB3_17:
	add.s32 	%r207, %r208, %r207;
	add.s32 	%r215, %r215, 1;
$L__BB3_18:
	setp.ge.s32 	%p43, %r215, %r68;
	@%p43 bra 	$L__BB3_31;
	sub.s32 	%r38, %r68, %r215;
	and.b32  	%r39, %r38, 15;
	sub.s32 	%r135, %r215, %r68;
	setp.gt.u32 	%p44, %r135, -16;
	@%p44 bra 	$L__BB3_22;
	and.b32  	%r136, %r38, -16;
	neg.s32 	%r211, %r136;
	mul.wide.u32 	%rd26, %r215, 36;
	add.s64 	%rd27, %rd26, %rd1;
	add.s64 	%rd36, %rd27, 304;
$L__BB3_21:
	.pragma "nounroll";
	ld.global.f32 	%f32, [%rd36+-288];
	setp.lt.f32 	%p45, %f1, %f32;
	selp.u32 	%r137, 1, 0, %p45;
	add.s32 	%r138, %r207, %r137;
	ld.global.f32 	%f33, [%rd36+-252];
	setp.lt.f32 	%p46, %f1, %f33;
	selp.u32 	%r139, 1, 0, %p46;
	add.s32 	%r140, %r138, %r139;
	ld.global.f32 	%f34, [%rd36+-216];
	setp.lt.f32 	%p47, %f1, %f34;
	selp.u32 	%r141, 1, 0, %p47;
	add.s32 	%r142, %r140, %r141;
	ld.global.f32 	%f35, [%rd36+-180];
	setp.lt.f32 	%p48, %f1, %f35;
	selp.u32 	%r143, 1, 0, %p48;
	add.s32 	%r144, %r142, %r143;
	ld.global.f32 	%f36, [%rd36+-144];
	setp.lt.f32 	%p49, %f1, %f36;
	selp.u32 	%r145, 1, 0, %p49;
	add.s32 	%r146, %r144, %r145;
	ld.global.f32 	%f37, [%rd36+-108];
	setp.lt.f32 	%p50, %f1, %f37;
	selp.u32 	%r147, 1, 0, %p50;
	add.s32 	%r148, %r146, %r147;
	ld.global.f32 	%f38, [%rd36+-72];
	setp.lt.f32 	%p51, %f1, %f38;
	selp.u32 	%r149, 1, 0, %p51;
	add.s32 	%r150, %r148, %r149;
	ld.global.f32 	%f39, [%rd36+-36];
	setp.lt.f32 	%p52, %f1, %f39;
	selp.u32 	%r151, 1, 0, %p52;
	add.s32 	%r152, %r150, %r151;
	ld.global.f32 	%f40, [%rd36];
	setp.lt.f32 	%p53, %f1, %f40;
	selp.u32 	%r153, 1, 0, %p53;
	add.s32 	%r154, %r152, %r153;
	ld.global.f32 	%f41, [%rd36+36];
	setp.lt.f32 	%p54, %f1, %f41;
	selp.u32 	%r155, 1, 0, %p54;
	add.s32 	%r156, %r154, %r155;
	ld.global.f32 	%f42, [%rd36+72];
	setp.lt.f32 	%p55, %f1, %f42;
	selp.u32 	%r157, 1, 0, %p55;
	add.s32 	%r158, %r156, %r157;
	ld.global.f32 	%f43, [%rd36+108];
	setp.lt.f32 	%p56, %f1, %f43;
	selp.u32 	%r159, 1, 0, %p56;
	add.s32 	%r160, %r158, %r159;
	ld.global.f32 	%f44, [%rd36+144];
	setp.lt.f32 	%p57, %f1, %f44;
	selp.u32 	%r161, 1, 0, %p57;
	add.s32 	%r162, %r160, %r161;
	ld.global.f32 	%f45, [%rd36+180];
	setp.lt.f32 	%p58, %f1, %f45;
	selp.u32 	%r163, 1, 0, %p58;
	add.s32 	%r164, %r162, %r163;
	ld.global.f32 	%f46, [%rd36+216];
	setp.lt.f32 	%p59, %f1, %f46;
	selp.u32 	%r165, 1, 0, %p59;
	add.s32 	%r166, %r164, %r165;
	ld.global.f32 	%f47, [%rd36+252];
	setp.lt.f32 	%p60, %f1, %f47;
	selp.u32 	%r167, 1, 0, %p60;
	add.s32 	%r207, %r166, %r167;
	add.s32 	%r215, %r215, 16;
	add.s32 	%r211, %r211, 16;
	add.s64 	%rd36, %rd36, 576;
	setp.ne.s32 	%p61, %r211, 0;
	@%p61 bra 	$L__BB3_21;
$L__BB3_22:
	setp.eq.s32 	%p62, %r39, 0;
	@%p62 bra 	$L__BB3_31;
	and.b32  	%r50, %r38, 7;
	setp.lt.u32 	%p63, %r39, 8;
	@%p63 bra 	$L__BB3_25;
	mul.wide.u32 	%rd28, %r215, 36;
	add.s64 	%rd29, %rd1, %rd28;
	ld.global.f32 	%f48, [%rd29+16];
	setp.lt.f32 	%p64, %f1, %f48;
	selp.u32 	%r169, 1, 0, %p64;
	add.s32 	%r170, %r207, %r169;
	ld.global.f32 	%f49, [%rd29+52];
	setp.lt.f32 	%p65, %f1, %f49;
	selp.u32 	%r171, 1, 0, %p65;
	add.s32 	%r172, %r170, %r171;
	ld.global.f32 	%f50, [%rd29+88];
	setp.lt.f32 	%p66, %f1, %f50;
	selp.u32 	%r173, 1, 0, %p66;
	add.s32 	%r174, %r172, %r173;
	ld.global.f32 	%f51, [%rd29+124];
	setp.lt.f32 	%p67, %f1, %f51;
	selp.u32 	%r175, 1, 0, %p67;
	add.s32 	%r176, %r174, %r175;
	ld.global.f32 	%f52, [%rd29+160];
	setp.lt.f32 	%p68, %f1, %f52;
	selp.u32 	%r177, 1, 0, %p68;
	add.s32 	%r178, %r176, %r177;
	ld.global.f32 	%f53, [%rd29+196];
	setp.lt.f32 	%p69, %f1, %f53;
	selp.u32 	%r179, 1, 0, %p69;
	add.s32 	%r180, %r178, %r179;
	ld.global.f32 	%f54, [%rd29+232];
	setp.lt.f32 	%p70, %f1, %f54;
	selp.u32 	%r181, 1, 0, %p70;
	add.s32 	%r182, %r180, %r181;
	ld.global.f32 	%f55, [%rd29+268];
	setp.lt.f32 	%p71, %f1, %f55;
	selp.u32 	%r183, 1, 0, %p71;
	add.s32 	%r207, %r182, %r183;
	add.s32 	%r215, %r215, 8;
$L__BB3_25:
	setp.eq.s32 	%p72, %r50, 0;
	@%p72 bra 	$L__BB3_31;
	and.b32  	%r56, %r38, 3;
	setp.lt.u32 	%p73, %r50, 4;
	@%p73 bra 	$L__BB3_28;
	mul.wide.u32 	%rd30, %r215, 36;
	add.s64 	%rd31, %rd1, %rd30;
	ld.global.f32 	%f56, [%rd31+16];
	setp.lt.f32 	%p74, %f1, %f56;
	selp.u32 	%r185, 1, 0, %p74;
	add.s32 	%r186, %r207, %r185;
	ld.global.f32 	%f57, [%rd31+52];
	setp.lt.f32 	%p75, %f1, %f57;
	selp.u32 	%r187, 1, 0, %p75;
	add.s32 	%r188, %r186, %r187;
	ld.global.f32 	%f58, [%rd31+88];
	setp.lt.f32 	%p76, %f1, %f58;
	selp.u32 	%r189, 1, 0, %p76;
	add.s32 	%r190, %r188, %r189;
	ld.global.f32 	%f59, [%rd31+124];
	setp.lt.f32 	%p77, %f1, %f59;
	selp.u32 	%r191, 1, 0, %p77;
	add.s32 	%r207, %r190, %r191;
	add.s32 	%r215, %r215, 4;
$L__BB3_28:
	setp.eq.s32 	%p78, %r56, 0;
	@%p78 bra 	$L__BB3_31;
	mul.wide.u32 	%rd32, %r215, 36;
	add.s64 	%rd33, %rd32, %rd1;
	add.s64 	%rd37, %rd33, 16;
	neg.s32 	%r223, %r56;
$L__BB3_30:
	.pragma "nounroll";
	ld.global.f32 	%f60, [%rd37];
	setp.lt.f32 	%p79, %f1, %f60;
	selp.u32 	%r192, 1, 0, %p79;
	add.s32 	%r207, %r207, %r192;
	add.s64 	%rd37, %rd37, 36;
	add.s32 	%r223, %r223, 1;
	setp.ne.s32 	%p80, %r223, 0;
	@%p80 bra 	$L__BB3_30;
$L__BB3_31:
	cvt.rn.f32.u32 	%f61, %r207;
	st.global.f32 	[%rd2+4], %f61;
$L__BB3_32:
	ret;

}
	// .globl	_Z19calculateRawFitnessP15IndividualSPEA2i
.visible .entry _Z19calculateRawFitnessP15IndividualSPEA2i(
	.param .u64 .ptr .align 1 _Z19calculateRawFitnessP15IndividualSPEA2i_param_0,
	.param .u32 _Z19calculateRawFitnessP15IndividualSPEA2i_param_1
)
{
	.reg .pred 	%p<81>;
	.reg .b32 	%r<60>;
	.reg .b32 	%f<344>;
	.reg .b64 	%rd<43>;

	ld.param.u64 	%rd20, [_Z19calculateRawFitnessP15IndividualSPEA2i_param_0];
	ld.param.u32 	%r38, [_Z19calculateRawFitnessP15IndividualSPEA2i_param_1];
	cvta.to.global.u64 	%rd1, %rd20;
	mov.u32 	%r39, %ctaid.x;
	mov.u32 	%r40, %ntid.x;
	mov.u32 	%r41, %tid.x;
	mad.lo.s32 	%r1, %r39, %r40, %r41;
	setp.ge.s32 	%p1, %r1, %r38;
	@%p1 bra 	$L__BB4_149;
	mul.wide.s32 	%rd21, %r1, 36;
	add.s64 	%rd22, %rd1, %rd21;
	add.s64 	%rd2, %rd22, 16;
	ld.global.f32 	%f1, [%rd22+16];
	setp.lt.s32 	%p2, %r1, 1;
	mov.f32 	%f267, 0f00000000;
	mov.b32 	%r56, 0;
	@%p2 bra 	$L__BB4_72;
	min.s32 	%r44, %r1, %r38;
	max.s32 	%r56, %r44, 1;
	and.b32  	%r3, %r56, 15;
	setp.lt.s32 	%p3, %r44, 16;
	mov.f32 	%f267, 0f00000000;
	mov.b32 	%r49, 0;
	@%p3 bra 	$L__BB4_37;
	and.b32  	%r49, %r56, 2147483632;
	neg.s32 	%r47, %r49;
	add.s64 	%rd39, %rd1, 304;
	mov.f32 	%f267, 0f00000000;
$L__BB4_4:
	.pragma "nounroll";
	ld.global.f32 	%f143, [%rd39+-288];
	setp.geu.f32 	%p4, %f143, %f1;
	@%p4 bra 	$L__BB4_6;
	ld.global.f32 	%f144, [%rd39+-284];
	add.f32 	%f267, %f267, %f144;
$L__BB4_6:
	ld.global.f32 	%f145, [%rd39+-252];
	setp.geu.f32 	%p5, %f145, %f1;
	@%p5 bra 	$L__BB4_8;
	ld.global.f32 	%f146, [%rd39+-248];
	add.f32 	%f267, %f267, %f146;
$L__BB4_8:
	ld.global.f32 	%f147, [%rd39+-216];
	setp.geu.f32 	%p6, %f147, %f1;
	@%p6 bra 	$L__BB4_10;
	ld.global.f32 	%f148, [%rd39+-212];
	add.f32 	%f267, %f267, %f148;
$L__BB4_10:
	ld.global.f32 	%f149, [%rd39+-180];
	setp.geu.f32 	%p7, %f149, %f1;
	@%p7 bra 	$L__BB4_12;
	ld.global.f32 	%f150, [%rd39+-176];
	add.f32 	%f267, %f267, %f150;
$L__BB4_12:
	ld.global.f32 	%f151, [%rd39+-144];
	setp.geu.f32 	%p8, %f151, %f1;
	@%p8 bra 	$L__BB4_14;
	ld.global.f32 	%f152, [%rd39+-140];
	add.f32 	%f267, %f267, %f152;
$L__BB4_14:
	ld.global.f32 	%f153, [%rd39+-108];
	setp.geu.f32 	%p9, %f153, %f1;
	@%p9 bra 	$L__BB4_16;
	ld.global.f32 	%f154, [%rd39+-104];
	add.f32 	%f267, %f267, %f154;
$L__BB4_16:
	ld.global.f32 	%f155, [%rd39+-72];
	setp.geu.f32 	%p10, %f155, %f1;
	@%p10 bra 	$L__BB4_18;
	ld.global.f32 	%f156, [%rd39+-68];
	add.f32 	%f267, %f267, %f156;
$L__BB4_18:
	ld.global.f32 	%f157, [%rd39+-36];
	setp.geu.f32 	%p11, %f157, %f1;
	@%p11 bra 	$L__BB4_20;
	ld.global.f32 	%f158, [%rd39+-32];
	add.f32 	%f267, %f267, %f158;
$L__BB4_20:
	ld.global.f32 	%f159, [%rd39];
	setp.geu.f32 	%p12, %f159, %f1;
	@%p12 bra 	$L__BB4_22;
	ld.global.f32 	%f160, [%rd39+4];
	add.f32 	%f267, %f267, %f160;
$L__BB4_22:
	ld.global.f32 	%f161, [%rd39+36];
	setp.geu.f32 	%p13, %f161, %f1;
	@%p13 bra 	$L__BB4_24;
	ld.global.f32 	%f162, [%rd39+40];
	add.f32 	%f267, %f267, %f162;
$L__BB4_24:
	ld.global.f32 	%f163, [%rd39+72];
	setp.geu.f32 	%p14, %f163, %f1;
	@%p14 bra 	$L__BB4_26;
	ld.global.f32 	%f164, [%rd39+76];
	add.f32 	%f267, %f267, %f164;
$L__BB4_26:
	ld.global.f32 	%f165, [%rd39+108];
	setp.geu.f32 	%p15, %f165, %f1;
	@%p15 bra 	$L__BB4_28;
	ld.global.f32 	%f166, [%rd39+112];
	add.f32 	%f267, %f267, %f166;
$L__BB4_28:
	ld.global.f32 	%f167, [%rd39+144];
	setp.geu.f32 	%p16, %f167, %f1;
	@%p16 bra 	$L__BB4_30;
	ld.global.f32 	%f168, [%rd39+148];
	add.f32 	%f267, %f267, %f168;
$L__BB4_30:
	ld.global.f32 	%f169, [%rd39+180];
	setp.geu.f32 	%p17, %f169, %f1;
	@%p17 bra 	$L__BB4_32;
	ld.global.f32 	%f170, [%rd39+184];
	add.f32 	%f267, %f267, %f170;
$L__BB4_32:
	ld.global.f32 	%f171, [%rd39+216];
	setp.geu.f32 	%p18, %f171, %f1;
	@%p18 bra 	$L__BB4_34;
	ld.global.f32 	%f172, [%rd39+220];
	add.f32 	%f267, %f267, %f172;
$L__BB4_34:
	ld.global.f32 	%f173, [%rd39+252];
	setp.geu.f32 	%p19, %f173, %f1;
	@%p19 bra 	$L__BB4_36;
	ld.global.f32 	%f174, [%rd39+256];
	add.f32 	%f267, %f267, %f174;
$L__BB4_36:
	add.s32 	%r47, %r47, 16;
	add.s64 	%rd39, %rd39, 576;
	setp.ne.s32 	%p20, %r47, 0;
	@%p20 bra 	$L__BB4_4;
$L__BB4_37:
	setp.eq.s32 	%p21, %r3, 0;
	@%p21 bra 	$L__BB4_72;
	and.b32  	%r9, %r56, 7;
	setp.lt.u32 	%p22, %r3, 8;
	@%p22 bra 	$L__BB4_56;
	mul.wide.u32 	%rd23, %r49, 36;
	add.s64 	%rd24, %rd1, %rd23;
	add.s64 	%rd6, %rd24, 16;
	ld.global.f32 	%f176, [%rd24+16];
	setp.geu.f32 	%p23, %f176, %f1;
	@%p23 bra 	$L__BB4_41;
	ld.global.f32 	%f177, [%rd6+4];
	add.f32 	%f267, %f267, %f177;
$L__BB4_41:
	ld.global.f32 	%f178, [%rd6+36];
	setp.geu.f32 	%p24, %f178, %f1;
	@%p24 bra 	$L__BB4_43;
	ld.global.f32 	%f179, [%rd6+40];
	add.f32 	%f267, %f267, %f179;
$L__BB4_43:
	ld.global.f32 	%f180, [%rd6+72];
	setp.geu.f32 	%p25, %f180, %f1;
	@%p25 bra 	$L__BB4_45;
	ld.global.f32 	%f181, [%rd6+76];
	add.f32 	%f267, %f267, %f181;
$L__BB4_45:
	ld.global.f32 	%f182, [%rd6+108];
	setp.geu.f32 	%p26, %f182, %f1;
	@%p26 bra 	$L__BB4_47;
	ld.global.f32 	%f183, [%rd6+112];
	add.f32 	%f267, %f267, %f183;
$L__BB4_47:
	ld.global.f32 	%f184, [%rd6+144];
	setp.geu.f32 	%p27, %f184, %f1;
	@%p27 bra 	$L__BB4_49;
	ld.global.f32 	%f185, [%rd6+148];
	add.f32 	%f267, %f267, %f185;
$L__BB4_49:
	ld.global.f32 	%f186, [%rd6+180];
	setp.geu.f32 	%p28, %f186, %f1;
	@%p28 bra 	$L__BB4_51;
	ld.global.f32 	%f187, [%rd6+184];
	add.f32 	%f267, %f267, %f187;
$L__BB4_51:
	ld.global.f32 	%f188, [%rd6+216];
	setp.geu.f32 	%p29, %f188, %f1;
	@%p29 bra 	$L__BB4_53;
	ld.global.f32 	%f189, [%rd6+220];
	add.f32 	%f267, %f267, %f189;
$L__BB4_53:
	ld.global.f32 	%f190, [%rd6+252];
	setp.geu.f32 	%p30, %f190, %f1;
	@%p30 bra 	$L__BB4_55;
	ld.global.f32 	%f191, [%rd6+256];
	add.f32 	%f267, %f267, %f191;
$L__BB4_55:
	add.s32 	%r49, %r49, 8;
$L__BB4_56:
	setp.eq.s32 	%p31, %r9, 0;
	@%p31 bra 	$L__BB4_72;
	and.b32  	%r12, %r56, 3;
	setp.lt.u32 	%p32, %r9, 4;
	@%p32 bra 	$L__BB4_67;
	mul.wide.u32 	%rd25, %r49, 36;
	add.s64 	%rd26, %rd1, %rd25;
	add.s64 	%rd7, %rd26, 16;
	ld.global.f32 	%f193, [%rd26+16];
	setp.geu.f32 	%p33, %f193, %f1;
	@%p33 bra 	$L__BB4_60;
	ld.global.f32 	%f194, [%rd7+4];
	add.f32 	%f267, %f267, %f194;
$L__BB4_60:
	ld.global.f32 	%f195, [%rd7+36];
	setp.geu.f32 	%p34, %f195, %f1;
	@%p34 bra 	$L__BB4_62;
	ld.global.f32 	%f196, [%rd7+40];
	add.f32 	%f267, %f267, %f196;
$L__BB4_62:
	ld.global.f32 	%f197, [%rd7+72];
	setp.geu.f32 	%p35, %f197, %f1;
	@%p35 bra 	$L__BB4_64;
	ld.global.f32 	%f198, [%rd7+76];
	add.f32 	%f267, %f267, %f198;
$L__BB4_64:
	ld.global.f32 	%f199, [%rd7+108];
	setp.geu.f32 	%p36, %f199, %f1;
	@%p36 bra 	$L__BB4_66;
	ld.global.f32 	%f200, [%rd7+112];
	add.f32 	%f267, %f267, %f200;
$L__BB4_66:
	add.s32 	%r49, %r49, 4;
$L__BB4_67:
	setp.eq.s32 	%p37, %r12, 0;
	@%p37 bra 	$L__BB4_72;
	mul.wide.u32 	%rd27, %r49, 36;
	add.s64 	%rd28, %rd27, %rd1;
	add.s64 	%rd40, %rd28, 20;
	neg.s32 	%r51, %r12;
$L__BB4_69:
	.pragma "nounroll";
	ld.global.f32 	%f201, [%rd40+-4];
	setp.geu.f32 	%p38, %f201, %f1;
	@%p38 bra 	$L__BB4_71;
	ld.global.f32 	%f202, [%rd40];
	add.f32 	%f267, %f267, %f202;
$L__BB4_71:
	add.s64 	%rd40, %rd40, 36;
	add.s32 	%r51, %r51, 1;
	setp.ne.s32 	%p39, %r51, 0;
	@%p39 bra 	$L__BB4_69;
$L__BB4_72:
	setp.ge.s32 	%p40, %r56, %r38;
	@%p40 bra 	$L__BB4_77;
	setp.eq.s32 	%p41, %r56, %r1;
	@%p41 bra 	$L__BB4_76;
	mul.wide.u32 	%rd29, %r56, 36;
	add.s64 	%rd30, %rd1, %rd29;
	add.s64 	%rd11, %rd30, 16;
	ld.global.f32 	%f203, [%rd30+16];
	setp.geu.f32 	%p42, %f203, %f1;
	@%p42 bra 	$L__BB4_76;
	ld.global.f32 	%f204, [%rd11+4];
	add.f32 	%f267, %f267, %f204;
$L__BB4_76:
	add.s32 	%r56, %r56, 1;
$L__BB4_77:
	setp.ge.s32 	%p43, %r56, %r38;
	@%p43 bra 	$L__BB4_148;
	sub.s32 	%r21, %r38, %r56;
	and.b32  	%r22, %r21, 15;
	sub.s32 	%r45, %r56, %r38;
	setp.gt.u32 	%p44, %r45, -16;
	@%p44 bra 	$L__BB4_113;
	and.b32  	%r46, %r21, -16;
	neg.s32 	%r54, %r46;
	mul.wide.u32 	%rd31, %r56, 36;
	add.s64 	%rd32, %rd31, %rd1;
	add.s64 	%rd41, %rd32, 304;
$L__BB4_80:
	.pragma "nounroll";
	ld.global.f32 	%f206, [%rd41+-288];
	setp.geu.f32 	%p45, %f206, %f1;
	@%p45 bra 	$L__BB4_82;
	ld.global.f32 	%f207, [%rd41+-284];
	add.f32 	%f267, %f267, %f207;
$L__BB4_82:
	ld.global.f32 	%f208, [%rd41+-252];
	setp.geu.f32 	%p46, %f208, %f1;
	@%p46 bra 	$L__BB4_84;
	ld.global.f32 	%f209, [%rd41+-248];
	add.f32 	%f267, %f267, %f209;
$L__BB4_84:
	ld.global.f32 	%f210, [%rd41+-216];
	setp.geu.f32 	%p47, %f210, %f1;
	@%p47 bra 	$L__BB4_86;
	ld.global.f32 	%f211, [%rd41+-212];
	add.f32 	%f267, %f267, %f211;
$L__BB4_86:
	ld.global.f32 	%f212, [%rd41+-180];
	setp.geu.f32 	%p48, %f212, %f1;
	@%p48 bra 	$L__BB4_88;
	ld.global.f32 	%f213, [%rd41+-176];
	add.f32 	%f267, %f267, %f213;
$L__BB4_88:
	ld.global.f32 	%f214, [%rd41+-144];
	setp.geu.f32 	%p49, %f214, %f1;
	@%p49 bra 	$L__BB4_90;
	ld.global.f32 	%f215, [%rd41+-140];
	add.f32 	%f267, %f267, %f215;
$L__BB4_90:
	ld.global.f32 	%f216, [%rd41+-108];
	setp.geu.f32 	%p50, %f216, %f1;
	@%p50 bra 	$L__BB4_92;
	ld.global.f32 	%f217, [%rd41+-104];
	add.f32 	%f267, %f267, %f217;
$L__BB4_92:
	ld.global.f32 	%f218, [%rd41+-72];
	setp.geu.f32 	%p51, %f218, %f1;
	@%p51 bra 	$L__BB4_94;
	ld.global.f32 	%f219, [%rd41+-68];
	add.f32 	%f267, %f267, %f219;
$L__BB4_94:
	ld.global.f32 	%f220, [%rd41+-36];
	setp.geu.f32 	%p52, %f220, %f1;
	@%p52 bra 	$L__BB4_96;
	ld.global.f32 	%f221, [%rd41+-32];
	add.f32 	%f267, %f267, %f221;
$L__BB4_96:
	ld.global.f32 	%f222, [%rd41];
	setp.geu.f32 	%p53, %f222, %f1;
	@%p53 bra 	$L__BB4_98;
	ld.global.f32 	%f223, [%rd41+4];
	add.f32 	%f267, %f267, %f223;
$L__BB4_98:
	ld.global.f32 	%f224, [%rd41+36];
	setp.geu.f32 	%p54, %f224, %f1;
	@%p54 bra 	$L__BB4_100;
	ld.global.f32 	%f225, [%rd41+40];
	add.f32 	%f267, %f267, %f225;
$L__BB4_100:
	ld.global.f32 	%f226, [%rd41+72];
	setp.geu.f32 	%p55, %f226, %f1;
	@%p55 bra 	$L__BB4_102;
	ld.global.f32 	%f227, [%rd41+76];
	add.f32 	%f267, %f267, %f227;
$L__BB4_102:
	ld.global.f32 	%f228, [%rd41+108];
	setp.geu.f32 	%p56, %f228, %f1;
	@%p56 bra 	$L__BB4_104;
	ld.global.f32 	%f229, [%rd41+112];
	add.f32 	%f267, %f267, %f229;
$L__BB4_104:
	ld.global.f32 	%f230, [%rd41+144];
	setp.geu.f32 	%p57, %f230, %f1;
	@%p57 bra 	$L__BB4_106;
	ld.global.f32 	%f231, [%rd41+148];
	add.f32 	%f267, %f267, %f231;
$L__BB4_106:
	ld.global.f32 	%f232, [%rd41+180];
	setp.geu.f32 	%p58, %f232, %f1;
	@%p58 bra 	$L__BB4_108;
	ld.global.f32 	%f233, [%rd41+184];
	add.f32 	%f267, %f267, %f233;
$L__BB4_108:
	ld.global.f32 	%f234, [%rd41+216];
	setp.geu.f32 	%p59, %f234, %f1;
	@%p59 bra 	$L__BB4_110;
	ld.global.f32 	%f235, [%rd41+220];
	add.f32 	%f267, %f267, %f235;
$L__BB4_110:
	ld.global.f32 	%f236, [%rd41+252];
	setp.geu.f32 	%p60, %f236, %f1;
	@%p60 bra 	$L__BB4_112;
	ld.global.f32 	%f237, [%rd41+256];
	add.f32 	%f267, %f267, %f237;
$L__BB4_112:
	add.s32 	%r56, %r56, 16;
	add.s32 	%r54, %r54, 16;
	add.s64 	%rd41, %rd41, 576;
	setp.ne.s32 	%p61, %r54, 0;
	@%p61 bra 	$L__BB4_80;
$L__BB4_113:
	setp.eq.s32 	%p62, %r22, 0;
	@%p62 bra 	$L__BB4_148;
	and.b32  	%r29, %r21, 7;
	setp.lt.u32 	%p63, %r22, 8;
	@%p63 bra 	$L__BB4_132;
	mul.wide.u32 	%rd33, %r56, 36;
	add.s64 	%rd34, %rd1, %rd33;
	add.s64 	%rd15, %rd34, 16;
	ld.global.f32 	%f239, [%rd34+16];
	setp.geu.f32 	%p64, %f239, %f1;
	@%p64 bra 	$L__BB4_117;
	ld.global.f32 	%f240, [%rd15+4];
	add.f32 	%f267, %f267, %f240;
$L__BB4_117:
	ld.global.f32 	%f241, [%rd15+36];
	setp.geu.f32 	%p65, %f241, %f1;
	@%p65 bra 	$L__BB4_119;
	ld.global.f32 	%f242, [%rd15+40];
	add.f32 	%f267, %f267, %f242;
$L__BB4_119:
	ld.global.f32 	%f243, [%rd15+72];
	setp.geu.f32 	%p66, %f243, %f1;
	@%p66 bra 	$L__BB4_121;
	ld.global.f32 	%f244, [%rd15+76];
	add.f32 	%f267, %f267, %f244;
$L__BB4_121:
	ld.global.f32 	%f245, [%rd15+108];
	setp.geu.f32 	%p67, %f245, %f1;
	@%p67 bra 	$L__BB4_123;
	ld.global.f32 	%f246, [%rd15+112];
	add.f32 	%f267, %f267, %f246;
$L__BB4_123:
	ld.global.f32 	%f247, [%rd15+144];
	setp.geu.f32 	%p68, %f247, %f1;
	@%p68 bra 	$L__BB4_125;
	ld.global.f32 	%f248, [%rd15+148];
	add.f32 	%f267, %f267, %f248;
$L__BB4_125:
	ld.global.f32 	%f249, [%rd15+180];
	setp.geu.f32 	%p69, %f249, %f1;
	@%p69 bra 	$L__BB4_127;
	ld.global.f32 	%f250, [%rd15+184];
	add.f32 	%f267, %f267, %f250;
$L__BB4_127:
	ld.global.f32 	%f251, [%rd15+216];
	setp.geu.f32 	%p70, %f251, %f1;
	@%p70 bra 	$L__BB4_129;
	ld.global.f32 	%f252, [%rd15+220];
	add.f32 	%f267, %f267, %f252;
$L__BB4_129:
	ld.global.f32 	%f253, [%rd15+252];
	setp.geu.f32 	%p71, %f253, %f1;
	@%p71 bra 	$L__BB4_131;
	ld.global.f32 	%f254, [%rd15+256];
	add.f32 	%f267, %f267, %f254;
$L__BB4_131:
	add.s32 	%r56, %r56, 8;
$L__BB4_132:
	setp.eq.s32 	%p72, %r29, 0;
	@%p72 bra 	$L__BB4_148;
	and.b32  	%r32, %r21, 3;
	setp.lt.u32 	%p73, %r29, 4;
	@%p73 bra 	$L__BB4_143;
	mul.wide.u32 	%rd35, %r56, 36;
	add.s64 	%rd36, %rd1, %rd35;
	add.s64 	%rd16, %rd36, 16;
	ld.global.f32 	%f256, [%rd36+16];
	setp.geu.f32 	%p74, %f256, %f1;
	@%p74 bra 	$L__BB4_136;
	ld.global.f32 	%f257, [%rd16+4];
	add.f32 	%f267, %f267, %f257;
$L__BB4_136:
	ld.global.f32 	%f258, [%rd16+36];
	setp.geu.f32 	%p75, %f258, %f1;
	@%p75 bra 	$L__BB4_138;
	ld.global.f32 	%f259, [%rd16+40];
	add.f32 	%f267, %f267, %f259;
$L__BB4_138:
	ld.global.f32 	%f260, [%rd16+72];
	setp.geu.f32 	%p76, %f260, %f1;
	@%p76 bra 	$L__BB4_140;
	ld.global.f32 	%f261, [%rd16+76];
	add.f32 	%f267, %f267, %f261;
$L__BB4_140:
	ld.global.f32 	%f262, [%rd16+108];
	setp.geu.f32 	%p77, %f262, %f1;
	@%p77 bra 	$L__BB4_142;
	ld.global.f32 	%f263, [%rd16+112];
	add.f32 	%f267, %f267, %f263;
$L__BB4_142:
	add.s32 	%r56, %r56, 4;
$L__BB4_143:
	setp.eq.s32 	%p78, %r32, 0;
	@%p78 bra 	$L__BB4_148;
	mul.wide.u32 	%rd37, %r56, 36;
	add.s64 	%rd38, %rd37, %rd1;
	add.s64 	%rd42, %rd38, 20;
	neg.s32 	%r59, %r32;
$L__BB4_145:
	.pragma "nounroll";
	ld.global.f32 	%f264, [%rd42+-4];
	setp.geu.f32 	%p79, %f264, %f1;
	@%p79 bra 	$L__BB4_147;
	ld.global.f32 	%f265, [%rd42];
	add.f32 	%f267, %f267, %f265;
$L__BB4_147:
	add.s64 	%rd42, %rd42, 36;
	add.s32 	%r59, %r59, 1;
	setp.ne.s32 	%p80, %r59, 0;
	@%p80 bra 	$L__BB4_145;
$L__BB4_148:
	st.global.f32 	[%rd2+8], %f267;
$L__BB4_149:
	ret;

}
	// .globl	_Z16calculateDensityP15IndividualSPEA2Pfii
.visible .entry _Z16calculateDensityP15IndividualSPEA2Pfii(
	.param .u64 .ptr .align 1 _Z16calculateDensityP15IndividualSPEA2Pfii_param_0,
	.param .u64 .ptr .align 1 _Z16calculateDensityP15IndividualSPEA2Pfii_param_1,
	.param .u32 _Z16calculateDensityP15IndividualSPEA2Pfii_param_2,
	.param .u32 _Z16calculateDensityP15IndividualSPEA2Pfii_param_3
)
{
	.reg .pred 	%p<66>;
	.reg .b32 	%r<87>;
	.reg .b32 	%f<237>;
	.reg .b64 	%rd<38>;

	ld.param.u64 	%rd9, [_Z16calculateDensityP15IndividualSPEA2Pfii_param_0];
	ld.param.u64 	%rd10, [_Z16calculateDensityP15IndividualSPEA2Pfii_param_1];
	ld.param.u32 	%r45, [_Z16calculateDensityP15IndividualSPEA2Pfii_param_2];
	ld.param.u32 	%r46, [_Z16calculateDensityP15IndividualSPEA2Pfii_param_3];
	cvta.to.global.u64 	%rd1, %rd10;
	cvta.to.global.u64 	%rd2, %rd9;
	mov.u32 	%r47, %ctaid.x;
	mov.u32 	%r48, %ntid.x;
	mov.u32 	%r49, %tid.x;
	mad.lo.s32 	%r1, %r47, %r48, %r49;
	setp.ge.s32 	%p1, %r1, %r45;
	@%p1 bra 	$L__BB5_48;
	setp.lt.s32 	%p2, %r45, 1;
	mul.wide.s32 	%rd11, %r1, 36;
	add.s64 	%rd3, %rd2, %rd11;
	@%p2 bra 	$L__BB5_24;
	mul.lo.s32 	%r2, %r45, %r1;
	and.b32  	%r3, %r45, 3;
	setp.lt.u32 	%p3, %r45, 4;
	mov.b32 	%r76, 0;
	@%p3 bra 	$L__BB5_13;
	and.b32  	%r76, %r45, 2147483644;
	mov.b32 	%r68, 0;
$L__BB5_4:
	.pragma "nounroll";
	setp.eq.s32 	%p4, %r68, %r1;
	mul.wide.u32 	%rd12, %r68, 36;
	add.s64 	%rd4, %rd2, %rd12;
	mov.f32 	%f219, 0f7F7FFFFF;
	mov.u32 	%r69, %r1;
	@%p4 bra 	$L__BB5_6;
	ld.global.f32 	%f35, [%rd3];
	ld.global.f32 	%f36, [%rd4];
	sub.f32 	%f37, %f35, %f36;
	ld.global.f32 	%f38, [%rd3+4];
	ld.global.f32 	%f39, [%rd4+4];
	sub.f32 	%f40, %f38, %f39;
	ld.global.f32 	%f41, [%rd3+8];
	ld.global.f32 	%f42, [%rd4+8];
	sub.f32 	%f43, %f41, %f42;
	ld.global.f32 	%f44, [%rd3+12];
	ld.global.f32 	%f45, [%rd4+12];
	sub.f32 	%f46, %f44, %f45;
	mul.f32 	%f47, %f40, %f40;
	fma.rn.f32 	%f48, %f37, %f37, %f47;
	fma.rn.f32 	%f49, %f43, %f43, %f48;
	fma.rn.f32 	%f50, %f46, %f46, %f49;
	sqrt.rn.f32 	%f219, %f50;
	mov.u32 	%r69, %r68;
$L__BB5_6:
	add.s32 	%r52, %r69, %r2;
	mul.wide.s32 	%rd13, %r52, 4;
	add.s64 	%rd14, %rd1, %rd13;
	st.global.f32 	[%rd14], %f219;
	add.s32 	%r7, %r68, 1;
	setp.eq.s32 	%p5, %r7, %r1;
	mov.f32 	%f220, 0f7F7FFFFF;
	mov.u32 	%r70, %r1;
	@%p5 bra 	$L__BB5_8;
	ld.global.f32 	%f52, [%rd3];
	ld.global.f32 	%f53, [%rd4+36];
	sub.f32 	%f54, %f52, %f53;
	ld.global.f32 	%f55, [%rd3+4];
	ld.global.f32 	%f56, [%rd4+40];
	sub.f32 	%f57, %f55, %f56;
	ld.global.f32 	%f58, [%rd3+8];
	ld.global.f32 	%f59, [%rd4+44];
	sub.f32 	%f60, %f58, %f59;
	ld.global.f32 	%f61, [%rd3+12];
	ld.global.f32 	%f62, [%rd4+48];
	sub.f32 	%f63, %f61, %f62;
	mul.f32 	%f64, %f57, %f57;
	fma.rn.f32 	%f65, %f54, %f54, %f64;
	fma.rn.f32 	%f66, %f60, %f60, %f65;
	fma.rn.f32 	%f67, %f63, %f63, %f66;
	sqrt.rn.f32 	%f220, %f67;
	mov.u32 	%r70, %r7;
$L__BB5_8:
	add.s32 	%r53, %r70, %r2;
	mul.wide.s32 	%rd15, %r53, 4;
	add.s64 	%rd16, %rd1, %rd15;
	st.global.f32 	[%rd16], %f220;
	add.s32 	%r9, %r68, 2;
	setp.eq.s32 	%p6, %r9, %r1;
	mov.f32 	%f221, 0f7F7FFFFF;
	mov.u32 	%r71, %r1;
	@%p6 bra 	$L__BB5_10;
	ld.global.f32 	%f69, [%rd3];
	ld.global.f32 	%f70, [%rd4+72];
	sub.f32 	%f71, %f69, %f70;
	ld.global.f32 	%f72, [%rd3+4];
	ld.global.f32 	%f73, [%rd4+76];
	sub.f32 	%f74, %f72, %f73;
	ld.global.f32 	%f75, [%rd3+8];
	ld.global.f32 	%f76, [%rd4+80];
	sub.f32 	%f77, %f75, %f76;
	ld.global.f32 	%f78, [%rd3+12];
	ld.global.f32 	%f79, [%rd4+84];
	sub.f32 	%f80, %f78, %f79;
	mul.f32 	%f81, %f74, %f74;
	fma.rn.f32 	%f82, %f71, %f71, %f81;
	fma.rn.f32 	%f83, %f77, %f77, %f82;
	fma.rn.f32 	%f84, %f80, %f80, %f83;
	sqrt.rn.f32 	%f221, %f84;
	mov.u32 	%r71, %r9;
$L__BB5_10:
	add.s32 	%r54, %r71, %r2;
	mul.wide.s32 	%rd17, %r54, 4;
	add.s64 	%rd18, %rd1, %rd17;
	st.global.f32 	[%rd18], %f221;
	add.s32 	%r11, %r68, 3;
	setp.eq.s32 	%p7, %r11, %r1;
	mov.f32 	%f222, 0f7F7FFFFF;
	mov.u32 	%r72, %r1;
	@%p7 bra 	$L__BB5_12;
	ld.global.f32 	%f86, [%rd3];
	ld.global.f32 	%f87, [%rd4+108];
	sub.f32 	%f88, %f86, %f87;
	ld.global.f32 	%f89, [%rd3+4];
	ld.global.f32 	%f90, [%rd4+112];
	sub.f32 	%f91, %f89, %f90;
	ld.global.f32 	%f92, [%rd3+8];
	ld.global.f32 	%f93, [%rd4+116];
	sub.f32 	%f94, %f92, %f93;
	ld.global.f32 	%f95, [%rd3+12];
	ld.global.f32 	%f96, [%rd4+120];
	sub.f32 	%f97, %f95, %f96;
	mul.f32 	%f98, %f91, %f91;
	fma.rn.f32 	%f99, %f88, %f88, %f98;
	fma.rn.f32 	%f100, %f94, %f94, %f99;
	fma.rn.f32 	%f101, %f97, %f97, %f100;
	sqrt.rn.f32 	%f222, %f101;
	mov.u32 	%r72, %r11;
$L__BB5_12:
	add.s32 	%r55, %r72, %r2;
	mul.wide.s32 	%rd19, %r55, 4;
	add.s64 	%rd20, %rd1, %rd19;
	st.global.f32 	[%rd20], %f222;
	add.s32 	%r68, %r68, 4;
	setp.ne.s32 	%p8, %r68, %r76;
	@%p8 bra 	$L__BB5_4;
$L__BB5_13:
	setp.eq.s32 	%p9, %r3, 0;
	@%p9 bra 	$L__BB5_24;
	setp.eq.s32 	%p10, %r3, 1;
	@%p10 bra 	$L__BB5_20;
	setp.eq.s32 	%p11, %r76, %r1;
	mul.wide.u32 	%rd21, %r76, 36;
	add.s64 	%rd5, %rd2, %rd21;
	mov.f32 	%f223, 0f7F7FFFFF;
	mov.u32 	%r74, %r1;
	@%p11 bra 	$L__BB5_17;
	ld.global.f32 	%f103, [%rd3];
	ld.global.f32 	%f104, [%rd5];
	sub.f32 	%f105, %f103, %f104;
	ld.global.f32 	%f106, [%rd3+4];
	ld.global.f32 	%f107, [%rd5+4];
	sub.f32 	%f108, %f106, %f107;
	ld.global.f32 	%f109, [%rd3+8];
	ld.global.f32 	%f110, [%rd5+8];
	sub.f32 	%f111, %f109, %f110;
	ld.global.f32 	%f112, [%rd3+12];
	ld.global.f32 	%f113, [%rd5+12];
	sub.f32 	%f114, %f112, %f113;
	mul.f32 	%f115, %f108, %f108;
	fma.rn.f32 	%f116, %f105, %f105, %f115;
	fma.rn.f32 	%f117, %f111, %f111, %f116;
	fma.rn.f32 	%f118, %f114, %f114, %f117;
	sqrt.rn.f32 	%f223, %f118;
	mov.u32 	%r74, %r76;
$L__BB5_17:
	add.s32 	%r56, %r74, %r2;
	mul.wide.s32 	%rd22, %r56, 4;
	add.s64 	%rd23, %rd1, %rd22;
	st.global.f32 	[%rd23], %f223;
	add.s32 	%r16, %r76, 1;
	setp.eq.s32 	%p12, %r16, %r1;
	mov.f32 	%f224, 0f7F7FFFFF;
	mov.u32 	%r75, %r1;
	@%p12 bra 	$L__BB5_19;
	ld.global.f32 	%f120, [%rd3];
	ld.global.f32 	%f121, [%rd5+36];
	sub.f32 	%f122, %f120, %f121;
	ld.global.f32 	%f123, [%rd3+4];
	ld.global.f32 	%f124, [%rd5+40];
	sub.f32 	%f125, %f123, %f124;
	ld.global.f32 	%f126, [%rd3+8];
	ld.global.f32 	%f127, [%rd5+44];
	sub.f32 	%f128, %f126, %f127;
	ld.global.f32 	%f129, [%rd3+12];
	ld.global.f32 	%f130, [%rd5+48];
	sub.f32 	%f131, %f129, %f130;
	mul.f32 	%f132, %f125, %f125;
	fma.rn.f32 	%f133, %f122, %f122, %f132;
	fma.rn.f32 	%f134, %f128, %f128, %f133;
	fma.rn.f32 	%f135, %f131, %f131, %f134;
	sqrt.rn.f32 	%f224, %f135;
	mov.u32 	%r75, %r16;
$L__BB5_19:
	add.s32 	%r57, %r75, %r2;
	mul.wide.s32 	%rd24, %r57, 4;
	add.s64 	%rd25, %rd1, %rd24;
	st.global.f32 	[%rd25], %f224;
	add.s32 	%r76, %r76, 2;
$L__BB5_20:
	and.b32  	%r58, %r45, 1;
	setp.eq.b32 	%p13, %r58, 1;
	not.pred 	%p14, %p13;
	@%p14 bra 	$L__BB5_24;
	setp.eq.s32 	%p15, %r76, %r1;
	mov.f32 	%f225, 0f7F7FFFFF;
	mov.u32 	%r77, %r1;
	@%p15 bra 	$L__BB5_23;
	mul.wide.u32 	%rd26, %r76, 36;
	add.s64 	%rd27, %rd2, %rd26;
	ld.global.f32 	%f137, [%rd3];
	ld.global.f32 	%f138, [%rd27];
	sub.f32 	%f139, %f137, %f138;
	ld.global.f32 	%f140, [%rd3+4];
	ld.global.f32 	%f141, [%rd27+4];
	sub.f32 	%f142, %f140, %f141;
	ld.global.f32 	%f143, [%rd3+8];
	ld.global.f32 	%f144, [%rd27+8];
	sub.f32 	%f145, %f143, %f144;
	ld.global.f32 	%f146, [%rd3+12];
	ld.global.f32 	%f147, [%rd27+12];
	sub.f32 	%f148, %f146, %f147;
	mul.f32 	%f149, %f142, %f142;
	fma.rn.f32 	%f150, %f139, %f139, %f149;
	fma.rn.f32 	%f151, %f145, %f145, %f150;
	fma.rn.f32 	%f152, %f148, %f148, %f151;
	sqrt.rn.f32 	%f225, %f152;
	mov.u32 	%r77, %r76;
$L__BB5_23:
	add.s32 	%r59, %r77, %r2;
	mul.wide.s32 	%rd28, %r59, 4;
	add.s64 	%rd29, %rd1, %rd28;
	st.global.f32 	[%rd29], %f225;
$L__BB5_24:
	setp.lt.s32 	%p16, %r45, 1;
	bar.sync 	0;
	setp.lt.s32 	%p17, %r46, 0;
	mov.f32 	%f236, 0f7F7FFFFF;
	or.pred  	%p18, %p16, %p17;
	@%p18 bra 	$L__BB5_47;
	mul.lo.s32 	%r21, %r45, %r1;
	and.b32  	%r22, %r45, 15;
	add.s32 	%r23, %r22, -1;
	and.b32  	%r24, %r45, 7;
	add.s32 	%r25, %r24, -1;
	and.b32  	%r26, %r45, 2147483632;
	and.b32  	%r27, %r45, 3;
	neg.s32 	%r28, %r26;
	add.s64 	%rd6, %rd1, 32;
	mov.f32 	%f226, 0f7F7FFFFF;
	mov.b32 	%r78, 0;
	mov.u32 	%r79, %r78;
$L__BB5_26:
	setp.lt.u32 	%p19, %r45, 16;
	mov.f32 	%f234, 0f7F7FFFFF;
	mov.b32 	%r83, 0;
	@%p19 bra 	$L__BB5_29;
	mov.f32 	%f234, 0f7F7FFFFF;
	mov.u32 	%r80, %r21;
	mov.u32 	%r81, %r28;
$L__BB5_28:
	.pragma "nounroll";
	mul.wide.s32 	%rd30, %r80, 4;
	add.s64 	%rd31, %rd6, %rd30;
	ld.global.f32 	%f158, [%rd31+-32];
	setp.lt.f32 	%p20, %f158, %f234;
	selp.f32 	%f159, %f158, %f234, %p20;
	ld.global.f32 	%f160, [%rd31+-28];
	setp.lt.f32 	%p21, %f160, %f159;
	selp.f32 	%f161, %f160, %f159, %p21;
	ld.global.f32 	%f162, [%rd31+-24];
	setp.lt.f32 	%p22, %f162, %f161;
	selp.f32 	%f163, %f162, %f161, %p22;
	ld.global.f32 	%f164, [%rd31+-20];
	setp.lt.f32 	%p23, %f164, %f163;
	selp.f32 	%f165, %f164, %f163, %p23;
	ld.global.f32 	%f166, [%rd31+-16];
	setp.lt.f32 	%p24, %f166, %f165;
	selp.f32 	%f167, %f166, %f165, %p24;
	ld.global.f32 	%f168, [%rd31+-12];
	setp.lt.f32 	%p25, %f168, %f167;
	selp.f32 	%f169, %f168, %f167, %p25;
	ld.global.f32 	%f170, [%rd31+-8];
	setp.lt.f32 	%p26, %f170, %f169;
	selp.f32 	%f171, %f170, %f169, %p26;
	ld.global.f32 	%f172, [%rd31+-4];
	setp.lt.f32 	%p27, %f172, %f171;
	selp.f32 	%f173, %f172, %f171, %p27;
	ld.global.f32 	%f174, [%rd31];
	setp.lt.f32 	%p28, %f174, %f173;
	selp.f32 	%f175, %f174, %f173, %p28;
	ld.global.f32 	%f176, [%rd31+4];
	setp.lt.f32 	%p29, %f176, %f175;
	selp.f32 	%f177, %f176, %f175, %p29;
	ld.global.f32 	%f178, [%rd31+8];
	setp.lt.f32 	%p30, %f178, %f177;
	selp.f32 	%f179, %f178, %f177, %p30;
	ld.global.f32 	%f180, [%rd31+12];
	setp.lt.f32 	%p31, %f180, %f179;
	selp.f32 	%f181, %f180, %f179, %p31;
	ld.global.f32 	%f182, [%rd31+16];
	setp.lt.f32 	%p32, %f182, %f181;
	selp.f32 	%f183, %f182, %f181, %p32;
	ld.global.f32 	%f184, [%rd31+20];
	setp.lt.f32 	%p33, %f184, %f183;
	selp.f32 	%f185, %f184, %f183, %p33;
	ld.global.f32 	%f186, [%rd31+24];
	setp.lt.f32 	%p34, %f186, %f185;
	selp.f32 	%f187, %f186, %f185, %p34;
	ld.global.f32 	%f188, [%rd31+28];
	setp.lt.f32 	%p35, %f188, %f187;
	selp.f32 	%f234, %f188, %f187, %p35;
	add.s32 	%r81, %r81, 16;
	add.s32 	%r80, %r80, 16;
	setp.ne.s32 	%p36, %r81, 0;
	mov.u32 	%r83, %r26;
	@%p36 bra 	$L__BB5_28;
$L__BB5_29:
	setp.eq.s32 	%p37, %r22, 0;
	@%p37 bra 	$L__BB5_40;
	setp.lt.u32 	%p38, %r23, 7;
	@%p38 bra 	$L__BB5_32;
	add.s32 	%r62, %r83, %r21;
	mul.wide.s32 	%rd32, %r62, 4;
	add.s64 	%rd33, %rd1, %rd32;
	ld.global.f32 	%f190, [%rd33];
	setp.lt.f32 	%p39, %f190, %f234;
	selp.f32 	%f191, %f190, %f234, %p39;
	ld.global.f32 	%f192, [%rd33+4];
	setp.lt.f32 	%p40, %f192, %f191;
	selp.f32 	%f193, %f192, %f191, %p40;
	ld.global.f32 	%f194, [%rd33+8];
	setp.lt.f32 	%p41, %f194, %f193;
	selp.f32 	%f195, %f194, %f193, %p41;
	ld.global.f32 	%f196, [%rd33+12];
	setp.lt.f32 	%p42, %f196, %f195;
	selp.f32 	%f197, %f196, %f195, %p42;
	ld.global.f32 	%f198, [%rd33+16];
	setp.lt.f32 	%p43, %f198, %f197;
	selp.f32 	%f199, %f198, %f197, %p43;
	ld.global.f32 	%f200, [%rd33+20];
	setp.lt.f32 	%p44, %f200, %f199;
	selp.f32 	%f201, %f200, %f199, %p44;
	ld.global.f32 	%f202, [%rd33+24];
	setp.lt.f32 	%p45, %f202, %f201;
	selp.f32 	%f203, %f202, %f201, %p45;
	ld.global.f32 	%f204, [%rd33+28];
	setp.lt.f32 	%p46, %f204, %f203;
	selp.f32 	%f234, %f204, %f203, %p46;
	add.s32 	%r83, %r83, 8;
$L__BB5_32:
	setp.eq.s32 	%p47, %r24, 0;
	@%p47 bra 	$L__BB5_40;
	setp.lt.u32 	%p48, %r25, 3;
	@%p48 bra 	$L__BB5_35;
	add.s32 	%r63, %r83, %r21;
	mul.wide.s32 	%rd34, %r63, 4;
	add.s64 	%rd35, %rd1, %rd34;
	ld.global.f32 	%f206, [%rd35];
	setp.lt.f32 	%p49, %f206, %f234;
	selp.f32 	%f207, %f206, %f234, %p49;
	ld.global.f32 	%f208, [%rd35+4];
	setp.lt.f32 	%p50, %f208, %f207;
	selp.f32 	%f209, %f208, %f207, %p50;
	ld.global.f32 	%f210, [%rd35+8];
	setp.lt.f32 	%p51, %f210, %f209;
	selp.f32 	%f211, %f210, %f209, %p51;
	ld.global.f32 	%f212, [%rd35+12];
	setp.lt.f32 	%p52, %f212, %f211;
	selp.f32 	%f234, %f212, %f211, %p52;
	add.s32 	%r83, %r83, 4;
$L__BB5_35:
	setp.eq.s32 	%p53, %r27, 0;
	@%p53 bra 	$L__BB5_40;
	setp.eq.s32 	%p54, %r27, 1;
	add.s32 	%r64, %r83, %r21;
	mul.wide.s32 	%rd36, %r64, 4;
	add.s64 	%rd7, %rd1, %rd36;
	ld.global.f32 	%f213, [%rd7];
	setp.lt.f32 	%p55, %f213, %f234;
	selp.f32 	%f234, %f213, %f234, %p55;
	@%p54 bra 	$L__BB5_40;
	setp.eq.s32 	%p56, %r27, 2;
	ld.global.f32 	%f214, [%rd7+4];
	setp.lt.f32 	%p57, %f214, %f234;
	selp.f32 	%f234, %f214, %f234, %p57;
	@%p56 bra 	$L__BB5_40;
	ld.global.f32 	%f28, [%rd7+8];
	setp.geu.f32 	%p58, %f28, %f234;
	@%p58 bra 	$L__BB5_40;
	mov.f32 	%f234, %f28;
$L__BB5_40:
	setp.geu.f32 	%p59, %f234, 0f7F7FFFFF;
	@%p59 bra 	$L__BB5_45;
	add.s32 	%r79, %r79, 1;
	setp.eq.s32 	%p60, %r79, %r46;
	selp.f32 	%f226, %f234, %f226, %p60;
	mov.b32 	%r85, 0;
	bra.uni 	$L__BB5_43;
$L__BB5_42:
	add.s32 	%r85, %r85, 1;
	setp.eq.s32 	%p62, %r85, %r45;
	@%p62 bra 	$L__BB5_45;
$L__BB5_43:
	add.s32 	%r66, %r85, %r21;
	mul.wide.s32 	%rd37, %r66, 4;
	add.s64 	%rd8, %rd1, %rd37;
	ld.global.f32 	%f215, [%rd8];
	setp.neu.f32 	%p61, %f215, %f234;
	@%p61 bra 	$L__BB5_42;
	mov.b32 	%r67, 2139095039;
	st.global.u32 	[%rd8], %r67;
$L__BB5_45:
	add.s32 	%r78, %r78, 1;
	setp.lt.s32 	%p63, %r78, %r45;
	setp.le.s32 	%p64, %r79, %r46;
	and.pred  	%p65, %p63, %p64;
	@%p65 bra 	$L__BB5_26;
	add.f32 	%f236, %f226, 0f40000000;
$L__BB5_47:
	rcp.rn.f32 	%f216, %f236;
	st.global.f32 	[%rd3+28], %f216;
	ld.global.f32 	%f217, [%rd3+24];
	add.f32 	%f218, %f216, %f217;
	st.global.f32 	[%rd3+32], %f218;
$L__BB5_48:
	ret;

}
	// .globl	_Z20crossoverAndMutationPK15IndividualSPEA2PS_ffffffffP17curandStateXORWOWi
.visible .entry _Z20crossoverAndMutationPK15IndividualSPEA2PS_ffffffffP17curandStateXORWOWi(
	.param .u64 .ptr .align 1 _Z20crossoverAndMutationPK15IndividualSPEA2PS_ffffffffP17curandStateXORWOWi_param_0,
	.param .u64 .ptr .align 1 _Z20crossoverAndMutationPK15IndividualSPEA2PS_ffffffffP17curandStateXORWOWi_param_1,
	.param .f32 _Z20crossoverAndMutationPK15IndividualSPEA2PS_ffffffffP17curandStateXORWOWi_param_2,
	.param .f32 _Z20crossoverAndMutationPK15IndividualSPEA2PS_ffffffffP17curandStateXORWOWi_param_3,
	.param .f32 _Z20crossoverAndMutationPK15IndividualSPEA2PS_ffffffffP17curandStateXORWOWi_param_4,
	.param .f32 _Z20crossoverAndMutationPK15IndividualSPEA2PS_ffffffffP17curandStateXORWOWi_param_5,
	.param .f32 _Z20crossoverAndMutationPK15IndividualSPEA2PS_ffffffffP17curandStateXORWOWi_param_6,
	.param .f32 _Z20crossoverAndMutationPK15IndividualSPEA2PS_ffffffffP17curandStateXORWOWi_param_7,
	.param .f32 _Z20crossoverAndMutationPK15IndividualSPEA2PS_ffffffffP17curandStateXORWOWi_param_8,
	.param .f32 _Z20crossoverAndMutationPK15IndividualSPEA2PS_ffffffffP17curandStateXORWOWi_param_9,
	.param .u64 .ptr .align 1 _Z20crossoverAndMutationPK15IndividualSPEA2PS_ffffffffP17curandStateXORWOWi_param_10,
	.param .u32 _Z20crossoverAndMutationPK15IndividualSPEA2PS_ffffffffP17curandStateXORWOWi_param_11
)
{
	.reg .pred 	%p<58>;
	.reg .b32 	%r<398>;
	.reg .b32 	%f<544>;
	.reg .b64 	%rd<14>;
	.reg .b64 	%fd<2>;

	ld.param.u64 	%rd2, [_Z20crossoverAndMutationPK15IndividualSPEA2PS_ffffffffP17curandStateXORWOWi_param_0];
	ld.param.f32 	%f97, [_Z20crossoverAndMutationPK15IndividualSPEA2PS_ffffffffP17curandStateXORWOWi_param_2];
	ld.param.f32 	%f98, [_Z20crossoverAndMutationPK15IndividualSPEA2PS_ffffffffP17curandStateXORWOWi_param_3];
	ld.param.f32 	%f99, [_Z20crossoverAndMutationPK15IndividualSPEA2PS_ffffffffP17curandStateXORWOWi_param_4];
	ld.param.f32 	%f100, [_Z20crossoverAndMutationPK15IndividualSPEA2PS_ffffffffP17curandStateXORWOWi_param_5];
	ld.param.f32 	%f101, [_Z20crossoverAndMutationPK15IndividualSPEA2PS_ffffffffP17curandStateXORWOWi_param_6];
	ld.param.f32 	%f102, [_Z20crossoverAndMutationPK15IndividualSPEA2PS_ffffffffP17curandStateXORWOWi_param_7];
	ld.param.f32 	%f103, [_Z20crossoverAndMutationPK15IndividualSPEA2PS_ffffffffP17curandStateXORWOWi_param_8];
	ld.param.f32 	%f104, [_Z20crossoverAndMutationPK15IndividualSPEA2PS_ffffffffP17curandStateXORWOWi_param_9];
	ld.param.u64 	%rd4, [_Z20crossoverAndMutationPK15IndividualSPEA2PS_ffffffffP17curandStateXORWOWi_param_10];
	ld.param.u32 	%r113, [_Z20crossoverAndMutationPK15IndividualSPEA2PS_ffffffffP17curandStateXORWOWi_param_11];
	mov.u32 	%r114, %ctaid.x;
	mov.u32 	%r115, %ntid.x;
	mov.u32 	%r116, %tid.x;
	mad.lo.s32 	%r1, %r114, %r115, %r116;
	shr.u32 	%r117, %r113, 31;
	add.s32 	%r118, %r113, %r117;
	shr.s32 	%r119, %r118, 1;
	setp.ge.s32 	%p1, %r1, %r119;
	@%p1 bra 	$L__BB6_38;
	shl.b32 	%r2, %r1, 1;
	or.b32  	%r120, %r2, 1;
	setp.ge.s32 	%p2, %r120, %r113;
	@%p2 bra 	$L__BB6_38;
	cvta.to.global.u64 	%rd5, %rd4;
	mul.wide.s32 	%rd6, %r1, 48;
	add.s64 	%rd1, %rd5, %rd6;
	ld.global.v2.u32 	{%r3, %r121}, [%rd1];
	ld.global.v2.u32 	{%r329, %r341}, [%rd1+8];
	ld.global.v2.u32 	{%r342, %r343}, [%rd1+16];
	ld.global.v2.u32 	{%r397, %r9}, [%rd1+24];
	ld.global.f32 	%f520, [%rd1+32];
	ld.global.f64 	%fd1, [%rd1+40];
	cvta.to.global.u64 	%rd7, %rd2;
	mul.wide.s32 	%rd8, %r2, 36;
	add.s64 	%rd9, %rd7, %rd8;
	ld.global.f32 	%f2, [%rd9];
	ld.global.f32 	%f3, [%rd9+4];
	ld.global.f32 	%f4, [%rd9+8];
	ld.global.f32 	%f5, [%rd9+12];
	ld.global.f32 	%f6, [%rd9+16];
	ld.global.f32 	%f7, [%rd9+20];
	ld.global.f32 	%f8, [%rd9+24];
	ld.global.f32 	%f9, [%rd9+28];
	ld.global.f32 	%f10, [%rd9+32];
	ld.global.f32 	%f543, [%rd9+36];
	ld.global.f32 	%f542, [%rd9+40];
	ld.global.f32 	%f541, [%rd9+44];
	ld.global.f32 	%f540, [%rd9+48];
	ld.global.f32 	%f15, [%rd9+52];
	ld.global.f32 	%f16, [%rd9+56];
	ld.global.f32 	%f17, [%rd9+60];
	ld.global.f32 	%f18, [%rd9+64];
	ld.global.f32 	%f19, [%rd9+68];
	shr.u32 	%r122, %r121, 2;
	xor.b32  	%r123, %r122, %r121;
	shl.b32 	%r124, %r343, 4;
	shl.b32 	%r125, %r123, 1;
	xor.b32  	%r126, %r124, %r125;
	xor.b32  	%r127, %r126, %r343;
	xor.b32  	%r10, %r127, %r123;
	add.s32 	%r328, %r3, 362437;
	add.s32 	%r128, %r10, %r328;
	cvt.rn.f32.u32 	%f105, %r128;
	fma.rn.f32 	%f106, %f105, 0f2F800000, 0f2F000000;
	setp.geu.f32 	%p3, %f106, %f103;
	mov.f32 	%f526, %f5;
	mov.f32 	%f527, %f4;
	mov.f32 	%f528, %f3;
	mov.f32 	%f529, %f2;
	mov.u32 	%r344, %r10;
	@%p3 bra 	$L__BB6_17;
	shr.u32 	%r129, %r329, 2;
	xor.b32  	%r130, %r129, %r329;
	shl.b32 	%r131, %r10, 4;
	shl.b32 	%r132, %r130, 1;
	xor.b32  	%r133, %r132, %r131;
	xor.b32  	%r134, %r133, %r130;
	xor.b32  	%r344, %r134, %r10;
	add.s32 	%r328, %r3, 724874;
	add.s32 	%r135, %r344, %r328;
	cvt.rn.f32.u32 	%f107, %r135;
	fma.rn.f32 	%f20, %f107, 0f2F800000, 0f2F000000;
	setp.gtu.f32 	%p4, %f20, 0f3F000000;
	mov.f32 	%f509, 0f3F800000;
	@%p4 bra 	$L__BB6_9;
	add.f32 	%f21, %f20, %f20;
	setp.eq.f32 	%p5, %f21, 0f3F800000;
	@%p5 bra 	$L__BB6_16;
	abs.f32 	%f109, %f21;
	setp.num.f32 	%p6, %f109, %f109;
	@%p6 bra 	$L__BB6_7;
	mov.f32 	%f167, 0f3EAAAAAB;
	add.rn.f32 	%f509, %f21, %f167;
	bra.uni 	$L__BB6_16;
$L__BB6_7:
	abs.f32 	%f110, %f21;
	setp.lt.f32 	%p7, %f110, 0f00800000;
	mul.f32 	%f112, %f110, 0f4B800000;
	selp.f32 	%f113, %f112, %f110, %p7;
	mov.b32 	%r136, %f113;
	add.s32 	%r137, %r136, -1060439283;
	and.b32  	%r138, %r137, -8388608;
	sub.s32 	%r139, %r136, %r138;
	mov.b32 	%f114, %r139;
	cvt.rn.f32.s32 	%f115, %r138;
	selp.f32 	%f116, 0fC1C00000, 0f00000000, %p7;
	fma.rn.f32 	%f117, %f115, 0f34000000, %f116;
	add.f32 	%f118, %f114, 0fBF800000;
	add.f32 	%f119, %f114, 0f3F800000;
	rcp.approx.ftz.f32 	%f120, %f119;
	add.f32 	%f121, %f118, %f118;
	mul.f32 	%f122, %f121, %f120;
	mul.f32 	%f123, %f122, %f122;
	neg.f32 	%f124, %f122;
	sub.f32 	%f125, %f118, %f122;
	add.f32 	%f126, %f125, %f125;
	fma.rn.f32 	%f127, %f124, %f118, %f126;
	mul.rn.f32 	%f128, %f120, %f127;
	fma.rn.f32 	%f129, %f123, 0f3A2C32E4, 0f3B52E7DB;
	fma.rn.f32 	%f130, %f129, %f123, 0f3C93BB73;
	fma.rn.f32 	%f131, %f130, %f123, 0f3DF6384F;
	mul.rn.f32 	%f132, %f131, %f123;
	fma.rn.f32 	%f133, %f122, 0f3FB8AA3B, %f117;
	mul.f32 	%f134, %f132, 0f40400000;
	sub.f32 	%f135, %f117, %f133;
	fma.rn.f32 	%f136, %f122, 0f3FB8AA3B, %f135;
	fma.rn.f32 	%f137, %f128, 0f3FB8AA3B, %f136;
	fma.rn.f32 	%f138, %f122, 0f32A55E34, %f137;
	fma.rn.f32 	%f139, %f134, %f128, %f138;
	fma.rn.f32 	%f140, %f132, %f122, %f139;
	add.rn.f32 	%f141, %f133, %f140;
	mov.f32 	%f142, 0f3EAAAAAB;
	mul.rn.f32 	%f143, %f141, %f142;
	cvt.rni.f32.f32 	%f144, %f143;
	sub.f32 	%f145, %f143, %f144;
	neg.f32 	%f146, %f143;
	fma.rn.f32 	%f147, %f141, 0f3EAAAAAB, %f146;
	neg.f32 	%f148, %f133;
	add.rn.f32 	%f149, %f141, %f148;
	neg.f32 	%f150, %f149;
	add.rn.f32 	%f151, %f140, %f150;
	fma.rn.f32 	%f152, %f151, 0f3EAAAAAB, %f147;
	add.f32 	%f153, %f145, %f152;
	setp.gt.f32 	%p8, %f144, 0f00000000;
	selp.b32 	%r140, 0, -2097152000, %p8;
	setp.neu.f32 	%p9, %f21, 0f00000000;
	setp.neu.f32 	%p10, %f110, 0f7F800000;
	setp.lt.f32 	%p11, %f143, 0f00000000;
	selp.f32 	%f154, 0f00000000, 0f7F800000, %p11;
	abs.f32 	%f155, %f143;
	setp.gt.f32 	%p12, %f155, 0f43180000;
	cvt.rzi.s32.f32 	%r141, %f144;
	shl.b32 	%r142, %r141, 23;
	sub.s32 	%r143, %r142, %r140;
	mov.b32 	%f156, %r143;
	add.s32 	%r144, %r140, 2130706432;
	mov.b32 	%f157, %r144;
	fma.rn.f32 	%f158, %f153, 0f391FCB8E, 0f3AAF85ED;
	fma.rn.f32 	%f159, %f158, %f153, 0f3C1D9856;
	fma.rn.f32 	%f160, %f159, %f153, 0f3D6357BB;
	fma.rn.f32 	%f161, %f160, %f153, 0f3E75FDEC;
	fma.rn.f32 	%f162, %f161, %f153, 0f3F317218;
	fma.rn.f32 	%f163, %f162, %f153, 0f3F800000;
	mul.f32 	%f164, %f163, %f157;
	mul.f32 	%f165, %f164, %f156;
	selp.f32 	%f509, %f154, %f165, %p12;
	and.pred  	%p13, %p9, %p10;
	@%p13 bra 	$L__BB6_16;
	add.f32 	%f166, %f21, %f21;
	mov.b32 	%r145, %f166;
	and.b32  	%r146, %r145, 2147483647;
	mov.b32 	%f509, %r146;
	bra.uni 	$L__BB6_16;
$L__BB6_9:
	mov.f32 	%f168, 0f3F800000;
	sub.f32 	%f169, %f168, %f20;
	add.f32 	%f170, %f169, %f169;
	rcp.rn.f32 	%f25, %f170;
	abs.f32 	%f26, %f25;
	setp.eq.f32 	%p14, %f25, 0f3F800000;
	@%p14 bra 	$L__BB6_16;
	setp.num.f32 	%p15, %f26, %f26;
	@%p15 bra 	$L__BB6_12;
	mov.f32 	%f228, 0f3EAAAAAB;
	add.rn.f32 	%f509, %f25, %f228;
	bra.uni 	$L__BB6_16;
$L__BB6_12:
	setp.neu.f32 	%p16, %f25, 0f00000000;
	setp.neu.f32 	%p17, %f26, 0f7F800000;
	and.pred  	%p18, %p16, %p17;
	@%p18 bra 	$L__BB6_14;
	add.f32 	%f227, %f25, %f25;
	mov.b32 	%r156, %f227;
	and.b32  	%r157, %r156, 2147483647;
	mov.b32 	%f509, %r157;
	bra.uni 	$L__BB6_16;
$L__BB6_14:
	abs.f32 	%f171, %f25;
	setp.lt.f32 	%p19, %f171, 0f00800000;
	mul.f32 	%f172, %f171, 0f4B800000;
	selp.f32 	%f173, %f172, %f171, %p19;
	mov.b32 	%r147, %f173;
	add.s32 	%r148, %r147, -1060439283;
	and.b32  	%r149, %r148, -8388608;
	sub.s32 	%r150, %r147, %r149;
	mov.b32 	%f174, %r150;
	cvt.rn.f32.s32 	%f175, %r149;
	selp.f32 	%f176, 0fC1C00000, 0f00000000, %p19;
	fma.rn.f32 	%f177, %f175, 0f34000000, %f176;
	add.f32 	%f178, %f174, 0fBF800000;
	add.f32 	%f179, %f174, 0f3F800000;
	rcp.approx.ftz.f32 	%f180, %f179;
	add.f32 	%f181, %f178, %f178;
	mul.f32 	%f182, %f181, %f180;
	mul.f32 	%f183, %f182, %f182;
	neg.f32 	%f184, %f182;
	sub.f32 	%f185, %f178, %f182;
	add.f32 	%f186, %f185, %f185;
	fma.rn.f32 	%f187, %f184, %f178, %f186;
	mul.rn.f32 	%f188, %f180, %f187;
	fma.rn.f32 	%f189, %f183, 0f3A2C32E4, 0f3B52E7DB;
	fma.rn.f32 	%f190, %f189, %f183, 0f3C93BB73;
	fma.rn.f32 	%f191, %f190, %f183, 0f3DF6384F;
	mul.rn.f32 	%f192, %f191, %f183;
	fma.rn.f32 	%f193, %f182, 0f3FB8AA3B, %f177;
	mul.f32 	%f194, %f192, 0f40400000;
	sub.f32 	%f195, %f177, %f193;
	fma.rn.f32 	%f196, %f182, 0f3FB8AA3B, %f195;
	fma.rn.f32 	%f197, %f188, 0f3FB8AA3B, %f196;
	fma.rn.f32 	%f198, %f182, 0f32A55E34, %f197;
	fma.rn.f32 	%f199, %f194, %f188, %f198;
	fma.rn.f32 	%f200, %f192, %f182, %f199;
	add.rn.f32 	%f201, %f193, %f200;
	mov.f32 	%f202, 0f3EAAAAAB;
	mul.rn.f32 	%f203, %f201, %f202;
	cvt.rni.f32.f32 	%f204, %f203;
	sub.f32 	%f205, %f203, %f204;
	neg.f32 	%f206, %f203;
	fma.rn.f32 	%f207, %f201, 0f3EAAAAAB, %f206;
	neg.f32 	%f208, %f193;
	add.rn.f32 	%f209, %f201, %f208;
	neg.f32 	%f210, %f209;
	add.rn.f32 	%f211, %f200, %f210;
	fma.rn.f32 	%f212, %f211, 0f3EAAAAAB, %f207;
	add.f32 	%f213, %f205, %f212;
	setp.gt.f32 	%p20, %f204, 0f00000000;
	selp.b32 	%r151, 0, -2097152000, %p20;
	setp.geu.f32 	%p21, %f25, 0f00000000;
	setp.lt.f32 	%p22, %f203, 0f00000000;
	selp.f32 	%f214, 0f00000000, 0f7F800000, %p22;
	abs.f32 	%f215, %f203;
	setp.gt.f32 	%p23, %f215, 0f43180000;
	cvt.rzi.s32.f32 	%r152, %f204;
	shl.b32 	%r153, %r152, 23;
	sub.s32 	%r154, %r153, %r151;
	mov.b32 	%f216, %r154;
	add.s32 	%r155, %r151, 2130706432;
	mov.b32 	%f217, %r155;
	fma.rn.f32 	%f218, %f213, 0f391FCB8E, 0f3AAF85ED;
	fma.rn.f32 	%f219, %f218, %f213, 0f3C1D9856;
	fma.rn.f32 	%f220, %f219, %f213, 0f3D6357BB;
	fma.rn.f32 	%f221, %f220, %f213, 0f3E75FDEC;
	fma.rn.f32 	%f222, %f221, %f213, 0f3F317218;
	fma.rn.f32 	%f223, %f222, %f213, 0f3F800000;
	mul.f32 	%f224, %f223, %f217;
	mul.f32 	%f225, %f224, %f216;
	selp.f32 	%f509, %f214, %f225, %p23;
	@%p21 bra 	$L__BB6_16;
	mov.f32 	%f509, 0f7FFFFFFF;
$L__BB6_16:
	add.f32 	%f229, %f509, 0f3F800000;
	mov.f32 	%f230, 0f3F800000;
	sub.f32 	%f231, %f230, %f509;
	mul.f32 	%f232, %f231, %f543;
	fma.rn.f32 	%f233, %f229, %f2, %f232;
	mul.f32 	%f529, %f233, 0f3F000000;
	mul.f32 	%f234, %f229, %f543;
	fma.rn.f32 	%f235, %f231, %f2, %f234;
	mul.f32 	%f543, %f235, 0f3F000000;
	mul.f32 	%f236, %f231, %f542;
	fma.rn.f32 	%f237, %f229, %f3, %f236;
	mul.f32 	%f528, %f237, 0f3F000000;
	mul.f32 	%f238, %f229, %f542;
	fma.rn.f32 	%f239, %f231, %f3, %f238;
	mul.f32 	%f542, %f239, 0f3F000000;
	mul.f32 	%f240, %f231, %f541;
	fma.rn.f32 	%f241, %f229, %f4, %f240;
	mul.f32 	%f527, %f241, 0f3F000000;
	mul.f32 	%f242, %f229, %f541;
	fma.rn.f32 	%f243, %f231, %f4, %f242;
	mul.f32 	%f541, %f243, 0f3F000000;
	mul.f32 	%f244, %f231, %f540;
	fma.rn.f32 	%f245, %f229, %f5, %f244;
	mul.f32 	%f526, %f245, 0f3F000000;
	mul.f32 	%f246, %f229, %f540;
	fma.rn.f32 	%f247, %f231, %f5, %f246;
	mul.f32 	%f540, %f247, 0f3F000000;
	mov.u32 	%r329, %r341;
	mov.u32 	%r341, %r342;
	mov.u32 	%r342, %r343;
	mov.u32 	%r343, %r10;
$L__BB6_17:
	shr.u32 	%r158, %r329, 2;
	xor.b32  	%r159, %r158, %r329;
	shl.b32 	%r160, %r344, 4;
	shl.b32 	%r161, %r159, 1;
	xor.b32  	%r162, %r161, %r160;
	xor.b32  	%r163, %r162, %r159;
	xor.b32  	%r345, %r163, %r344;
	add.s32 	%r340, %r328, 362437;
	add.s32 	%r164, %r345, %r340;
	cvt.rn.f32.u32 	%f248, %r164;
	fma.rn.f32 	%f249, %f248, 0f2F800000, 0f2F000000;
	setp.geu.f32 	%p24, %f249, %f104;
	@%p24 bra 	$L__BB6_27;
	setp.eq.s32 	%p25, %r397, 1;
	mov.f32 	%f519, %f520;
	@%p25 bra 	$L__BB6_20;
	shr.u32 	%r165, %r341, 2;
	xor.b32  	%r166, %r165, %r341;
	shl.b32 	%r167, %r345, 4;
	shl.b32 	%r168, %r166, 1;
	xor.b32  	%r169, %r168, %r167;
	xor.b32  	%r170, %r169, %r166;
	xor.b32  	%r23, %r170, %r345;
	add.s32 	%r171, %r328, %r23;
	add.s32 	%r172, %r171, 724874;
	shr.u32 	%r173, %r342, 2;
	xor.b32  	%r174, %r173, %r342;
	shl.b32 	%r175, %r23, 4;
	shl.b32 	%r176, %r174, 1;
	xor.b32  	%r177, %r176, %r175;
	xor.b32  	%r178, %r177, %r174;
	xor.b32  	%r24, %r178, %r23;
	add.s32 	%r340, %r328, 1087311;
	add.s32 	%r179, %r24, %r340;
	cvt.rn.f32.u32 	%f250, %r172;
	fma.rn.f32 	%f251, %f250, 0f2F800000, 0f2F000000;
	cvt.rn.f32.u32 	%f252, %r179;
	fma.rn.f32 	%f253, %f252, 0f30C90FDB, 0f30490FDB;
	setp.lt.f32 	%p26, %f251, 0f00800000;
	mul.f32 	%f254, %f251, 0f4B000000;
	selp.f32 	%f255, %f254, %f251, %p26;
	selp.f32 	%f256, 0fC1B80000, 0f00000000, %p26;
	mov.b32 	%r180, %f255;
	add.s32 	%r181, %r180, -1059760811;
	and.b32  	%r182, %r181, -8388608;
	sub.s32 	%r183, %r180, %r182;
	mov.b32 	%f257, %r183;
	cvt.rn.f32.s32 	%f258, %r182;
	fma.rn.f32 	%f259, %f258, 0f34000000, %f256;
	add.f32 	%f260, %f257, 0fBF800000;
	fma.rn.f32 	%f261, %f260, 0fBE055027, 0f3E1039F6;
	fma.rn.f32 	%f262, %f261, %f260, 0fBDF8CDCC;
	fma.rn.f32 	%f263, %f262, %f260, 0f3E0F2955;
	fma.rn.f32 	%f264, %f263, %f260, 0fBE2AD8B9;
	fma.rn.f32 	%f265, %f264, %f260, 0f3E4CED0B;
	fma.rn.f32 	%f266, %f265, %f260, 0fBE7FFF22;
	fma.rn.f32 	%f267, %f266, %f260, 0f3EAAAA78;
	fma.rn.f32 	%f268, %f267, %f260, 0fBF000000;
	mul.f32 	%f269, %f260, %f268;
	fma.rn.f32 	%f270, %f269, %f260, %f260;
	fma.rn.f32 	%f271, %f259, 0f3F317218, %f270;
	setp.gt.u32 	%p27, %r180, 2139095039;
	fma.rn.f32 	%f272, %f255, 0f7F800000, 0f7F800000;
	selp.f32 	%f273, %f272, %f271, %p27;
	setp.eq.f32 	%p28, %f255, 0f00000000;
	mul.f32 	%f274, %f273, 0fC0000000;
	selp.f32 	%f275, 0f7F800000, %f274, %p28;
	sqrt.rn.f32 	%f276, %f275;
	sin.approx.f32 	%f277, %f253;
	cos.approx.f32 	%f278, %f253;
	mul.f32 	%f519, %f276, %f277;
	mul.f32 	%f520, %f276, %f278;
	mov.u32 	%r341, %r343;
	mov.u32 	%r342, %r344;
	mov.u32 	%r343, %r345;
	mov.u32 	%r344, %r23;
	mov.u32 	%r345, %r24;
$L__BB6_20:
	setp.ne.s32 	%p29, %r397, 1;
	sub.f32 	%f279, %f98, %f97;
	mul.f32 	%f280, %f279, %f519;
	fma.rn.f32 	%f529, %f280, 0f3DCCCCCD, %f529;
	mov.f32 	%f521, %f520;
	@%p29 bra 	$L__BB6_22;
	shr.u32 	%r184, %r341, 2;
	xor.b32  	%r185, %r184, %r341;
	shl.b32 	%r186, %r345, 4;
	shl.b32 	%r187, %r185, 1;
	xor.b32  	%r188, %r187, %r186;
	xor.b32  	%r189, %r188, %r185;
	xor.b32  	%r32, %r189, %r345;
	add.s32 	%r190, %r340, %r32;
	add.s32 	%r191, %r190, 362437;
	shr.u32 	%r192, %r342, 2;
	xor.b32  	%r193, %r192, %r342;
	shl.b32 	%r194, %r32, 4;
	shl.b32 	%r195, %r193, 1;
	xor.b32  	%r196, %r195, %r194;
	xor.b32  	%r197, %r196, %r193;
	xor.b32  	%r33, %r197, %r32;
	add.s32 	%r340, %r340, 724874;
	add.s32 	%r198, %r33, %r340;
	cvt.rn.f32.u32 	%f281, %r191;
	fma.rn.f32 	%f282, %f281, 0f2F800000, 0f2F000000;
	cvt.rn.f32.u32 	%f283, %r198;
	fma.rn.f32 	%f284, %f283, 0f30C90FDB, 0f30490FDB;
	setp.lt.f32 	%p30, %f282, 0f00800000;
	mul.f32 	%f285, %f282, 0f4B000000;
	selp.f32 	%f286, %f285, %f282, %p30;
	selp.f32 	%f287, 0fC1B80000, 0f00000000, %p30;
	mov.b32 	%r199, %f286;
	add.s32 	%r200, %r199, -1059760811;
	and.b32  	%r201, %r200, -8388608;
	sub.s32 	%r202, %r199, %r201;
	mov.b32 	%f288, %r202;
	cvt.rn.f32.s32 	%f289, %r201;
	fma.rn.f32 	%f290, %f289, 0f34000000, %f287;
	add.f32 	%f291, %f288, 0fBF800000;
	fma.rn.f32 	%f292, %f291, 0fBE055027, 0f3E1039F6;
	fma.rn.f32 	%f293, %f292, %f291, 0fBDF8CDCC;
	fma.rn.f32 	%f294, %f293, %f291, 0f3E0F2955;
	fma.rn.f32 	%f295, %f294, %f291, 0fBE2AD8B9;
	fma.rn.f32 	%f296, %f295, %f291, 0f3E4CED0B;
	fma.rn.f32 	%f297, %f296, %f291, 0fBE7FFF22;
	fma.rn.f32 	%f298, %f297, %f291, 0f3EAAAA78;
	fma.rn.f32 	%f299, %f298, %f291, 0fBF000000;
	mul.f32 	%f300, %f291, %f299;
	fma.rn.f32 	%f301, %f300, %f291, %f291;
	fma.rn.f32 	%f302, %f290, 0f3F317218, %f301;
	setp.gt.u32 	%p31, %r199, 2139095039;
	fma.rn.f32 	%f303, %f286, 0f7F800000, 0f7F800000;
	selp.f32 	%f304, %f303, %f302, %p31;
	setp.eq.f32 	%p32, %f286, 0f00000000;
	mul.f32 	%f305, %f304, 0fC0000000;
	selp.f32 	%f306, 0f7F800000, %f305, %p32;
	sqrt.rn.f32 	%f307, %f306;
	sin.approx.f32 	%f308, %f284;
	cos.approx.f32 	%f309, %f284;
	mul.f32 	%f521, %f307, %f308;
	mul.f32 	%f520, %f307, %f309;
	mov.u32 	%r341, %r343;
	mov.u32 	%r342, %r344;
	mov.u32 	%r343, %r345;
	mov.u32 	%r344, %r32;
	mov.u32 	%r345, %r33;
$L__BB6_22:
	sub.f32 	%f310, %f100, %f99;
	mul.f32 	%f311, %f310, %f521;
	fma.rn.f32 	%f528, %f311, 0f3DCCCCCD, %f528;
	mov.f32 	%f523, %f520;
	@%p25 bra 	$L__BB6_24;
	shr.u32 	%r203, %r341, 2;
	xor.b32  	%r204, %r203, %r341;
	shl.b32 	%r205, %r345, 4;
	shl.b32 	%r206, %r204, 1;
	xor.b32  	%r207, %r206, %r205;
	xor.b32  	%r208, %r207, %r204;
	xor.b32  	%r41, %r208, %r345;
	add.s32 	%r209, %r340, %r41;
	add.s32 	%r210, %r209, 362437;
	shr.u32 	%r211, %r342, 2;
	xor.b32  	%r212, %r211, %r342;
	shl.b32 	%r213, %r41, 4;
	shl.b32 	%r214, %r212, 1;
	xor.b32  	%r215, %r214, %r213;
	xor.b32  	%r216, %r215, %r212;
	xor.b32  	%r42, %r216, %r41;
	add.s32 	%r340, %r340, 724874;
	add.s32 	%r217, %r42, %r340;
	cvt.rn.f32.u32 	%f312, %r210;
	fma.rn.f32 	%f313, %f312, 0f2F800000, 0f2F000000;
	cvt.rn.f32.u32 	%f314, %r217;
	fma.rn.f32 	%f315, %f314, 0f30C90FDB, 0f30490FDB;
	setp.lt.f32 	%p34, %f313, 0f00800000;
	mul.f32 	%f316, %f313, 0f4B000000;
	selp.f32 	%f317, %f316, %f313, %p34;
	selp.f32 	%f318, 0fC1B80000, 0f00000000, %p34;
	mov.b32 	%r218, %f317;
	add.s32 	%r219, %r218, -1059760811;
	and.b32  	%r220, %r219, -8388608;
	sub.s32 	%r221, %r218, %r220;
	mov.b32 	%f319, %r221;
	cvt.rn.f32.s32 	%f320, %r220;
	fma.rn.f32 	%f321, %f320, 0f34000000, %f318;
	add.f32 	%f322, %f319, 0fBF800000;
	fma.rn.f32 	%f323, %f322, 0fBE055027, 0f3E1039F6;
	fma.rn.f32 	%f324, %f323, %f322, 0fBDF8CDCC;
	fma.rn.f32 	%f325, %f324, %f322, 0f3E0F2955;
	fma.rn.f32 	%f326, %f325, %f322, 0fBE2AD8B9;
	fma.rn.f32 	%f327, %f326, %f322, 0f3E4CED0B;
	fma.rn.f32 	%f328, %f327, %f322, 0fBE7FFF22;
	fma.rn.f32 	%f329, %f328, %f322, 0f3EAAAA78;
	fma.rn.f32 	%f330, %f329, %f322, 0fBF000000;
	mul.f32 	%f331, %f322, %f330;
	fma.rn.f32 	%f332, %f331, %f322, %f322;
	fma.rn.f32 	%f333, %f321, 0f3F317218, %f332;
	setp.gt.u32 	%p35, %r218, 2139095039;
	fma.rn.f32 	%f334, %f317, 0f7F800000, 0f7F800000;
	selp.f32 	%f335, %f334, %f333, %p35;
	setp.eq.f32 	%p36, %f317, 0f00000000;
	mul.f32 	%f336, %f335, 0fC0000000;
	selp.f32 	%f337, 0f7F800000, %f336, %p36;
	sqrt.rn.f32 	%f338, %f337;
	sin.approx.f32 	%f339, %f315;
	cos.approx.f32 	%f340, %f315;
	mul.f32 	%f523, %f338, %f339;
	mul.f32 	%f520, %f338, %f340;
	mov.u32 	%r341, %r343;
	mov.u32 	%r342, %r344;
	mov.u32 	%r343, %r345;
	mov.u32 	%r344, %r41;
	mov.u32 	%r345, %r42;
$L__BB6_24:
	sub.f32 	%f341, %f102, %f101;
	mul.f32 	%f342, %f341, %f523;
	fma.rn.f32 	%f527, %f342, 0f3DCCCCCD, %f527;
	mov.b32 	%r397, 0;
	mov.f32 	%f525, %f520;
	@%p29 bra 	$L__BB6_26;
	shr.u32 	%r224, %r341, 2;
	xor.b32  	%r225, %r224, %r341;
	shl.b32 	%r226, %r345, 4;
	shl.b32 	%r227, %r225, 1;
	xor.b32  	%r228, %r227, %r226;
	xor.b32  	%r229, %r228, %r225;
	xor.b32  	%r50, %r229, %r345;
	add.s32 	%r230, %r340, %r50;
	add.s32 	%r231, %r230, 362437;
	shr.u32 	%r232, %r342, 2;
	xor.b32  	%r233, %r232, %r342;
	shl.b32 	%r234, %r50, 4;
	shl.b32 	%r235, %r233, 1;
	xor.b32  	%r236, %r235, %r234;
	xor.b32  	%r237, %r236, %r233;
	xor.b32  	%r51, %r237, %r50;
	add.s32 	%r340, %r340, 724874;
	add.s32 	%r238, %r51, %r340;
	cvt.rn.f32.u32 	%f343, %r231;
	fma.rn.f32 	%f344, %f343, 0f2F800000, 0f2F000000;
	cvt.rn.f32.u32 	%f345, %r238;
	fma.rn.f32 	%f346, %f345, 0f30C90FDB, 0f30490FDB;
	setp.lt.f32 	%p38, %f344, 0f00800000;
	mul.f32 	%f347, %f344, 0f4B000000;
	selp.f32 	%f348, %f347, %f344, %p38;
	selp.f32 	%f349, 0fC1B80000, 0f00000000, %p38;
	mov.b32 	%r239, %f348;
	add.s32 	%r240, %r239, -1059760811;
	and.b32  	%r241, %r240, -8388608;
	sub.s32 	%r242, %r239, %r241;
	mov.b32 	%f350, %r242;
	cvt.rn.f32.s32 	%f351, %r241;
	fma.rn.f32 	%f352, %f351, 0f34000000, %f349;
	add.f32 	%f353, %f350, 0fBF800000;
	fma.rn.f32 	%f354, %f353, 0fBE055027, 0f3E1039F6;
	fma.rn.f32 	%f355, %f354, %f353, 0fBDF8CDCC;
	fma.rn.f32 	%f356, %f355, %f353, 0f3E0F2955;
	fma.rn.f32 	%f357, %f356, %f353, 0fBE2AD8B9;
	fma.rn.f32 	%f358, %f357, %f353, 0f3E4CED0B;
	fma.rn.f32 	%f359, %f358, %f353, 0fBE7FFF22;
	fma.rn.f32 	%f360, %f359, %f353, 0f3EAAAA78;
	fma.rn.f32 	%f361, %f360, %f353, 0fBF000000;
	mul.f32 	%f362, %f353, %f361;
	fma.rn.f32 	%f363, %f362, %f353, %f353;
	fma.rn.f32 	%f364, %f352, 0f3F317218, %f363;
	setp.gt.u32 	%p39, %r239, 2139095039;
	fma.rn.f32 	%f365, %f348, 0f7F800000, 0f7F800000;
	selp.f32 	%f366, %f365, %f364, %p39;
	setp.eq.f32 	%p40, %f348, 0f00000000;
	mul.f32 	%f367, %f366, 0fC0000000;
	selp.f32 	%f368, 0f7F800000, %f367, %p40;
	sqrt.rn.f32 	%f369, %f368;
	sin.approx.f32 	%f370, %f346;
	cos.approx.f32 	%f371, %f346;
	mul.f32 	%f525, %f369, %f370;
	mul.f32 	%f520, %f369, %f371;
	mov.b32 	%r397, 1;
	mov.u32 	%r341, %r343;
	mov.u32 	%r342, %r344;
	mov.u32 	%r343, %r345;
	mov.u32 	%r344, %r50;
	mov.u32 	%r345, %r51;
$L__BB6_26:
	fma.rn.f32 	%f526, %f525, 0f41200000, %f526;
$L__BB6_27:
	shr.u32 	%r243, %r341, 2;
	xor.b32  	%r244, %r243, %r341;
	shl.b32 	%r245, %r345, 4;
	shl.b32 	%r246, %r244, 1;
	xor.b32  	%r247, %r246, %r245;
	xor.b32  	%r248, %r247, %r244;
	xor.b32  	%r377, %r248, %r345;
	add.s32 	%r372, %r340, 362437;
	add.s32 	%r249, %r377, %r372;
	cvt.rn.f32.u32 	%f372, %r249;
	fma.rn.f32 	%f373, %f372, 0f2F800000, 0f2F000000;
	setp.geu.f32 	%p41, %f373, %f104;
	@%p41 bra 	$L__BB6_37;
	setp.eq.s32 	%p42, %r397, 1;
	mov.f32 	%f532, %f520;
	@%p42 bra 	$L__BB6_30;
	shr.u32 	%r250, %r342, 2;
	xor.b32  	%r251, %r250, %r342;
	shl.b32 	%r252, %r377, 4;
	shl.b32 	%r253, %r251, 1;
	xor.b32  	%r254, %r253, %r252;
	xor.b32  	%r255, %r254, %r251;
	xor.b32  	%r69, %r255, %r377;
	add.s32 	%r256, %r340, %r69;
	add.s32 	%r257, %r256, 724874;
	shr.u32 	%r258, %r343, 2;
	xor.b32  	%r259, %r258, %r343;
	shl.b32 	%r260, %r69, 4;
	shl.b32 	%r261, %r259, 1;
	xor.b32  	%r262, %r261, %r260;
	xor.b32  	%r263, %r262, %r259;
	xor.b32  	%r70, %r263, %r69;
	add.s32 	%r372, %r340, 1087311;
	add.s32 	%r264, %r70, %r372;
	cvt.rn.f32.u32 	%f374, %r257;
	fma.rn.f32 	%f375, %f374, 0f2F800000, 0f2F000000;
	cvt.rn.f32.u32 	%f376, %r264;
	fma.rn.f32 	%f377, %f376, 0f30C90FDB, 0f30490FDB;
	setp.lt.f32 	%p43, %f375, 0f00800000;
	mul.f32 	%f378, %f375, 0f4B000000;
	selp.f32 	%f379, %f378, %f375, %p43;
	selp.f32 	%f380, 0fC1B80000, 0f00000000, %p43;
	mov.b32 	%r265, %f379;
	add.s32 	%r266, %r265, -1059760811;
	and.b32  	%r267, %r266, -8388608;
	sub.s32 	%r268, %r265, %r267;
	mov.b32 	%f381, %r268;
	cvt.rn.f32.s32 	%f382, %r267;
	fma.rn.f32 	%f383, %f382, 0f34000000, %f380;
	add.f32 	%f384, %f381, 0fBF800000;
	fma.rn.f32 	%f385, %f384, 0fBE055027, 0f3E1039F6;
	fma.rn.f32 	%f386, %f385, %f384, 0fBDF8CDCC;
	fma.rn.f32 	%f387, %f386, %f384, 0f3E0F2955;
	fma.rn.f32 	%f388, %f387, %f384, 0fBE2AD8B9;
	fma.rn.f32 	%f389, %f388, %f384, 0f3E4CED0B;
	fma.rn.f32 	%f390, %f389, %f384, 0fBE7FFF22;
	fma.rn.f32 	%f391, %f390, %f384, 0f3EAAAA78;
	fma.rn.f32 	%f392, %f391, %f384, 0fBF000000;
	mul.f32 	%f393, %f384, %f392;
	fma.rn.f32 	%f394, %f393, %f384, %f384;
	fma.rn.f32 	%f395, %f383, 0f3F317218, %f394;
	setp.gt.u32 	%p44, %r265, 2139095039;
	fma.rn.f32 	%f396, %f379, 0f7F800000, 0f7F800000;
	selp.f32 	%f397, %f396, %f395, %p44;
	setp.eq.f32 	%p45, %f379, 0f00000000;
	mul.f32 	%f398, %f397, 0fC0000000;
	selp.f32 	%f399, 0f7F800000, %f398, %p45;
	sqrt.rn.f32 	%f400, %f399;
	sin.approx.f32 	%f401, %f377;
	cos.approx.f32 	%f402, %f377;
	mul.f32 	%f532, %f400, %f401;
	mul.f32 	%f520, %f400, %f402;
	mov.u32 	%r342, %r344;
	mov.u32 	%r343, %r345;
	mov.u32 	%r344, %r377;
	mov.u32 	%r345, %r69;
	mov.u32 	%r377, %r70;
$L__BB6_30:
	setp.ne.s32 	%p46, %r397, 1;
	sub.f32 	%f403, %f98, %f97;
	mul.f32 	%f404, %f403, %f532;
	fma.rn.f32 	%f543, %f404, 0f3DCCCCCD, %f543;
	mov.f32 	%f534, %f520;
	@%p46 bra 	$L__BB6_32;
	shr.u32 	%r269, %r342, 2;
	xor.b32  	%r270, %r269, %r342;
	shl.b32 	%r271, %r377, 4;
	shl.b32 	%r272, %r270, 1;
	xor.b32  	%r273, %r272, %r271;
	xor.b32  	%r274, %r273, %r270;
	xor.b32  	%r78, %r274, %r377;
	add.s32 	%r275, %r372, %r78;
	add.s32 	%r276, %r275, 362437;
	shr.u32 	%r277, %r343, 2;
	xor.b32  	%r278, %r277, %r343;
	shl.b32 	%r279, %r78, 4;
	shl.b32 	%r280, %r278, 1;
	xor.b32  	%r281, %r280, %r279;
	xor.b32  	%r282, %r281, %r278;
	xor.b32  	%r79, %r282, %r78;
	add.s32 	%r372, %r372, 724874;
	add.s32 	%r283, %r79, %r372;
	cvt.rn.f32.u32 	%f405, %r276;
	fma.rn.f32 	%f406, %f405, 0f2F800000, 0f2F000000;
	cvt.rn.f32.u32 	%f407, %r283;
	fma.rn.f32 	%f408, %f407, 0f30C90FDB, 0f30490FDB;
	setp.lt.f32 	%p47, %f406, 0f00800000;
	mul.f32 	%f409, %f406, 0f4B000000;
	selp.f32 	%f410, %f409, %f406, %p47;
	selp.f32 	%f411, 0fC1B80000, 0f00000000, %p47;
	mov.b32 	%r284, %f410;
	add.s32 	%r285, %r284, -1059760811;
	and.b32  	%r286, %r285, -8388608;
	sub.s32 	%r287, %r284, %r286;
	mov.b32 	%f412, %r287;
	cvt.rn.f32.s32 	%f413, %r286;
	fma.rn.f32 	%f414, %f413, 0f34000000, %f411;
	add.f32 	%f415, %f412, 0fBF800000;
	fma.rn.f32 	%f416, %f415, 0fBE055027, 0f3E1039F6;
	fma.rn.f32 	%f417, %f416, %f415, 0fBDF8CDCC;
	fma.rn.f32 	%f418, %f417, %f415, 0f3E0F2955;
	fma.rn.f32 	%f419, %f418, %f415, 0fBE2AD8B9;
	fma.rn.f32 	%f420, %f419, %f415, 0f3E4CED0B;
	fma.rn.f32 	%f421, %f420, %f415, 0fBE7FFF22;
	fma.rn.f32 	%f422, %f421, %f415, 0f3EAAAA78;
	fma.rn.f32 	%f423, %f422, %f415, 0fBF000000;
	mul.f32 	%f424, %f415, %f423;
	fma.rn.f32 	%f425, %f424, %f415, %f415;
	fma.rn.f32 	%f426, %f414, 0f3F317218, %f425;
	setp.gt.u32 	%p48, %r284, 2139095039;
	fma.rn.f32 	%f427, %f410, 0f7F800000, 0f7F800000;
	selp.f32 	%f428, %f427, %f426, %p48;
	setp.eq.f32 	%p49, %f410, 0f00000000;
	mul.f32 	%f429, %f428, 0fC0000000;
	selp.f32 	%f430, 0f7F800000, %f429, %p49;
	sqrt.rn.f32 	%f431, %f430;
	sin.approx.f32 	%f432, %f408;
	cos.approx.f32 	%f433, %f408;
	mul.f32 	%f534, %f431, %f432;
	mul.f32 	%f520, %f431, %f433;
	mov.u32 	%r342, %r344;
	mov.u32 	%r343, %r345;
	mov.u32 	%r344, %r377;
	mov.u32 	%r345, %r78;
	mov.u32 	%r377, %r79;
$L__BB6_32:
	sub.f32 	%f434, %f100, %f99;
	mul.f32 	%f435, %f434, %f534;
	fma.rn.f32 	%f542, %f435, 0f3DCCCCCD, %f542;
	mov.f32 	%f536, %f520;
	@%p42 bra 	$L__BB6_34;
	shr.u32 	%r288, %r342, 2;
	xor.b32  	%r289, %r288, %r342;
	shl.b32 	%r290, %r377, 4;
	shl.b32 	%r291, %r289, 1;
	xor.b32  	%r292, %r291, %r290;
	xor.b32  	%r293, %r292, %r289;
	xor.b32  	%r87, %r293, %r377;
	add.s32 	%r294, %r372, %r87;
	add.s32 	%r295, %r294, 362437;
	shr.u32 	%r296, %r343, 2;
	xor.b32  	%r297, %r296, %r343;
	shl.b32 	%r298, %r87, 4;
	shl.b32 	%r299, %r297, 1;
	xor.b32  	%r300, %r299, %r298;
	xor.b32  	%r301, %r300, %r297;
	xor.b32  	%r88, %r301, %r87;
	add.s32 	%r372, %r372, 724874;
	add.s32 	%r302, %r88, %r372;
	cvt.rn.f32.u32 	%f436, %r295;
	fma.rn.f32 	%f437, %f436, 0f2F800000, 0f2F000000;
	cvt.rn.f32.u32 	%f438, %r302;
	fma.rn.f32 	%f439, %f438, 0f30C90FDB, 0f30490FDB;
	setp.lt.f32 	%p51, %f437, 0f00800000;
	mul.f32 	%f440, %f437, 0f4B000000;
	selp.f32 	%f441, %f440, %f437, %p51;
	selp.f32 	%f442, 0fC1B80000, 0f00000000, %p51;
	mov.b32 	%r303, %f441;
	add.s32 	%r304, %r303, -1059760811;
	and.b32  	%r305, %r304, -8388608;
	sub.s32 	%r306, %r303, %r305;
	mov.b32 	%f443, %r306;
	cvt.rn.f32.s32 	%f444, %r305;
	fma.rn.f32 	%f445, %f444, 0f34000000, %f442;
	add.f32 	%f446, %f443, 0fBF800000;
	fma.rn.f32 	%f447, %f446, 0fBE055027, 0f3E1039F6;
	fma.rn.f32 	%f448, %f447, %f446, 0fBDF8CDCC;
	fma.rn.f32 	%f449, %f448, %f446, 0f3E0F2955;
	fma.rn.f32 	%f450, %f449, %f446, 0fBE2AD8B9;
	fma.rn.f32 	%f451, %f450, %f446, 0f3E4CED0B;
	fma.rn.f32 	%f452, %f451, %f446, 0fBE7FFF22;
	fma.rn.f32 	%f453, %f452, %f446, 0f3EAAAA78;
	fma.rn.f32 	%f454, %f453, %f446, 0fBF000000;
	mul.f32 	%f455, %f446, %f454;
	fma.rn.f32 	%f456, %f455, %f446, %f446;
	fma.rn.f32 	%f457, %f445, 0f3F317218, %f456;
	setp.gt.u32 	%p52, %r303, 2139095039;
	fma.rn.f32 	%f458, %f441, 0f7F800000, 0f7F800000;
	selp.f32 	%f459, %f458, %f457, %p52;
	setp.eq.f32 	%p53, %f441, 0f00000000;
	mul.f32 	%f460, %f459, 0fC0000000;
	selp.f32 	%f461, 0f7F800000, %f460, %p53;
	sqrt.rn.f32 	%f462, %f461;
	sin.approx.f32 	%f463, %f439;
	cos.approx.f32 	%f464, %f439;
	mul.f32 	%f536, %f462, %f463;
	mul.f32 	%f520, %f462, %f464;
	mov.u32 	%r342, %r344;
	mov.u32 	%r343, %r345;
	mov.u32 	%r344, %r377;
	mov.u32 	%r345, %r87;
	mov.u32 	%r377, %r88;
$L__BB6_34:
	sub.f32 	%f465, %f102, %f101;
	mul.f32 	%f466, %f465, %f536;
	fma.rn.f32 	%f541, %f466, 0f3DCCCCCD, %f541;
	mov.b32 	%r397, 0;
	mov.f32 	%f538, %f520;
	@%p46 bra 	$L__BB6_36;
	shr.u32 	%r309, %r342, 2;
	xor.b32  	%r310, %r309, %r342;
	shl.b32 	%r311, %r377, 4;
	shl.b32 	%r312, %r310, 1;
	xor.b32  	%r313, %r312, %r311;
	xor.b32  	%r314, %r313, %r310;
	xor.b32  	%r96, %r314, %r377;
	add.s32 	%r315, %r372, %r96;
	add.s32 	%r316, %r315, 362437;
	shr.u32 	%r317, %r343, 2;
	xor.b32  	%r318, %r317, %r343;
	shl.b32 	%r319, %r96, 4;
	shl.b32 	%r320, %r318, 1;
	xor.b32  	%r321, %r320, %r319;
	xor.b32  	%r322, %r321, %r318;
	xor.b32  	%r97, %r322, %r96;
	add.s32 	%r372, %r372, 724874;
	add.s32 	%r323, %r97, %r372;
	cvt.rn.f32.u32 	%f467, %r316;
	fma.rn.f32 	%f468, %f467, 0f2F800000, 0f2F000000;
	cvt.rn.f32.u32 	%f469, %r323;
	fma.rn.f32 	%f470, %f469, 0f30C90FDB, 0f30490FDB;
	setp.lt.f32 	%p55, %f468, 0f00800000;
	mul.f32 	%f471, %f468, 0f4B000000;
	selp.f32 	%f472, %f471, %f468, %p55;
	selp.f32 	%f473, 0fC1B80000, 0f00000000, %p55;
	mov.b32 	%r324, %f472;
	add.s32 	%r325, %r324, -1059760811;
	and.b32  	%r326, %r325, -8388608;
	sub.s32 	%r327, %r324, %r326;
	mov.b32 	%f474, %r327;
	cvt.rn.f32.s32 	%f475, %r326;
	fma.rn.f32 	%f476, %f475, 0f34000000, %f473;
	add.f32 	%f477, %f474, 0fBF800000;
	fma.rn.f32 	%f478, %f477, 0fBE055027, 0f3E1039F6;
	fma.rn.f32 	%f479, %f478, %f477, 0fBDF8CDCC;
	fma.rn.f32 	%f480, %f479, %f477, 0f3E0F2955;
	fma.rn.f32 	%f481, %f480, %f477, 0fBE2AD8B9;
	fma.rn.f32 	%f482, %f481, %f477, 0f3E4CED0B;
	fma.rn.f32 	%f483, %f482, %f477, 0fBE7FFF22;
	fma.rn.f32 	%f484, %f483, %f477, 0f3EAAAA78;
	fma.rn.f32 	%f485, %f484, %f477, 0fBF000000;
	mul.f32 	%f486, %f477, %f485;
	fma.rn.f32 	%f487, %f486, %f477, %f477;
	fma.rn.f32 	%f488, %f476, 0f3F317218, %f487;
	setp.gt.u32 	%p56, %r324, 2139095039;
	fma.rn.f32 	%f489, %f472, 0f7F800000, 0f7F800000;
	selp.f32 	%f490, %f489, %f488, %p56;
	setp.eq.f32 	%p57, %f472, 0f00000000;
	mul.f32 	%f491, %f490, 0fC0000000;
	selp.f32 	%f492, 0f7F800000, %f491, %p57;
	sqrt.rn.f32 	%f493, %f492;
	sin.approx.f32 	%f494, %f470;
	cos.approx.f32 	%f495, %f470;
	mul.f32 	%f538, %f493, %f494;
	mul.f32 	%f520, %f493, %f495;
	mov.b32 	%r397, 1;
	mov.u32 	%r342, %r344;
	mov.u32 	%r343, %r345;
	mov.u32 	%r344, %r377;
	mov.u32 	%r345, %r96;
	mov.u32 	%r377, %r97;
$L__BB6_36:
	fma.rn.f32 	%f540, %f538, 0f41200000, %f540;
$L__BB6_37:
	ld.param.u64 	%rd13, [_Z20crossoverAndMutationPK15IndividualSPEA2PS_ffffffffP17curandStateXORWOWi_param_1];
	min.f32 	%f496, %f98, %f529;
	max.f32 	%f497, %f97, %f496;
	min.f32 	%f498, %f100, %f528;
	max.f32 	%f499, %f99, %f498;
	min.f32 	%f500, %f102, %f527;
	max.f32 	%f501, %f101, %f500;
	min.f32 	%f502, %f98, %f543;
	max.f32 	%f503, %f97, %f502;
	min.f32 	%f504, %f100, %f542;
	max.f32 	%f505, %f99, %f504;
	min.f32 	%f506, %f102, %f541;
	max.f32 	%f507, %f101, %f506;
	cvta.to.global.u64 	%rd10, %rd13;
	mul.wide.s32 	%rd11, %r2, 36;
	add.s64 	%rd12, %rd10, %rd11;
	st.global.f32 	[%rd12], %f497;
	st.global.f32 	[%rd12+4], %f499;
	st.global.f32 	[%rd12+8], %f501;
	st.global.f32 	[%rd12+12], %f526;
	st.global.f32 	[%rd12+16], %f6;
	st.global.f32 	[%rd12+20], %f7;
	st.global.f32 	[%rd12+24], %f8;
	st.global.f32 	[%rd12+28], %f9;
	st.global.f32 	[%rd12+32], %f10;
	st.global.f32 	[%rd12+36], %f503;
	st.global.f32 	[%rd12+40], %f505;
	st.global.f32 	[%rd12+44], %f507;
	st.global.f32 	[%rd12+48], %f540;
	st.global.f32 	[%rd12+52], %f15;
	st.global.f32 	[%rd12+56], %f16;
	st.global.f32 	[%rd12+60], %f17;
	st.global.f32 	[%rd12+64], %f18;
	st.global.f32 	[%rd12+68], %f19;
	st.global.v2.u32 	[%rd1], {%r372, %r342};
	st.global.v2.u32 	[%rd1+8], {%r343, %r344};
	st.global.v2.u32 	[%rd1+16], {%r345, %r377};
	st.global.v2.u32 	[%rd1+24], {%r397, %r9};
	st.global.f32 	[%rd1+32], %f520;
	st.global.f64 	[%rd1+40], %fd1;
$L__BB6_38:
	ret;

}


// ===== COMPILED SASS (sm_100) =====

	.target	sm_100

	.elftype	@"ET_EXEC"


//--------------------- .note.nv.tkinfo           --------------------------
	.section	.note.nv.tkinfo,"",@"SHT_NOTE"
	.sectionflags	@"SHF_NOTE_NV_TKINFO"
	.tkinfo
        /*0018*/ 	.word	0x00000002
        /*0030*/ 	.string	""
        /*0030*/ 	.string	"ptxas"
        /*0030*/ 	.string	"Cuda compilation tools, release 13.0, V13.0.88"
        /*0030*/ 	.string	"Build cuda_13.0.r13.0/compiler.36424714_0"
        /*0030*/ 	.string	"-arch sm_100 -m 64 "



//--------------------- .note.nv.cuinfo           --------------------------
	.section	.note.nv.cuinfo,"",@"SHT_NOTE"
	.sectionflags	@"SHF_NOTE_NV_CUINFO"
        /*0018*/ 	.short	0x0002
        /*001a*/ 	.short	0x0064
        /*001c*/ 	.short	0x0082
	.zero		2


//--------------------- .nv.info                  --------------------------
	.section	.nv.info,"",@"SHT_CUDA_INFO"
	.align	4


	//----- nvinfo : EIATTR_REGCOUNT
	.align		4
        /*0000*/ 	.byte	0x04, 0x2f
        /*0002*/ 	.short	(.L_13 - .L_12)
	.align		4
.L_12:
        /*0004*/ 	.word	index@(_Z16initRandomStatesP17curandStateXORWOWmi)
        /*0008*/ 	.word	0x0000001f


	//----- nvinfo : EIATTR_FRAME_SIZE
	.align		4
.L_13:
        /*000c*/ 	.byte	0x04, 0x11
        /*000e*/ 	.short	(.L_15 - .L_14)
	.align		4
.L_14:
        /*0010*/ 	.word	index@(_Z16initRandomStatesP17curandStateXORWOWmi)
        /*0014*/ 	.word	0x00000000


	//----- nvinfo : EIATTR_REGCOUNT
	.align		4
.L_15:
        /*0018*/ 	.byte	0x04, 0x2f
        /*001a*/ 	.short	(.L_17 - .L_16)
	.align		4
.L_16:
        /*001c*/ 	.word	index@(_Z20initializePopulationP15IndividualSPEA2ffffffP17curandStateXORWOWi)
        /*0020*/ 	.word	0x00000020


	//----- nvinfo : EIATTR_FRAME_SIZE
	.align		4
.L_17:
        /*0024*/ 	.byte	0x04, 0x11
        /*0026*/ 	.short	(.L_19 - .L_18)
	.align		4
.L_18:
        /*0028*/ 	.word	index@(_Z20initializePopulationP15IndividualSPEA2ffffffP17curandStateXORWOWi)
        /*002c*/ 	.word	0x00000000


	//----- nvinfo : EIATTR_REGCOUNT
	.align		4
.L_19:
        /*0030*/ 	.byte	0x04, 0x2f
        /*0032*/ 	.short	(.L_21 - .L_20)
	.align		4
.L_20:
        /*0034*/ 	.word	index@(_Z15evaluateFitnessP15IndividualSPEA2PK10StationGPUifi)
        /*0038*/ 	.word	0x00000026


	//----- nvinfo : EIATTR_FRAME_SIZE
	.align		4
.L_21:
        /*003c*/ 	.byte	0x04, 0x11
        /*003e*/ 	.short	(.L_23 - .L_22)
	.align		4
.L_22:
        /*0040*/ 	.word	index@($__internal_5_$__cuda_sm3x_div_rn_noftz_f32_slowpath)
        /*0044*/ 	.word	0x00000000


	//----- nvinfo : EIATTR_FRAME_SIZE
	.align		4
.L_23:
        /*0048*/ 	.byte	0x04, 0x11
        /*004a*/ 	.short	(.L_25 - .L_24)
	.align		4
.L_24:
        /*004c*/ 	.word	index@($__internal_4_$__cuda_sm20_sqrt_rn_f32_slowpath)
        /*0050*/ 	.word	0x00000000


	//----- nvinfo : EIATTR_FRAME_SIZE
	.align		4
.L_25:
        /*0054*/ 	.byte	0x04, 0x11
        /*0056*/ 	.short	(.L_27 - .L_26)
	.align		4
.L_26:
        /*0058*/ 	.word	index@(_Z15evaluateFitnessP15IndividualSPEA2PK10StationGPUifi)
        /*005c*/ 	.word	0x00000000


	//----- nvinfo : EIATTR_REGCOUNT
	.align		4
.L_27:
        /*0060*/ 	.byte	0x04, 0x2f
        /*0062*/ 	.short	(.L_29 - .L_28)
	.align		4
.L_28:
        /*0064*/ 	.word	index@(_Z17calculateStrengthP15IndividualSPEA2i)
        /*0068*/ 	.word	0x00000020


	//----- nvinfo : EIATTR_FRAME_SIZE
	.align		4
.L_29:
        /*006c*/ 	.byte	0x04, 0x11
        /*006e*/ 	.short	(.L_31 - .L_30)
	.align		4
.L_30:
        /*0070*/ 	.word	index@(_Z17calculateStrengthP15IndividualSPEA2i)
        /*0074*/ 	.word	0x00000000


	//----- nvinfo : EIATTR_REGCOUNT
	.align		4
.L_31:
        /*0078*/ 	.byte	0x04, 0x2f
        /*007a*/ 	.short	(.L_33 - .L_32)
	.align		4
.L_32:
        /*007c*/ 	.word	index@(_Z19calculateRawFitnessP15IndividualSPEA2i)
        /*0080*/ 	.word	0x0000001a


	//----- nvinfo : EIATTR_FRAME_SIZE
	.align		4
.L_33:
        /*0084*/ 	.byte	0x04, 0x11
        /*0086*/ 	.short	(.L_35 - .L_34)
	.align		4
.L_34:
        /*0088*/ 	.word	index@(_Z19calculateRawFitnessP15IndividualSPEA2i)
        /*008c*/ 	.word	0x00000000


	//----- nvinfo : EIATTR_REGCOUNT
	.align		4
.L_35:
        /*0090*/ 	.byte	0x04, 0x2f
        /*0092*/ 	.short	(.L_37 - .L_36)
	.align		4
.L_36:
        /*0094*/ 	.word	index@(_Z16calculateDensityP15IndividualSPEA2Pfii)
        /*0098*/ 	.word	0x0000001e


	//----- nvinfo : EIATTR_FRAME_SIZE
	.align		4
.L_37:
        /*009c*/ 	.byte	0x04, 0x11
        /*009e*/ 	.short	(.L_39 - .L_38)
	.align		4
.L_38:
        /*00a0*/ 	.word	index@($__internal_3_$__cuda_sm20_sqrt_rn_f32_slowpath)
        /*00a4*/ 	.word	0x00000000


	//----- nvinfo : EIATTR_FRAME_SIZE
	.align		4
.L_39:
        /*00a8*/ 	.byte	0x04, 0x11
        /*00aa*/ 	.short	(.L_41 - .L_40)
	.align		4
.L_40:
        /*00ac*/ 	.word	index@($__internal_2_$__cuda_sm20_rcp_rn_f32_slowpath)
        /*00b0*/ 	.word	0x00000000


	//----- nvinfo : EIATTR_FRAME_SIZE
	.align		4
.L_41:
        /*00b4*/ 	.byte	0x04, 0x11
        /*00b6*/ 	.short	(.L_43 - .L_42)
	.align		4
.L_42:
        /*00b8*/ 	.word	index@(_Z16calculateDensityP15IndividualSPEA2Pfii)
        /*00bc*/ 	.word	0x00000000


	//----- nvinfo : EIATTR_REGCOUNT
	.align		4
.L_43:
        /*00c0*/ 	.byte	0x04, 0x2f
        /*00c2*/ 	.short	(.L_45 - .L_44)
	.align		4
.L_44:
        /*00c4*/ 	.word	index@(_Z20crossoverAndMutationPK15IndividualSPEA2PS_ffffffffP17curandStateXORWOWi)
        /*00c8*/ 	.word	0x0000002d


	//----- nvinfo : EIATTR_FRAME_SIZE
	.align		4
.L_45:
        /*00cc*/ 	.byte	0x04, 0x11
        /*00ce*/ 	.short	(.L_47 - .L_46)
	.align		4
.L_46:
        /*00d0*/ 	.word	index@($__internal_1_$__cuda_sm20_sqrt_rn_f32_slowpath)
        /*00d4*/ 	.word	0x00000000


	//----- nvinfo : EIATTR_FRAME_SIZE
	.align		4
.L_47:
        /*00d8*/ 	.byte	0x04, 0x11
        /*00da*/ 	.short	(.L_49 - .L_48)
	.align		4
.L_48:
        /*00dc*/ 	.word	index@($__internal_0_$__cuda_sm20_rcp_rn_f32_slowpath)
        /*00e0*/ 	.word	0x00000000


	//----- nvinfo : EIATTR_FRAME_SIZE
	.align		4
.L_49:
        /*00e4*/ 	.byte	0x04, 0x11
        /*00e6*/ 	.short	(.L_51 - .L_50)
	.align		4
.L_50:
        /*00e8*/ 	.word	index@(_Z20crossoverAndMutationPK15IndividualSPEA2PS_ffffffffP17curandStateXORWOWi)
        /*00ec*/ 	.word	0x00000000


	//----- nvinfo : EIATTR_MIN_STACK_SIZE
	.align		4
.L_51:
        /*00f0*/ 	.byte	0x04, 0x12
        /*00f2*/ 	.short	(.L_53 - .L_52)
	.align		4
.L_52:
        /*00f4*/ 	.word	index@(_Z20crossoverAndMutationPK15IndividualSPEA2PS_ffffffffP17curandStateXORWOWi)
        /*00f8*/ 	.word	0x00000000


	//----- nvinfo : EIATTR_MIN_STACK_SIZE
	.align		4
.L_53:
        /*00fc*/ 	.byte	0x04, 0x12
        /*00fe*/ 	.short	(.L_55 - .L_54)
	.align		4
.L_54:
        /*0100*/ 	.word	index@(_Z16calculateDensityP15IndividualSPEA2Pfii)
        /*0104*/ 	.word	0x00000000


	//----- nvinfo : EIATTR_MIN_STACK_SIZE
	.align		4
.L_55:
        /*0108*/ 	.byte	0x04, 0x12
        /*010a*/ 	.short	(.L_57 - .L_56)
	.align		4
.L_56:
        /*010c*/ 	.word	index@(_Z19calculateRawFitnessP15IndividualSPEA2i)
        /*0110*/ 	.word	0x00000000


	//----- nvinfo : EIATTR_MIN_STACK_SIZE
	.align		4
.L_57:
        /*0114*/ 	.byte	0x04, 0x12
        /*0116*/ 	.short	(.L_59 - .L_58)
	.align		4
.L_58:
        /*0118*/ 	.word	index@(_Z17calculateStrengthP15IndividualSPEA2i)
        /*011c*/ 	.word	0x00000000


	//----- nvinfo : EIATTR_MIN_STACK_SIZE
	.align		4
.L_59:
        /*0120*/ 	.byte	0x04, 0x12
        /*0122*/ 	.short	(.L_61 - .L_60)
	.align		4
.L_60:
        /*0124*/ 	.word	index@(_Z15evaluateFitnessP15IndividualSPEA2PK10StationGPUifi)
        /*0128*/ 	.word	0x00000000


	//----- nvinfo : EIATTR_MIN_STACK_SIZE
	.align		4
.L_61:
        /*012c*/ 	.byte	0x04, 0x12
        /*012e*/ 	.short	(.L_63 - .L_62)
	.align		4
.L_62:
        /*0130*/ 	.word	index@(_Z20initializePopulationP15IndividualSPEA2ffffffP17curandStateXORWOWi)
        /*0134*/ 	.word	0x00000000


	//----- nvinfo : EIATTR_MIN_STACK_SIZE
	.align		4
.L_63:
        /*0138*/ 	.byte	0x04, 0x12
        /*013a*/ 	.short	(.L_65 - .L_64)
	.align		4
.L_64:
        /*013c*/ 	.word	index@(_Z16initRandomStatesP17curandStateXORWOWmi)
        /*0140*/ 	.word	0x00000000
.L_65:


//--------------------- .nv.compat                --------------------------
	.section	.nv.compat,"",@"SHT_CUDA_COMPAT_INFO"
	.align	4
        /*0000*/ 	.byte	0x02, 0x09, 0x00, 0x00, 0x02, 0x02, 0x01, 0x00, 0x02, 0x05, 0x05, 0x00, 0x03, 0x07, 0x01, 0x01
        /*0010*/ 	.byte	0x02, 0x03, 0x00, 0x00, 0x02, 0x06, 0x01, 0x00, 0x04, 0x0b, 0x08, 0x00, 0x01, 0x00, 0x00, 0x00
        /*0020*/ 	.byte	0x00, 0x00, 0x00, 0x00


//--------------------- .nv.info._Z20crossoverAndMutationPK15IndividualSPEA2PS_ffffffffP17curandStateXORWOWi --------------------------
	.section	.nv.info._Z20crossoverAndMutationPK15IndividualSPEA2PS_ffffffffP17curandStateXORWOWi,"",@"SHT_CUDA_INFO"
	.sectionflags	@""
	.align	4


	//----- nvinfo : EIATTR_CUDA_API_VERSION
	.align		4
        /*0000*/ 	.byte	0x04, 0x37
        /*0002*/ 	.short	(.L_67 - .L_66)
.L_66:
        /*0004*/ 	.word	0x00000082


	//----- nvinfo : EIATTR_KPARAM_INFO
	.align		4
.L_67:
        /*0008*/ 	.byte	0x04, 0x17
        /*000a*/ 	.short	(.L_69 - .L_68)
.L_68:
        /*000c*/ 	.word	0x00000000
        /*0010*/ 	.short	0x000b
        /*0012*/ 	.short	0x0038
        /*0014*/ 	.byte	0x00, 0xf0, 0x11, 0x00


	//----- nvinfo : EIATTR_KPARAM_INFO
	.align		4
.L_69:
        /*0018*/ 	.byte	0x04, 0x17
        /*001a*/ 	.short	(.L_71 - .L_70)
.L_70:
        /*001c*/ 	.word	0x00000000
        /*0020*/ 	.short	0x000a
        /*0022*/ 	.short	0x0030
        /*0024*/ 	.byte	0x00, 0xf5, 0x21, 0x00


	//----- nvinfo : EIATTR_KPARAM_INFO
	.align		4
.L_71:
        /*0028*/ 	.byte	0x04, 0x17
        /*002a*/ 	.short	(.L_73 - .L_72)
.L_72:
        /*002c*/ 	.word	0x00000000
        /*0030*/ 	.short	0x0009
        /*0032*/ 	.short	0x002c
        /*0034*/ 	.byte	0x00, 0xf0, 0x11, 0x00


	//----- nvinfo : EIATTR_KPARAM_INFO
	.align		4
.L_73:
        /*0038*/ 	.byte	0x04, 0x17
        /*003a*/ 	.short	(.L_75 - .L_74)
.L_74:
        /*003c*/ 	.word	0x00000000
        /*0040*/ 	.short	0x0008
        /*0042*/ 	.short	0x0028
        /*0044*/ 	.byte	0x00, 0xf0, 0x11, 0x00


	//----- nvinfo : EIATTR_KPARAM_INFO
	.align		4
.L_75:
        /*0048*/ 	.byte	0x04, 0x17
        /*004a*/ 	.short	(.L_77 - .L_76)
.L_76:
        /*004c*/ 	.word	0x00000000
        /*0050*/ 	.short	0x0007
        /*0052*/ 	.short	0x0024
        /*0054*/ 	.byte	0x00, 0xf0, 0x11, 0x00


	//----- nvinfo : EIATTR_KPARAM_INFO
	.align		4
.L_77:
        /*0058*/ 	.byte	0x04, 0x17
        /*005a*/ 	.short	(.L_79 - .L_78)
.L_78:
        /*005c*/ 	.word	0x00000000
        /*0060*/ 	.short	0x0006
        /*0062*/ 	.short	0x0020
        /*0064*/ 	.byte	0x00, 0xf0, 0x11, 0x00


	//----- nvinfo : EIATTR_KPARAM_INFO
	.align		4
.L_79:
        /*0068*/ 	.byte	0x04, 0x17
        /*006a*/ 	.short	(.L_81 - .L_80)
.L_80:
        /*006c*/ 	.word	0x00000000
        /*0070*/ 	.short	0x0005
        /*0072*/ 	.short	0x001c
        /*0074*/ 	.byte	0x00, 0xf0, 0x11, 0x00


	//----- nvinfo : EIATTR_KPARAM_INFO
	.align		4
.L_81:
        /*0078*/ 	.byte	0x04, 0x17
        /*007a*/ 	.short	(.L_83 - .L_82)
.L_82:
        /*007c*/ 	.word	0x00000000
        /*0080*/ 	.short	0x0004
        /*0082*/ 	.short	0x0018
        /*0084*/ 	.byte	0x00, 0xf0, 0x11, 0x00


	//----- nvinfo : EIATTR_KPARAM_INFO
	.align		4
.L_83:
        /*0088*/ 	.byte	0x04, 0x17
        /*008a*/ 	.short	(.L_85 - .L_84)
.L_84:
        /*008c*/ 	.word	0x00000000
        /*0090*/ 	.short	0x0003
        /*0092*/ 	.short	0x0014
        /*0094*/ 	.byte	0x00, 0xf0, 0x11, 0x00


	//----- nvinfo : EIATTR_KPARAM_INFO
	.align		4
.L_85:
        /*0098*/ 	.byte	0x04, 0x17
        /*009a*/ 	.short	(.L_87 - .L_86)
.L_86:
        /*009c*/ 	.word	0x00000000
        /*00a0*/ 	.short	0x0002
        /*00a2*/ 	.short	0x0010
        /*00a4*/ 	.byte	0x00, 0xf0, 0x11, 0x00


	//----- nvinfo : EIATTR_KPARAM_INFO
	.align		4
.L_87:
        /*00a8*/ 	.byte	0x04, 0x17
        /*00aa*/ 	.short	(.L_89 - .L_88)
.L_88:
        /*00ac*/ 	.word	0x00000000
        /*00b0*/ 	.short	0x0001
        /*00b2*/ 	.short	0x0008
        /*00b4*/ 	.byte	0x00, 0xf5, 0x21, 0x00


	//----- nvinfo : EIATTR_KPARAM_INFO
	.align		4
.L_89:
        /*00b8*/ 	.byte	0x04, 0x17
        /*00ba*/ 	.short	(.L_91 - .L_90)
.L_90:
        /*00bc*/ 	.word	0x00000000
        /*00c0*/ 	.short	0x0000
        /*00c2*/ 	.short	0x0000
        /*00c4*/ 	.byte	0x00, 0xf5, 0x21, 0x00


	//----- nvinfo : EIATTR_SPARSE_MMA_MASK
	.align		4
.L_91:
        /*00c8*/ 	.byte	0x03, 0x50
        /*00ca*/ 	.short	0x0000


	//----- nvinfo : EIATTR_MAXREG_COUNT
	.align		4
        /*00cc*/ 	.byte	0x03, 0x1b
        /*00ce*/ 	.short	0x00ff


	//----- nvinfo : EIATTR_MERCURY_ISA_VERSION
	.align		4
        /*00d0*/ 	.byte	0x03, 0x5f
        /*00d2*/ 	.short	0x0101


	//----- nvinfo : EIATTR_VRC_CTA_INIT_COUNT
	.align		4
        /*00d4*/ 	.byte	0x02, 0x4a
	.zero		1
	.zero		1


	//----- nvinfo : EIATTR_EXIT_INSTR_OFFSETS
	.align		4
        /*00d8*/ 	.byte	0x04, 0x1c
        /*00da*/ 	.short	(.L_93 - .L_92)


	//   ....[0]....
.L_92:
        /*00dc*/ 	.word	0x00000090


	//   ....[1]....
        /*00e0*/ 	.word	0x000000d0


	//   ....[2]....
        /*00e4*/ 	.word	0x00003ce0


	//----- nvinfo : EIATTR_CRS_STACK_SIZE
	.align		4
.L_93:
        /*00e8*/ 	.byte	0x04, 0x1e
        /*00ea*/ 	.short	(.L_95 - .L_94)
.L_94:
        /*00ec*/ 	.word	0x00000000


	//----- nvinfo : EIATTR_CBANK_PARAM_SIZE
	.align		4
.L_95:
        /*00f0*/ 	.byte	0x03, 0x19
        /*00f2*/ 	.short	0x003c


	//----- nvinfo : EIATTR_PARAM_CBANK
	.align		4
        /*00f4*/ 	.byte	0x04, 0x0a
        /*00f6*/ 	.short	(.L_97 - .L_96)
	.align		4
.L_96:
        /*00f8*/ 	.word	index@(.nv.constant0._Z20crossoverAndMutationPK15IndividualSPEA2PS_ffffffffP17curandStateXORWOWi)
        /*00fc*/ 	.short	0x0380
        /*00fe*/ 	.short	0x003c


	//----- nvinfo : EIATTR_SW_WAR
	.align		4
.L_97:
        /*0100*/ 	.byte	0x04, 0x36
        /*0102*/ 	.short	(.L_99 - .L_98)
.L_98:
        /*0104*/ 	.word	0x00000008
.L_99:


//--------------------- .nv.info._Z16calculateDensityP15IndividualSPEA2Pfii --------------------------
	.section	.nv.info._Z16calculateDensityP15IndividualSPEA2Pfii,"",@"SHT_CUDA_INFO"
	.sectionflags	@""
	.align	4


	//----- nvinfo : EIATTR_CUDA_API_VERSION
	.align		4
        /*0000*/ 	.byte	0x04, 0x37
        /*0002*/ 	.short	(.L_101 - .L_100)
.L_100:
        /*0004*/ 	.word	0x00000082


	//----- nvinfo : EIATTR_KPARAM_INFO
	.align		4
.L_101:
        /*0008*/ 	.byte	0x04, 0x17
        /*000a*/ 	.short	(.L_103 - .L_102)
.L_102:
        /*000c*/ 	.word	0x00000000
        /*0010*/ 	.short	0x0003
        /*0012*/ 	.short	0x0014
        /*0014*/ 	.byte	0x00, 0xf0, 0x11, 0x00


	//----- nvinfo : EIATTR_KPARAM_INFO
	.align		4
.L_103:
        /*0018*/ 	.byte	0x04, 0x17
        /*001a*/ 	.short	(.L_105 - .L_104)
.L_104:
        /*001c*/ 	.word	0x00000000
        /*0020*/ 	.short	0x0002
        /*0022*/ 	.short	0x0010
        /*0024*/ 	.byte	0x00, 0xf0, 0x11, 0x00


	//----- nvinfo : EIATTR_KPARAM_INFO
	.align		4
.L_105:
        /*0028*/ 	.byte	0x04, 0x17
        /*002a*/ 	.short	(.L_107 - .L_106)
.L_106:
        /*002c*/ 	.word	0x00000000
        /*0030*/ 	.short	0x0001
        /*0032*/ 	.short	0x0008
        /*0034*/ 	.byte	0x00, 0xf5, 0x21, 0x00


	//----- nvinfo : EIATTR_KPARAM_INFO
	.align		4
.L_107:
        /*0038*/ 	.byte	0x04, 0x17
        /*003a*/ 	.short	(.L_109 - .L_108)
.L_108:
        /*003c*/ 	.word	0x00000000
        /*0040*/ 	.short	0x0000
        /*0042*/ 	.short	0x0000
        /*0044*/ 	.byte	0x00, 0xf5, 0x21, 0x00


	//----- nvinfo : EIATTR_SPARSE_MMA_MASK
	.align		4
.L_109:
        /*0048*/ 	.byte	0x03, 0x50
        /*004a*/ 	.short	0x0000


	//----- nvinfo : EIATTR_MAXREG_COUNT
	.align		4
        /*004c*/ 	.byte	0x03, 0x1b
        /*004e*/ 	.short	0x00ff


	//----- nvinfo : EIATTR_NUM_BARRIERS
	.align		4
        /*0050*/ 	.byte	0x02, 0x4c
        /*0052*/ 	.byte	0x01
	.zero		1


	//----- nvinfo : EIATTR_MERCURY_ISA_VERSION
	.align		4
        /*0054*/ 	.byte	0x03, 0x5f
        /*0056*/ 	.short	0x0101


	//----- nvinfo : EIATTR_VRC_CTA_INIT_COUNT
	.align		4
        /*0058*/ 	.byte	0x02, 0x4a
	.zero		1
	.zero		1


	//----- nvinfo : EIATTR_EXIT_INSTR_OFFSETS
	.align		4
        /*005c*/ 	.byte	0x04, 0x1c
        /*005e*/ 	.short	(.L_111 - .L_110)


	//   ....[0]....
.L_110:
        /*0060*/ 	.word	0x00000070


	//   ....[1]....
        /*0064*/ 	.word	0x00002230


	//----- nvinfo : EIATTR_CRS_STACK_SIZE
	.align		4
.L_111:
        /*0068*/ 	.byte	0x04, 0x1e
        /*006a*/ 	.short	(.L_113 - .L_112)
.L_112:
        /*006c*/ 	.word	0x00000000


	//----- nvinfo : EIATTR_CBANK_PARAM_SIZE
	.align		4
.L_113:
        /*0070*/ 	.byte	0x03, 0x19
        /*0072*/ 	.short	0x0018


	//----- nvinfo : EIATTR_PARAM_CBANK
	.align		4
        /*0074*/ 	.byte	0x04, 0x0a
        /*0076*/ 	.short	(.L_115 - .L_114)
	.align		4
.L_114:
        /*0078*/ 	.word	index@(.nv.constant0._Z16calculateDensityP15IndividualSPEA2Pfii)
        /*007c*/ 	.short	0x0380
        /*007e*/ 	.short	0x0018


	//----- nvinfo : EIATTR_SW_WAR
	.align		4
.L_115:
        /*0080*/ 	.byte	0x04, 0x36
        /*0082*/ 	.short	(.L_117 - .L_116)
.L_116:
        /*0084*/ 	.word	0x00000008
.L_117:


//--------------------- .nv.info._Z19calculateRawFitnessP15IndividualSPEA2i --------------------------
	.section	.nv.info._Z19calculateRawFitnessP15IndividualSPEA2i,"",@"SHT_CUDA_INFO"
	.sectionflags	@""
	.align	4


	//----- nvinfo : EIATTR_CUDA_API_VERSION
	.align		4
        /*0000*/ 	.byte	0x04, 0x37
        /*0002*/ 	.short	(.L_119 - .L_118)
.L_118:
        /*0004*/ 	.word	0x00000082


	//----- nvinfo : EIATTR_KPARAM_INFO
	.align		4
.L_119:
        /*0008*/ 	.byte	0x04, 0x17
        /*000a*/ 	.short	(.L_121 - .L_120)
.L_120:
        /*000c*/ 	.word	0x00000000
        /*0010*/ 	.short	0x0001
        /*0012*/ 	.short	0x0008
        /*0014*/ 	.byte	0x00, 0xf0, 0x11, 0x00


	//----- nvinfo : EIATTR_KPARAM_INFO
	.align		4
.L_121:
        /*0018*/ 	.byte	0x04, 0x17
        /*001a*/ 	.short	(.L_123 - .L_122)
.L_122:
        /*001c*/ 	.word	0x00000000
        /*0020*/ 	.short	0x0000
        /*0022*/ 	.short	0x0000
        /*0024*/ 	.byte	0x00, 0xf5, 0x21, 0x00


	//----- nvinfo : EIATTR_SPARSE_MMA_MASK
	.align		4
.L_123:
        /*0028*/ 	.byte	0x03, 0x50
        /*002a*/ 	.short	0x0000


	//----- nvinfo : EIATTR_MAXREG_COUNT
	.align		4
        /*002c*/ 	.byte	0x03, 0x1b
        /*002e*/ 	.short	0x00ff


	//----- nvinfo : EIATTR_MERCURY_ISA_VERSION
	.align		4
        /*0030*/ 	.byte	0x03, 0x5f
        /*0032*/ 	.short	0x0101


	//----- nvinfo : EIATTR_VRC_CTA_INIT_COUNT
	.align		4
        /*0034*/ 	.byte	0x02, 0x4a
	.zero		1
	.zero		1


	//----- nvinfo : EIATTR_EXIT_INSTR_OFFSETS
	.align		4
        /*0038*/ 	.byte	0x04, 0x1c
        /*003a*/ 	.short	(.L_125 - .L_124)


	//   ....[0]....
.L_124:
        /*003c*/ 	.word	0x00000070


	//   ....[1]....
        /*0040*/ 	.word	0x000017e0


	//----- nvinfo : EIATTR_CRS_STACK_SIZE
	.align		4
.L_125:
        /*0044*/ 	.byte	0x04, 0x1e
        /*0046*/ 	.short	(.L_127 - .L_126)
.L_126:
        /*0048*/ 	.word	0x00000000


	//----- nvinfo : EIATTR_CBANK_PARAM_SIZE
	.align		4
.L_127:
        /*004c*/ 	.byte	0x03, 0x19
        /*004e*/ 	.short	0x000c


	//----- nvinfo : EIATTR_PARAM_CBANK
	.align		4
        /*0050*/ 	.byte	0x04, 0x0a
        /*0052*/ 	.short	(.L_129 - .L_128)
	.align		4
.L_128:
        /*0054*/ 	.word	index@(.nv.constant0._Z19calculateRawFitnessP15IndividualSPEA2i)
        /*0058*/ 	.short	0x0380
        /*005a*/ 	.short	0x000c


	//----- nvinfo : EIATTR_SW_WAR
	.align		4
.L_129:
        /*005c*/ 	.byte	0x04, 0x36
        /*005e*/ 	.short	(.L_131 - .L_130)
.L_130:
        /*0060*/ 	.word	0x00000008
.L_131:


//--------------------- .nv.info._Z17calculateStrengthP15IndividualSPEA2i --------------------------
	.section	.nv.info._Z17calculateStrengthP15IndividualSPEA2i,"",@"SHT_CUDA_INFO"
	.sectionflags	@""
	.align	4


	//----- nvinfo : EIATTR_CUDA_API_VERSION
	.align		4
        /*0000*/ 	.byte	0x04, 0x37
        /*0002*/ 	.short	(.L_133 - .L_132)
.L_132:
        /*0004*/ 	.word	0x00000082


	//----- nvinfo : EIATTR_KPARAM_INFO
	.align		4
.L_133:
        /*0008*/ 	.byte	0x04, 0x17
        /*000a*/ 	.short	(.L_135 - .L_134)
.L_134:
        /*000c*/ 	.word	0x00000000
        /*0010*/ 	.short	0x0001
        /*0012*/ 	.short	0x0008
        /*0014*/ 	.byte	0x00, 0xf0, 0x11, 0x00


	//----- nvinfo : EIATTR_KPARAM_INFO
	.align		4
.L_135:
        /*0018*/ 	.byte	0x04, 0x17
        /*001a*/ 	.short	(.L_137 - .L_136)
.L_136:
        /*001c*/ 	.word	0x00000000
        /*0020*/ 	.short	0x0000
        /*0022*/ 	.short	0x0000
        /*0024*/ 	.byte	0x00, 0xf5, 0x21, 0x00


	//----- nvinfo : EIATTR_SPARSE_MMA_MASK
	.align		4
.L_137:
        /*0028*/ 	.byte	0x03, 0x50
        /*002a*/ 	.short	0x0000


	//----- nvinfo : EIATTR_MAXREG_COUNT
	.align		4
        /*002c*/ 	.byte	0x03, 0x1b
        /*002e*/ 	.short	0x00ff


	//----- nvinfo : EIATTR_MERCURY_ISA_VERSION
	.align		4
        /*0030*/ 	.byte	0x03, 0x5f
        /*0032*/ 	.short	0x0101


	//----- nvinfo : EIATTR_VRC_CTA_INIT_COUNT
	.align		4
        /*0034*/ 	.byte	0x02, 0x4a
	.zero		1
	.zero		1


	//----- nvinfo : EIATTR_EXIT_INSTR_OFFSETS
	.align		4
        /*0038*/ 	.byte	0x04, 0x1c
        /*003a*/ 	.short	(.L_139 - .L_138)


	//   ....[0]....
.L_138:
        /*003c*/ 	.word	0x00000070


	//   ....[1]....
        /*0040*/ 	.word	0x00001720


	//----- nvinfo : EIATTR_CRS_STACK_SIZE
	.align		4
.L_139:
        /*0044*/ 	.byte	0x04, 0x1e
        /*0046*/ 	.short	(.L_141 - .L_140)
.L_140:
        /*0048*/ 	.word	0x00000000


	//----- nvinfo : EIATTR_CBANK_PARAM_SIZE
	.align		4
.L_141:
        /*004c*/ 	.byte	0x03, 0x19
        /*004e*/ 	.short	0x000c


	//----- nvinfo : EIATTR_PARAM_CBANK
	.align		4
        /*0050*/ 	.byte	0x04, 0x0a
        /*0052*/ 	.short	(.L_143 - .L_142)
	.align		4
.L_142:
        /*0054*/ 	.word	index@(.nv.constant0._Z17calculateStrengthP15IndividualSPEA2i)
        /*0058*/ 	.short	0x0380
        /*005a*/ 	.short	0x000c


	//----- nvinfo : EIATTR_SW_WAR
	.align		4
.L_143:
        /*005c*/ 	.byte	0x04, 0x36
        /*005e*/ 	.short	(.L_145 - .L_144)
.L_144:
        /*0060*/ 	.word	0x00000008
.L_145:


//--------------------- .nv.info._Z15evaluateFitnessP15IndividualSPEA2PK10StationGPUifi --------------------------
	.section	.nv.info._Z15evaluateFitnessP15IndividualSPEA2PK10StationGPUifi,"",@"SHT_CUDA_INFO"
	.sectionflags	@""
	.align	4


	//----- nvinfo : EIATTR_CUDA_API_VERSION
	.align		4
        /*0000*/ 	.byte	0x04, 0x37
        /*0002*/ 	.short	(.L_147 - .L_146)
.L_146:
        /*0004*/ 	.word	0x00000082


	//----- nvinfo : EIATTR_KPARAM_INFO
	.align		4
.L_147:
        /*0008*/ 	.byte	0x04, 0x17
        /*000a*/ 	.short	(.L_149 - .L_148)
.L_148:
        /*000c*/ 	.word	0x00000000
        /*0010*/ 	.short	0x0004
        /*0012*/ 	.short	0x0018
        /*0014*/ 	.byte	0x00, 0xf0, 0x11, 0x00


	//----- nvinfo : EIATTR_KPARAM_INFO
	.align		4
.L_149:
        /*0018*/ 	.byte	0x04, 0x17
        /*001a*/ 	.short	(.L_151 - .L_150)
.L_150:
        /*001c*/ 	.word	0x00000000
        /*0020*/ 	.short	0x0003
        /*0022*/ 	.short	0x0014
        /*0024*/ 	.byte	0x00, 0xf0, 0x11, 0x00


	//----- nvinfo : EIATTR_KPARAM_INFO
	.align		4
.L_151:
        /*0028*/ 	.byte	0x04, 0x17
        /*002a*/ 	.short	(.L_153 - .L_152)
.L_152:
        /*002c*/ 	.word	0x00000000
        /*0030*/ 	.short	0x0002
        /*0032*/ 	.short	0x0010
        /*0034*/ 	.byte	0x00, 0xf0, 0x11, 0x00


	//----- nvinfo : EIATTR_KPARAM_INFO
	.align		4
.L_153:
        /*0038*/ 	.byte	0x04, 0x17
        /*003a*/ 	.short	(.L_155 - .L_154)
.L_154:
        /*003c*/ 	.word	0x00000000
        /*0040*/ 	.short	0x0001
        /*0042*/ 	.short	0x0008
        /*0044*/ 	.byte	0x00, 0xf5, 0x21, 0x00


	//----- nvinfo : EIATTR_KPARAM_INFO
	.align		4
.L_155:
        /*0048*/ 	.byte	0x04, 0x17
        /*004a*/ 	.short	(.L_157 - .L_156)
.L_156:
        /*004c*/ 	.word	0x00000000
        /*0050*/ 	.short	0x0000
        /*0052*/ 	.short	0x0000
        /*0054*/ 	.byte	0x00, 0xf5, 0x21, 0x00


	//----- nvinfo : EIATTR_SPARSE_MMA_MASK
	.align		4
.L_157:
        /*0058*/ 	.byte	0x03, 0x50
        /*005a*/ 	.short	0x0000


	//----- nvinfo : EIATTR_MAXREG_COUNT
	.align		4
        /*005c*/ 	.byte	0x03, 0x1b
        /*005e*/ 	.short	0x00ff


	//----- nvinfo : EIATTR_MERCURY_ISA_VERSION
	.align		4
        /*0060*/ 	.byte	0x03, 0x5f
        /*0062*/ 	.short	0x0101


	//----- nvinfo : EIATTR_VRC_CTA_INIT_COUNT
	.align		4
        /*0064*/ 	.byte	0x02, 0x4a
	.zero		1
	.zero		1


	//----- nvinfo : EIATTR_EXIT_INSTR_OFFSETS
	.align		4
        /*0068*/ 	.byte	0x04, 0x1c
        /*006a*/ 	.short	(.L_159 - .L_158)


	//   ....[0]....
.L_158:
        /*006c*/ 	.word	0x00000070


	//   ....[1]....
        /*0070*/ 	.word	0x00003790


	//----- nvinfo : EIATTR_CRS_STACK_SIZE
	.align		4
.L_159:
        /*0074*/ 	.byte	0x04, 0x1e
        /*0076*/ 	.short	(.L_161 - .L_160)
.L_160:
        /*0078*/ 	.word	0x00000000


	//----- nvinfo : EIATTR_CBANK_PARAM_SIZE
	.align		4
.L_161:
        /*007c*/ 	.byte	0x03, 0x19
        /*007e*/ 	.short	0x001c


	//----- nvinfo : EIATTR_PARAM_CBANK
	.align		4
        /*0080*/ 	.byte	0x04, 0x0a
        /*0082*/ 	.short	(.L_163 - .L_162)
	.align		4
.L_162:
        /*0084*/ 	.word	index@(.nv.constant0._Z15evaluateFitnessP15IndividualSPEA2PK10StationGPUifi)
        /*0088*/ 	.short	0x0380
        /*008a*/ 	.short	0x001c


	//----- nvinfo : EIATTR_SW_WAR
	.align		4
.L_163:
        /*008c*/ 	.byte	0x04, 0x36
        /*008e*/ 	.short	(.L_165 - .L_164)
.L_164:
        /*0090*/ 	.word	0x00000008
.L_165:


//--------------------- .nv.info._Z20initializePopulationP15IndividualSPEA2ffffffP17curandStateXORWOWi --------------------------
	.section	.nv.info._Z20initializePopulationP15IndividualSPEA2ffffffP17curandStateXORWOWi,"",@"SHT_CUDA_INFO"
	.sectionflags	@""
	.align	4


	//----- nvinfo : EIATTR_CUDA_API_VERSION
	.align		4
        /*0000*/ 	.byte	0x04, 0x37
        /*0002*/ 	.short	(.L_167 - .L_166)
.L_166:
        /*0004*/ 	.word	0x00000082


	//----- nvinfo : EIATTR_KPARAM_INFO
	.align		4
.L_167:
        /*0008*/ 	.byte	0x04, 0x17
        /*000a*/ 	.short	(.L_169 - .L_168)
.L_168:
        /*000c*/ 	.word	0x00000000
        /*0010*/ 	.short	0x0008
        /*0012*/ 	.short	0x0028
        /*0014*/ 	.byte	0x00, 0xf0, 0x11, 0x00


	//----- nvinfo : EIATTR_KPARAM_INFO
	.align		4
.L_169:
        /*0018*/ 	.byte	0x04, 0x17
        /*001a*/ 	.short	(.L_171 - .L_170)
.L_170:
        /*001c*/ 	.word	0x00000000
        /*0020*/ 	.short	0x0007
        /*0022*/ 	.short	0x0020
        /*0024*/ 	.byte	0x00, 0xf5, 0x21, 0x00


	//----- nvinfo : EIATTR_KPARAM_INFO
	.align		4
.L_171:
        /*0028*/ 	.byte	0x04, 0x17
        /*002a*/ 	.short	(.L_173 - .L_172)
.L_172:
        /*002c*/ 	.word	0x00000000
        /*0030*/ 	.short	0x0006
        /*0032*/ 	.short	0x001c
        /*0034*/ 	.byte	0x00, 0xf0, 0x11, 0x00


	//----- nvinfo : EIATTR_KPARAM_INFO
	.align		4
.L_173:
        /*0038*/ 	.byte	0x04, 0x17
        /*003a*/ 	.short	(.L_175 - .L_174)
.L_174:
        /*003c*/ 	.word	0x00000000
        /*0040*/ 	.short	0x0005
        /*0042*/ 	.short	0x0018
        /*0044*/ 	.byte	0x00, 0xf0, 0x11, 0x00


	//----- nvinfo : EIATTR_KPARAM_INFO
	.align		4
.L_175:
        /*0048*/ 	.byte	0x04, 0x17
        /*004a*/ 	.short	(.L_177 - .L_176)
.L_176:
        /*004c*/ 	.word	0x00000000
        /*0050*/ 	.short	0x0004
        /*0052*/ 	.short	0x0014
        /*0054*/ 	.byte	0x00, 0xf0, 0x11, 0x00


	//----- nvinfo : EIATTR_KPARAM_INFO
	.align		4
.L_177:
        /*0058*/ 	.byte	0x04, 0x17
        /*005a*/ 	.short	(.L_179 - .L_178)
.L_178:
        /*005c*/ 	.word	0x00000000
        /*0060*/ 	.short	0x0003
        /*0062*/ 	.short	0x0010
        /*0064*/ 	.byte	0x00, 0xf0, 0x11, 0x00


	//----- nvinfo : EIATTR_KPARAM_INFO
	.align		4
.L_179:
        /*0068*/ 	.byte	0x04, 0x17
        /*006a*/ 	.short	(.L_181 - .L_180)
.L_180:
        /*006c*/ 	.word	0x00000000
        /*0070*/ 	.short	0x0002
        /*0072*/ 	.short	0x000c
        /*0074*/ 	.byte	0x00, 0xf0, 0x11, 0x00


	//----- nvinfo : EIATTR_KPARAM_INFO
	.align		4
.L_181:
        /*0078*/ 	.byte	0x04, 0x17
        /*007a*/ 	.short	(.L_183 - .L_182)
.L_182:
        /*007c*/ 	.word	0x00000000
        /*0080*/ 	.short	0x0001
        /*0082*/ 	.short	0x0008
        /*0084*/ 	.byte	0x00, 0xf0, 0x11, 0x00


	//----- nvinfo : EIATTR_KPARAM_INFO
	.align		4
.L_183:
        /*0088*/ 	.byte	0x04, 0x17
        /*008a*/ 	.short	(.L_185 - .L_184)
.L_184:
        /*008c*/ 	.word	0x00000000
        /*0090*/ 	.short	0x0000
        /*0092*/ 	.short	0x0000
        /*0094*/ 	.byte	0x00, 0xf5, 0x21, 0x00


	//----- nvinfo : EIATTR_SPARSE_MMA_MASK
	.align		4
.L_185:
        /*0098*/ 	.byte	0x03, 0x50
        /*009a*/ 	.short	0x0000


	//----- nvinfo : EIATTR_MAXREG_COUNT
	.align		4
        /*009c*/ 	.byte	0x03, 0x1b
        /*009e*/ 	.short	0x00ff


	//----- nvinfo : EIATTR_MERCURY_ISA_VERSION
	.align		4
        /*00a0*/ 	.byte	0x03, 0x5f
        /*00a2*/ 	.short	0x0101


	//----- nvinfo : EIATTR_VRC_CTA_INIT_COUNT
	.align		4
        /*00a4*/ 	.byte	0x02, 0x4a
	.zero		1
	.zero		1


	//----- nvinfo : EIATTR_EXIT_INSTR_OFFSETS
	.align		4
        /*00a8*/ 	.byte	0x04, 0x1c
        /*00aa*/ 	.short	(.L_187 - .L_186)


	//   ....[0]....
.L_186:
        /*00ac*/ 	.word	0x00000070


	//   ....[1]....
        /*00b0*/ 	.word	0x00000540


	//----- nvinfo : EIATTR_CBANK_PARAM_SIZE
	.align		4
.L_187:
        /*00b4*/ 	.byte	0x03, 0x19
        /*00b6*/ 	.short	0x002c


	//----- nvinfo : EIATTR_PARAM_CBANK
	.align		4
        /*00b8*/ 	.byte	0x04, 0x0a
        /*00ba*/ 	.short	(.L_189 - .L_188)
	.align		4
.L_188:
        /*00bc*/ 	.word	index@(.nv.constant0._Z20initializePopulationP15IndividualSPEA2ffffffP17curandStateXORWOWi)
        /*00c0*/ 	.short	0x0380
        /*00c2*/ 	.short	0x002c


	//----- nvinfo : EIATTR_SW_WAR
	.align		4
.L_189:
        /*00c4*/ 	.byte	0x04, 0x36
        /*00c6*/ 	.short	(.L_191 - .L_190)
.L_190:
        /*00c8*/ 	.word	0x00000008
.L_191:


//--------------------- .nv.info._Z16initRandomStatesP17curandStateXORWOWmi --------------------------
	.section	.nv.info._Z16initRandomStatesP17curandStateXORWOWmi,"",@"SHT_CUDA_INFO"
	.sectionflags	@""
	.align	4


	//----- nvinfo : EIATTR_CUDA_API_VERSION
	.align		4
        /*0000*/ 	.byte	0x04, 0x37
        /*0002*/ 	.short	(.L_193 - .L_192)
.L_192:
        /*0004*/ 	.word	0x00000082


	//----- nvinfo : EIATTR_KPARAM_INFO
	.align		4
.L_193:
        /*0008*/ 	.byte	0x04, 0x17
        /*000a*/ 	.short	(.L_195 - .L_194)
.L_194:
        /*000c*/ 	.word	0x00000000
        /*0010*/ 	.short	0x0002
        /*0012*/ 	.short	0x0010
        /*0014*/ 	.byte	0x00, 0xf0, 0x11, 0x00


	//----- nvinfo : EIATTR_KPARAM_INFO
	.align		4
.L_195:
        /*0018*/ 	.byte	0x04, 0x17
        /*001a*/ 	.short	(.L_197 - .L_196)
.L_196:
        /*001c*/ 	.word	0x00000000
        /*0020*/ 	.short	0x0001
        /*0022*/ 	.short	0x0008
        /*0024*/ 	.byte	0x00, 0xf0, 0x21, 0x00


	//----- nvinfo : EIATTR_KPARAM_INFO
	.align		4
.L_197:
        /*0028*/ 	.byte	0x04, 0x17
        /*002a*/ 	.short	(.L_199 - .L_198)
.L_198:
        /*002c*/ 	.word	0x00000000
        /*0030*/ 	.short	0x0000
        /*0032*/ 	.short	0x0000
        /*0034*/ 	.byte	0x00, 0xf5, 0x21, 0x00


	//----- nvinfo : EIATTR_SPARSE_MMA_MASK
	.align		4
.L_199:
        /*0038*/ 	.byte	0x03, 0x50
        /*003a*/ 	.short	0x0000


	//----- nvinfo : EIATTR_MAXREG_COUNT
	.align		4
        /*003c*/ 	.byte	0x03, 0x1b
        /*003e*/ 	.short	0x00ff


	//----- nvinfo : EIATTR_MERCURY_ISA_VERSION
	.align		4
        /*0040*/ 	.byte	0x03, 0x5f
        /*0042*/ 	.short	0x0101


	//----- nvinfo : EIATTR_VRC_CTA_INIT_COUNT
	.align		4
        /*0044*/ 	.byte	0x02, 0x4a
	.zero		1
	.zero		1


	//----- nvinfo : EIATTR_EXIT_INSTR_OFFSETS
	.align		4
        /*0048*/ 	.byte	0x04, 0x1c
        /*004a*/ 	.short	(.L_201 - .L_200)


	//   ....[0]....
.L_200:
        /*004c*/ 	.word	0x00000070


	//   ....[1]....
        /*0050*/ 	.word	0x00000f00


	//----- nvinfo : EIATTR_CRS_STACK_SIZE
	.align		4
.L_201:
        /*0054*/ 	.byte	0x04, 0x1e
        /*0056*/ 	.short	(.L_203 - .L_202)
.L_202:
        /*0058*/ 	.word	0x00000000


	//----- nvinfo : EIATTR_CBANK_PARAM_SIZE
	.align		4
.L_203:
        /*005c*/ 	.byte	0x03, 0x19
        /*005e*/ 	.short	0x0014


	//----- nvinfo : EIATTR_PARAM_CBANK
	.align		4
        /*0060*/ 	.byte	0x04, 0x0a
        /*0062*/ 	.short	(.L_205 - .L_204)
	.align		4
.L_204:
        /*0064*/ 	.word	index@(.nv.constant0._Z16initRandomStatesP17curandStateXORWOWmi)
        /*0068*/ 	.short	0x0380
        /*006a*/ 	.short	0x0014


	//----- nvinfo : EIATTR_SW_WAR
	.align		4
.L_205:
        /*006c*/ 	.byte	0x04, 0x36
        /*006e*/ 	.short	(.L_207 - .L_206)
.L_206:
        /*0070*/ 	.word	0x00000008
.L_207:


//--------------------- .nv.callgraph             --------------------------
	.section	.nv.callgraph,"",@"SHT_CUDA_CALLGRAPH"
	.align	4
	.sectionentsize	8
	.align		4
        /*0000*/ 	.word	0x00000000
	.align		4
        /*0004*/ 	.word	0xffffffff
	.align		4
        /*0008*/ 	.word	0x00000000
	.align		4
        /*000c*/ 	.word	0xfffffffe
	.align		4
        /*0010*/ 	.word	0x00000000
	.align		4
        /*0014*/ 	.word	0xfffffffd
	.align		4
        /*0018*/ 	.word	0x00000000
	.align		4
        /*001c*/ 	.word	0xfffffffc


//--------------------- .nv.constant4             --------------------------
	.section	.nv.constant4,"a",@progbits
	.align	8
	.align		8
.nv.constant4:
        /*0000*/ 	.dword	precalc_xorwow_matrix
	.align		8
        /*0008*/ 	.dword	precalc_xorwow_offset_matrix
	.align		8
        /*0010*/ 	.dword	mrg32k3aM1
	.align		8
        /*0018*/ 	.dword	mrg32k3aM2
	.align		8
        /*0020*/ 	.dword	mrg32k3aM1SubSeq
	.align		8
        /*0028*/ 	.dword	mrg32k3aM2SubSeq
	.align		8
        /*0030*/ 	.dword	mrg32k3aM1Seq
	.align		8
        /*0038*/ 	.dword	mrg32k3aM2Seq
	.align		8
        /*0040*/ 	.dword	__cudart_i2opi_f


//--------------------- .nv.constant3             --------------------------
	.section	.nv.constant3,"a",@progbits
	.align	8
.nv.constant3:
	.type		__cr_lgamma_table,@object
	.size		__cr_lgamma_table,(DEG_TO_RAD - __cr_lgamma_table)
__cr_lgamma_table:
        /*0000*/ 	.byte	0x00, 0x00, 0x00, 0x00, 0x00, 0x00, 0x00, 0x00, 0x00, 0x00, 0x00, 0x00, 0x00, 0x00, 0x00, 0x00
        /*0010*/ 	.byte	0xef, 0x39, 0xfa, 0xfe, 0x42, 0x2e, 0xe6, 0x3f, 0x02, 0x20, 0x2a, 0xfa, 0x0b, 0xab, 0xfc, 0x3f
        /*0020*/ 	.byte	0xf9, 0x2c, 0x92, 0x7c, 0xa7, 0x6c, 0x09, 0x40, 0xc9, 0x79, 0x44, 0x3c, 0x64, 0x26, 0x13, 0x40
        /*0030*/ 	.byte	0xca, 0x01, 0xcf, 0x3a, 0x27, 0x51, 0x1a, 0x40, 0x30, 0xcc, 0x2d, 0xf3, 0xe1, 0x0c, 0x21, 0x40
        /*0040*/ 	.byte	0x0d, 0xb7, 0xfc, 0x82, 0x8e, 0x35, 0x25, 0x40
	.type		DEG_TO_RAD,@object
	.size		DEG_TO_RAD,(EARTH_RADIUS - DEG_TO_RAD)
DEG_TO_RAD:
        /*0048*/ 	.byte	0x35, 0xfa, 0x8e, 0x3c
	.type		EARTH_RADIUS,@object
	.size		EARTH_RADIUS,(.L_10 - EARTH_RADIUS)
EARTH_RADIUS:
        /*004c*/ 	.byte	0x00, 0x18, 0xc7, 0x45
.L_10:


//--------------------- .text._Z20crossoverAndMutationPK15IndividualSPEA2PS_ffffffffP17curandStateXORWOWi --------------------------
	.section	.text._Z20crossoverAndMutationPK15IndividualSPEA2PS_ffffffffP17curandStateXORWOWi,"ax",@progbits
	.align	128
        .global         _Z20crossoverAndMutationPK15IndividualSPEA2PS_ffffffffP17curandStateXORWOWi
        .type           _Z20crossoverAndMutationPK15IndividualSPEA2PS_ffffffffP17curandStateXORWOWi,@function
        .size           _Z20crossoverAndMutationPK15IndividualSPEA2PS_ffffffffP17curandStateXORWOWi,(.L_x_237 - _Z20crossoverAndMutationPK15IndividualSPEA2PS_ffffffffP17curandStateXORWOWi)
        .other          _Z20crossoverAndMutationPK15IndividualSPEA2PS_ffffffffP17curandStateXORWOWi,@"STO_CUDA_ENTRY STV_DEFAULT"
_Z20crossoverAndMutationPK15IndividualSPEA2PS_ffffffffP17curandStateXORWOWi:
.text._Z20crossoverAndMutationPK15IndividualSPEA2PS_ffffffffP17curandStateXORWOWi:
[----:B------:R-:W-:Y:S01]  /*0000*/  LDC R1, c[0x0][0x37c] ;  /* 0x0000df00ff017b82 */ /* 0x000fe20000000800 */
[----:B------:R-:W0:Y:S07]  /*0010*/  S2R R0, SR_TID.X ;  /* 0x0000000000007919 */ /* 0x000e2e0000002100 */
[----:B------:R-:W0:Y:S01]  /*0020*/  S2UR UR5, SR_CTAID.X ;  /* 0x00000000000579c3 */ /* 0x000e220000002500 */
[----:B------:R-:W1:Y:S07]  /*0030*/  LDCU UR6, c[0x0][0x3b8] ;  /* 0x00007700ff0677ac */ /* 0x000e6e0008000800 */
[----:B------:R-:W0:Y:S01]  /*0040*/  LDC R3, c[0x0][0x360] ;  /* 0x0000d800ff037b82 */ /* 0x000e220000000800 */
[----:B-1----:R-:W-:-:S04]  /*0050*/  ULEA.HI UR4, UR6, UR6, URZ, 0x1 ;  /* 0x0000000606047291 */ /* 0x002fc8000f8f08ff */
[----:B------:R-:W-:Y:S01]  /*0060*/  USHF.R.S32.HI UR4, URZ, 0x1, UR4 ;  /* 0x00000001ff047899 */ /* 0x000fe20008011404 */
[----:B0-----:R-:W-:-:S05]  /*0070*/  IMAD R3, R3, UR5, R0 ;  /* 0x0000000503037c24 */ /* 0x001fca000f8e0200 */
[----:B------:R-:W-:-:S13]  /*0080*/  ISETP.GE.AND P0, PT, R3, UR4, PT ;  /* 0x0000000403007c0c */ /* 0x000fda000bf06270 */
[----:B------:R-:W-:Y:S05]  /*0090*/  @P0 EXIT ;  /* 0x000000000000094d */ /* 0x000fea0003800000 */
[----:B------:R-:W-:-:S04]  /*00a0*/  SHF.L.U32 R18, R3, 0x1, RZ ;  /* 0x0000000103127819 */ /* 0x000fc800000006ff */
[----:B------:R-:W-:-:S04]  /*00b0*/  IADD3 R0, PT, PT, R18, 0x1, RZ ;  /* 0x0000000112007810 */ /* 0x000fc80007ffe0ff */
[----:B------:R-:W-:-:S13]  /*00c0*/  ISETP.GE.AND P0, PT, R0, UR6, PT ;  /* 0x0000000600007c0c */ /* 0x000fda000bf06270 */
[----:B------:R-:W-:Y:S05]  /*00d0*/  @P0 EXIT ;  /* 0x000000000000094d */ /* 0x000fea0003800000 */
[----:B------:R-:W0:Y:S01]  /*00e0*/  LDC.64 R34, c[0x0][0x3b0] ;  /* 0x0000ec00ff227b82 */ /* 0x000e220000000a00 */
[----:B------:R-:W1:Y:S01]  /*00f0*/  LDCU.64 UR4, c[0x0][0x358] ;  /* 0x00006b00ff0477ac */ /* 0x000e620008000a00 */
[----:B------:R-:W2:Y:S06]  /*0100*/  LDCU UR6, c[0x0][0x3a8] ;  /* 0x00007500ff0677ac */ /* 0x000eac0008000800 */
[----:B------:R-:W3:Y:S01]  /*0110*/  LDC.64 R36, c[0x0][0x380] ;  /* 0x0000e000ff247b82 */ /* 0x000ee20000000a00 */
[----:B0-----:R-:W-:-:S05]  /*0120*/  IMAD.WIDE R34, R3, 0x30, R34 ;  /* 0x0000003003227825 */ /* 0x001fca00078e0222 */
[----:B-1----:R-:W4:Y:S04]  /*0130*/  LDG.E.64 R26, desc[UR4][R34.64] ;  /* 0x00000004221a7981 */ /* 0x002f28000c1e1b00 */
[----:B------:R-:W2:Y:S01]  /*0140*/  LDG.E.64 R20, desc[UR4][R34.64+0x10] ;  /* 0x0000100422147981 */ /* 0x000ea2000c1e1b00 */
[----:B---3--:R-:W-:-:S03]  /*0150*/  IMAD.WIDE R36, R18, 0x24, R36 ;  /* 0x0000002412247825 */ /* 0x008fc600078e0224 */
[----:B------:R-:W5:Y:S04]  /*0160*/  LDG.E R0, desc[UR4][R34.64+0x20] ;  /* 0x0000200422007981 */ /* 0x000f68000c1e1900 */
[----:B------:R-:W5:Y:S04]  /*0170*/  LDG.E.64 R22, desc[UR4][R34.64+0x28] ;  /* 0x0000280422167981 */ /* 0x000f68000c1e1b00 */
[----:B------:R-:W5:Y:S04]  /*0180*/  LDG.E.64 R24, desc[UR4][R34.64+0x8] ;  /* 0x0000080422187981 */ /* 0x000f68000c1e1b00 */
[----:B------:R-:W5:Y:S04]  /*0190*/  LDG.E.64 R16, desc[UR4][R34.64+0x18] ;  /* 0x0000180422107981 */ /* 0x000f68000c1e1b00 */
[----:B------:R-:W5:Y:S04]  /*01a0*/  LDG.E R30, desc[UR4][R36.64] ;  /* 0x00000004241e7981 */ /* 0x000f68000c1e1900 */
        /* <DEDUP_REMOVED lines=16> */
[----:B------:R0:W5:Y:S01]  /*02b0*/  LDG.E R2, desc[UR4][R36.64+0x44] ;  /* 0x0000440424027981 */ /* 0x000162000c1e1900 */
[----:B------:R-:W-:Y:S01]  /*02c0*/  BSSY.RECONVERGENT B0, `(.L_x_0) ;  /* 0x00000d7000007945 */ /* 0x000fe20003800200 */
[----:B----4-:R-:W-:-:S04]  /*02d0*/  SHF.R.U32.HI R28, RZ, 0x2, R27 ;  /* 0x00000002ff1c7819 */ /* 0x010fc8000001161b */
[----:B------:R-:W-:Y:S01]  /*02e0*/  LOP3.LUT R28, R28, R27, RZ, 0x3c, !PT ;  /* 0x0000001b1c1c7212 */ /* 0x000fe200078e3cff */
[----:B--2---:R-:W-:-:S03]  /*02f0*/  IMAD.SHL.U32 R38, R21, 0x10, RZ ;  /* 0x0000001015267824 */ /* 0x004fc600078e00ff */
[----:B------:R-:W-:-:S04]  /*0300*/  SHF.L.U32 R19, R28, 0x1, RZ ;  /* 0x000000011c137819 */ /* 0x000fc800000006ff */
[----:B------:R-:W-:-:S04]  /*0310*/  LOP3.LUT R19, R21, R38, R19, 0x96, !PT ;  /* 0x0000002615137212 */ /* 0x000fc800078e9613 */
[----:B------:R-:W-:Y:S02]  /*0320*/  LOP3.LUT R29, R19, R28, RZ, 0x3c, !PT ;  /* 0x0000001c131d7212 */ /* 0x000fe400078e3cff */
[----:B------:R-:W-:Y:S01]  /*0330*/  IADD3 R28, PT, PT, R26, 0x587c5, RZ ;  /* 0x000587c51a1c7810 */ /* 0x000fe20007ffe0ff */
[----:B------:R-:W-:-:S04]  /*0340*/  HFMA2 R27, -RZ, RZ, 0.1171875, 0 ;  /* 0x2f800000ff1b7431 */ /* 0x000fc800000001ff */
[----:B------:R-:W-:-:S05]  /*0350*/  IMAD.IADD R19, R29, 0x1, R28 ;  /* 0x000000011d137824 */ /* 0x000fca00078e021c */
[----:B0-----:R-:W-:-:S05]  /*0360*/  I2FP.F32.U32 R36, R19 ;  /* 0x0000001300247245 */ /* 0x001fca0000201000 */
[----:B------:R-:W-:-:S05]  /*0370*/  FFMA R36, R36, R27, 1.1641532182693481445e-10 ;  /* 0x2f00000024247423 */ /* 0x000fca000000001b */
[----:B------:R-:W-:Y:S02]  /*0380*/  FSETP.GEU.AND P0, PT, R36, UR6, PT ;  /* 0x0000000624007c0b */ /* 0x000fe4000bf0e000 */
[----:B------:R-:W-:-:S11]  /*0390*/  MOV R19, R29 ;  /* 0x0000001d00137202 */ /* 0x000fd60000000f00 */
[----:B------:R-:W-:Y:S05]  /*03a0*/  @P0 BRA `(.L_x_1) ;  /* 0x0000000c00200947 */ /* 0x000fea0003800000 */
[----:B-----5:R-:W-:Y:S01]  /*03b0*/  SHF.R.U32.HI R19, RZ, 0x2, R24 ;  /* 0x00000002ff137819 */ /* 0x020fe20000011618 */
[----:B------:R-:W-:Y:S01]  /*03c0*/  BSSY.RECONVERGENT B1, `(.L_x_2) ;  /* 0x00000a8000017945 */ /* 0x000fe20003800200 */
[----:B------:R-:W-:Y:S02]  /*03d0*/  MOV R36, 0x3f800000 ;  /* 0x3f80000000247802 */ /* 0x000fe40000000f00 */
[----:B------:R-:W-:Y:S01]  /*03e0*/  LOP3.LUT R19, R19, R24, RZ, 0x3c, !PT ;  /* 0x0000001813137212 */ /* 0x000fe200078e3cff */
[----:B------:R-:W-:-:S03]  /*03f0*/  IMAD.SHL.U32 R24, R29, 0x10, RZ ;  /* 0x000000101d187824 */ /* 0x000fc600078e00ff */
[----:B------:R-:W-:-:S04]  /*0400*/  SHF.L.U32 R28, R19, 0x1, RZ ;  /* 0x00000001131c7819 */ /* 0x000fc800000006ff */
[----:B------:R-:W-:Y:S02]  /*0410*/  LOP3.LUT R24, R19, R28, R24, 0x96, !PT ;  /* 0x0000001c13187212 */ /* 0x000fe400078e9618 */
[----:B------:R-:W-:Y:S02]  /*0420*/  IADD3 R28, PT, PT, R26, 0xb0f8a, RZ ;  /* 0x000b0f8a1a1c7810 */ /* 0x000fe40007ffe0ff */
[----:B------:R-:W-:-:S05]  /*0430*/  LOP3.LUT R19, R24, R29, RZ, 0x3c, !PT ;  /* 0x0000001d18137212 */ /* 0x000fca00078e3cff */
[----:B------:R-:W-:-:S05]  /*0440*/  IMAD.IADD R24, R19, 0x1, R28 ;  /* 0x0000000113187824 */ /* 0x000fca00078e021c */
[----:B------:R-:W-:-:S05]  /*0450*/  I2FP.F32.U32 R24, R24 ;  /* 0x0000001800187245 */ /* 0x000fca0000201000 */
[----:B------:R-:W-:-:S05]  /*0460*/  FFMA R24, R24, R27, 1.1641532182693481445e-10 ;  /* 0x2f00000018187423 */ /* 0x000fca000000001b */
[----:B------:R-:W-:-:S13]  /*0470*/  FSETP.GTU.AND P0, PT, R24, 0.5, PT ;  /* 0x3f0000001800780b */ /* 0x000fda0003f0c000 */
[----:B------:R-:W-:Y:S05]  /*0480*/  @P0 BRA `(.L_x_3) ;  /* 0x0000000400180947 */ /* 0x000fea0003800000 */
[----:B------:R-:W-:-:S05]  /*0490*/  FADD R24, R24, R24 ;  /* 0x0000001818187221 */ /* 0x000fca0000000000 */
[----:B------:R-:W-:-:S13]  /*04a0*/  FSETP.NEU.AND P0, PT, R24, 1, PT ;  /* 0x3f8000001800780b */ /* 0x000fda0003f0d000 */
[----:B------:R-:W-:Y:S05]  /*04b0*/  @!P0 BRA `(.L_x_4) ;  /* 0x0000000800608947 */ /* 0x000fea0003800000 */
[----:B------:R-:W-:-:S13]  /*04c0*/  FSETP.NAN.AND P0, PT, |R24|, |R24|, PT ;  /* 0x400000181800720b */ /* 0x000fda0003f08200 */
[----:B------:R-:W-:Y:S01]  /*04d0*/  @P0 FADD R36, R24, 0.3333333432674407959 ;  /* 0x3eaaaaab18240421 */ /* 0x000fe20000000000 */
[----:B------:R-:W-:Y:S06]  /*04e0*/  @P0 BRA `(.L_x_4) ;  /* 0x0000000800540947 */ /* 0x000fec0003800000 */
[C---:B------:R-:W-:Y:S01]  /*04f0*/  FMUL R27, |R24|.reuse, 16777216 ;  /* 0x4b800000181b7820 */ /* 0x040fe20000400200 */
[C---:B------:R-:W-:Y:S01]  /*0500*/  FSETP.GEU.AND P0, PT, |R24|.reuse, 1.175494350822287508e-38, PT ;  /* 0x008000001800780b */ /* 0x040fe20003f0e200 */
[----:B------:R-:W-:Y:S01]  /*0510*/  HFMA2 R42, -RZ, RZ, 0.771484375, 0.21533203125 ;  /* 0x3a2c32e4ff2a7431 */ /* 0x000fe200000001ff */
[----:B------:R-:W-:Y:S02]  /*0520*/  FSETP.NEU.AND P3, PT, R24, RZ, PT ;  /* 0x000000ff1800720b */ /* 0x000fe40003f6d000 */
[----:B------:R-:W-:Y:S02]  /*0530*/  FSEL R27, R27, |R24|, !P0 ;  /* 0x400000181b1b7208 */ /* 0x000fe40004000000 */
[----:B------:R-:W-:Y:S02]  /*0540*/  FSEL R37, RZ, -24, P0 ;  /* 0xc1c00000ff257808 */ /* 0x000fe40000000000 */
[----:B------:R-:W-:-:S04]  /*0550*/  IADD3 R26, PT, PT, R27, -0x3f3504f3, RZ ;  /* 0xc0cafb0d1b1a7810 */ /* 0x000fc80007ffe0ff */
[----:B------:R-:W-:-:S05]  /*0560*/  LOP3.LUT R36, R26, 0xff800000, RZ, 0xc0, !PT ;  /* 0xff8000001a247812 */ /* 0x000fca00078ec0ff */
[----:B------:R-:W-:Y:S01]  /*0570*/  IMAD.IADD R27, R27, 0x1, -R36 ;  /* 0x000000011b1b7824 */ /* 0x000fe200078e0a24 */
[----:B------:R-:W-:-:S03]  /*0580*/  I2FP.F32.S32 R36, R36 ;  /* 0x0000002400247245 */ /* 0x000fc60000201400 */
[C---:B------:R-:W-:Y:S01]  /*0590*/  FADD R26, R27.reuse, 1 ;  /* 0x3f8000001b1a7421 */ /* 0x040fe20000000000 */
[----:B------:R-:W-:Y:S01]  /*05a0*/  FADD R40, R27, -1 ;  /* 0xbf8000001b287421 */ /* 0x000fe20000000000 */
[----:B------:R-:W-:-:S03]  /*05b0*/  FFMA R38, R36, 1.1920928955078125e-07, R37 ;  /* 0x3400000024267823 */ /* 0x000fc60000000025 */
[----:B------:R-:W-:Y:S01]  /*05c0*/  FADD R27, R40, R40 ;  /* 0x00000028281b7221 */ /* 0x000fe20000000000 */
[----:B------:R-:W0:Y:S03]  /*05d0*/  MUFU.RCP R26, R26 ;  /* 0x0000001a001a7308 */ /* 0x000e260000001000 */
[----:B0-----:R-:W-:-:S04]  /*05e0*/  FMUL R27, R26, R27 ;  /* 0x0000001b1a1b7220 */ /* 0x001fc80000400000 */
[----:B------:R-:W-:Y:S01]  /*05f0*/  FADD R39, R40, -R27 ;  /* 0x8000001b28277221 */ /* 0x000fe20000000000 */
[CC--:B------:R-:W-:Y:S01]  /*0600*/  FMUL R37, R27.reuse, R27.reuse ;  /* 0x0000001b1b257220 */ /* 0x0c0fe20000400000 */
[----:B------:R-:W-:Y:S02]  /*0610*/  FFMA R36, R27, 1.4426950216293334961, R38 ;  /* 0x3fb8aa3b1b247823 */ /* 0x000fe40000000026 */
[----:B------:R-:W-:Y:S02]  /*0620*/  FADD R39, R39, R39 ;  /* 0x0000002727277221 */ /* 0x000fe40000000000 */
[----:B------:R-:W-:Y:S02]  /*0630*/  FADD R38, R38, -R36 ;  /* 0x8000002426267221 */ /* 0x000fe40000000000 */
[----:B------:R-:W-:Y:S01]  /*0640*/  FFMA R39, R40, -R27, R39 ;  /* 0x8000001b28277223 */ /* 0x000fe20000000027 */
[----:B------:R-:W-:Y:S01]  /*0650*/  FFMA R40, R37, R42, 0.0032181653659790754318 ;  /* 0x3b52e7db25287423 */ /* 0x000fe2000000002a */
[----:B------:R-:W-:-:S02]  /*0660*/  FFMA R38, R27, 1.4426950216293334961, R38 ;  /* 0x3fb8aa3b1b267823 */ /* 0x000fc40000000026 */
[----:B------:R-:W-:Y:S01]  /*0670*/  FMUL R39, R26, R39 ;  /* 0x000000271a277220 */ /* 0x000fe20000400000 */
[----:B------:R-:W-:-:S03]  /*0680*/  FFMA R40, R37, R40, 0.018033718690276145935 ;  /* 0x3c93bb7325287423 */ /* 0x000fc60000000028 */
[----:B------:R-:W-:Y:S01]  /*0690*/  FFMA R38, R39, 1.4426950216293334961, R38 ;  /* 0x3fb8aa3b27267823 */ /* 0x000fe20000000026 */
[----:B------:R-:W-:-:S03]  /*06a0*/  FFMA R40, R37, R40, 0.12022458761930465698 ;  /* 0x3df6384f25287423 */ /* 0x000fc60000000028 */
[----:B------:R-:W-:Y:S01]  /*06b0*/  FFMA R38, R27, 1.9251366722983220825e-08, R38 ;  /* 0x32a55e341b267823 */ /* 0x000fe20000000026 */
[----:B------:R-:W-:-:S04]  /*06c0*/  FMUL R40, R37, R40 ;  /* 0x0000002825287220 */ /* 0x000fc80000400000 */
[----:B------:R-:W-:-:S04]  /*06d0*/  FMUL R26, R40, 3 ;  /* 0x40400000281a7820 */ /* 0x000fc80000400000 */
[----:B------:R-:W-:-:S04]  /*06e0*/  FFMA R39, R39, R26, R38 ;  /* 0x0000001a27277223 */ /* 0x000fc80000000026 */
[----:B------:R-:W-:-:S04]  /*06f0*/  FFMA R39, R27, R40, R39 ;  /* 0x000000281b277223 */ /* 0x000fc80000000027 */
[----:B------:R-:W-:-:S04]  /*0700*/  FADD R37, R36, R39 ;  /* 0x0000002724257221 */ /* 0x000fc80000000000 */
[----:B------:R-:W-:Y:S01]  /*0710*/  FMUL R26, R37, 0.3333333432674407959 ;  /* 0x3eaaaaab251a7820 */ /* 0x000fe20000400000 */
[----:B------:R-:W-:-:S03]  /*0720*/  FADD R36, -R36, R37 ;  /* 0x0000002524247221 */ /* 0x000fc60000000100 */
[----:B------:R-:W0:Y:S01]  /*0730*/  FRND R27, R26 ;  /* 0x0000001a001b7307 */ /* 0x000e220000201000 */
[----:B------:R-:W-:Y:S01]  /*0740*/  FADD R36, R39, -R36 ;  /* 0x8000002427247221 */ /* 0x000fe20000000000 */
[----:B------:R-:W-:Y:S01]  /*0750*/  FFMA R37, R37, 0.3333333432674407959, -R26 ;  /* 0x3eaaaaab25257823 */ /* 0x000fe2000000081a */
[----:B------:R-:W-:Y:S02]  /*0760*/  MOV R39, 0x391fcb8e ;  /* 0x391fcb8e00277802 */ /* 0x000fe40000000f00 */
[----:B------:R-:W-:Y:S01]  /*0770*/  FSETP.GT.AND P1, PT, |R26|, 152, PT ;  /* 0x431800001a00780b */ /* 0x000fe20003f24200 */
[----:B------:R-:W-:Y:S01]  /*0780*/  FFMA R37, R36, 0.3333333432674407959, R37 ;  /* 0x3eaaaaab24257823 */ /* 0x000fe20000000025 */
[C---:B------:R-:W-:Y:S01]  /*0790*/  FSETP.GEU.AND P2, PT, R26.reuse, RZ, PT ;  /* 0x000000ff1a00720b */ /* 0x040fe20003f4e000 */
[----:B------:R-:W1:Y:S01]  /*07a0*/  F2I.NTZ R38, R26 ;  /* 0x0000001a00267305 */ /* 0x000e620000203100 */
[----:B0-----:R-:W-:Y:S01]  /*07b0*/  FADD R36, R26, -R27 ;  /* 0x8000001b1a247221 */ /* 0x001fe20000000000 */
[----:B------:R-:W-:-:S03]  /*07c0*/  FSETP.GT.AND P0, PT, R27, RZ, PT ;  /* 0x000000ff1b00720b */ /* 0x000fc60003f04000 */
[----:B------:R-:W-:Y:S01]  /*07d0*/  FADD R36, R36, R37 ;  /* 0x0000002524247221 */ /* 0x000fe20000000000 */
[----:B------:R-:W-:Y:S02]  /*07e0*/  SEL R27, RZ, 0x83000000, P0 ;  /* 0x83000000ff1b7807 */ /* 0x000fe40000000000 */
[----:B------:R-:W-:Y:S01]  /*07f0*/  FSETP.NEU.AND P0, PT, |R24|, +INF , PT ;  /* 0x7f8000001800780b */ /* 0x000fe20003f0d200 */
[----:B------:R-:W-:Y:S02]  /*0800*/  FFMA R37, R36, R39, 0.0013391353422775864601 ;  /* 0x3aaf85ed24257423 */ /* 0x000fe40000000027 */
[----:B-1----:R-:W-:Y:S01]  /*0810*/  IMAD R38, R38, 0x800000, -R27 ;  /* 0x0080000026267824 */ /* 0x002fe200078e0a1b */
[----:B------:R-:W-:Y:S01]  /*0820*/  IADD3 R27, PT, PT, R27, 0x7f000000, RZ ;  /* 0x7f0000001b1b7810 */ /* 0x000fe20007ffe0ff */
[----:B------:R-:W-:-:S04]  /*0830*/  FFMA R37, R36, R37, 0.0096188392490148544312 ;  /* 0x3c1d985624257423 */ /* 0x000fc80000000025 */
[----:B------:R-:W-:-:S04]  /*0840*/  FFMA R37, R36, R37, 0.055503588169813156128 ;  /* 0x3d6357bb24257423 */ /* 0x000fc80000000025 */
[----:B------:R-:W-:-:S04]  /*0850*/  FFMA R37, R36, R37, 0.24022644758224487305 ;  /* 0x3e75fdec24257423 */ /* 0x000fc80000000025 */
[----:B------:R-:W-:-:S04]  /*0860*/  FFMA R37, R36, R37, 0.69314718246459960938 ;  /* 0x3f31721824257423 */ /* 0x000fc80000000025 */
[----:B------:R-:W-:Y:S01]  /*0870*/  FFMA R26, R36, R37, 1 ;  /* 0x3f800000241a7423 */ /* 0x000fe20000000025 */
[----:B------:R-:W-:-:S03]  /*0880*/  FSEL R36, RZ, +INF , !P2 ;  /* 0x7f800000ff247808 */ /* 0x000fc60005000000 */
[----:B------:R-:W-:-:S04]  /*0890*/  FMUL R27, R27, R26 ;  /* 0x0000001a1b1b7220 */ /* 0x000fc80000400000 */
[----:B------:R-:W-:Y:S01]  /*08a0*/  @!P1 FMUL R36, R38, R27 ;  /* 0x0000001b26249220 */ /* 0x000fe20000400000 */
[----:B------:R-:W-:Y:S06]  /*08b0*/  @P0 BRA P3, `(.L_x_4) ;  /* 0x0000000400600947 */ /* 0x000fec0001800000 */
[----:B------:R-:W-:-:S05]  /*08c0*/  FADD R24, R24, R24 ;  /* 0x0000001818187221 */ /* 0x000fca0000000000 */
[----:B------:R-:W-:Y:S01]  /*08d0*/  LOP3.LUT R36, R24, 0x7fffffff, RZ, 0xc0, !PT ;  /* 0x7fffffff18247812 */ /* 0x000fe200078ec0ff */
[----:B------:R-:W-:Y:S06]  /*08e0*/  BRA `(.L_x_4) ;  /* 0x0000000400547947 */ /* 0x000fec0003800000 */
.L_x_3:
[----:B------:R-:W-:Y:S01]  /*08f0*/  FADD R24, -R24, 1 ;  /* 0x3f80000018187421 */ /* 0x000fe20000000100 */
[----:B------:R-:W-:Y:S03]  /*0900*/  BSSY.RECONVERGENT B2, `(.L_x_5) ;  /* 0x000000d000027945 */ /* 0x000fe60003800200 */
[----:B------:R-:W-:-:S05]  /*0910*/  FADD R39, R24, R24 ;  /* 0x0000001818277221 */ /* 0x000fca0000000000 */
[----:B------:R-:W-:-:S04]  /*0920*/  IADD3 R24, PT, PT, R39, 0x1800000, RZ ;  /* 0x0180000027187810 */ /* 0x000fc80007ffe0ff */
[----:B------:R-:W-:-:S04]  /*0930*/  LOP3.LUT R24, R24, 0x7f800000, RZ, 0xc0, !PT ;  /* 0x7f80000018187812 */ /* 0x000fc800078ec0ff */
[----:B------:R-:W-:-:S13]  /*0940*/  ISETP.GT.U32.AND P0, PT, R24, 0x1ffffff, PT ;  /* 0x01ffffff1800780c */ /* 0x000fda0003f04070 */
[----:B------:R-:W-:Y:S05]  /*0950*/  @P0 BRA `(.L_x_6) ;  /* 0x00000000000c0947 */ /* 0x000fea0003800000 */
[----:B------:R-:W-:-:S07]  /*0960*/  MOV R37, 0x980 ;  /* 0x0000098000257802 */ /* 0x000fce0000000f00 */
[----:B------:R-:W-:Y:S05]  /*0970*/  CALL.REL.NOINC `($__internal_0_$__cuda_sm20_rcp_rn_f32_slowpath) ;  /* 0x0000003000dc7944 */ /* 0x000fea0003c00000 */
[----:B------:R-:W-:Y:S05]  /*0980*/  BRA `(.L_x_7) ;  /* 0x0000000000107947 */ /* 0x000fea0003800000 */
.L_x_6:
[----:B------:R-:W0:Y:S02]  /*0990*/  MUFU.RCP R24, R39 ;  /* 0x0000002700187308 */ /* 0x000e240000001000 */
[----:B0-----:R-:W-:-:S04]  /*09a0*/  FFMA R26, R39, R24, -1 ;  /* 0xbf800000271a7423 */ /* 0x001fc80000000018 */
[----:B------:R-:W-:-:S04]  /*09b0*/  FADD.FTZ R27, -R26, -RZ ;  /* 0x800000ff1a1b7221 */ /* 0x000fc80000010100 */
[----:B------:R-:W-:-:S07]  /*09c0*/  FFMA R24, R24, R27, R24 ;  /* 0x0000001b18187223 */ /* 0x000fce0000000018 */
.L_x_7:
[----:B------:R-:W-:Y:S05]  /*09d0*/  BSYNC.RECONVERGENT B2 ;  /* 0x0000000000027941 */ /* 0x000fea0003800200 */
.L_x_5:
[----:B------:R-:W-:-:S13]  /*09e0*/  FSETP.NEU.AND P0, PT, R24, 1, PT ;  /* 0x3f8000001800780b */ /* 0x000fda0003f0d000 */
[----:B------:R-:W-:Y:S05]  /*09f0*/  @!P0 BRA `(.L_x_4) ;  /* 0x0000000400108947 */ /* 0x000fea0003800000 */
[----:B------:R-:W-:-:S13]  /*0a00*/  FSETP.NAN.AND P0, PT, |R24|, |R24|, PT ;  /* 0x400000181800720b */ /* 0x000fda0003f08200 */
[----:B------:R-:W-:Y:S01]  /*0a10*/  @P0 FADD R36, R24, 0.3333333432674407959 ;  /* 0x3eaaaaab18240421 */ /* 0x000fe20000000000 */
[----:B------:R-:W-:Y:S06]  /*0a20*/  @P0 BRA `(.L_x_4) ;  /* 0x0000000400040947 */ /* 0x000fec0003800000 */
[----:B------:R-:W-:-:S04]  /*0a30*/  FSETP.NEU.AND P0, PT, |R24|, +INF , PT ;  /* 0x7f8000001800780b */ /* 0x000fc80003f0d200 */
[----:B------:R-:W-:-:S13]  /*0a40*/  FSETP.NEU.AND P0, PT, R24, RZ, P0 ;  /* 0x000000ff1800720b */ /* 0x000fda000070d000 */
[----:B------:R-:W-:-:S05]  /*0a50*/  @!P0 FADD R36, R24, R24 ;  /* 0x0000001818248221 */ /* 0x000fca0000000000 */
[----:B------:R-:W-:Y:S01]  /*0a60*/  @!P0 LOP3.LUT R36, R36, 0x7fffffff, RZ, 0xc0, !PT ;  /* 0x7fffffff24248812 */ /* 0x000fe200078ec0ff */
[----:B------:R-:W-:Y:S06]  /*0a70*/  @!P0 BRA `(.L_x_4) ;  /* 0x0000000000f08947 */ /* 0x000fec0003800000 */
[C---:B------:R-:W-:Y:S01]  /*0a80*/  FMUL R27, |R24|.reuse, 16777216 ;  /* 0x4b800000181b7820 */ /* 0x040fe20000400200 */
[C---:B------:R-:W-:Y:S01]  /*0a90*/  FSETP.GEU.AND P0, PT, |R24|.reuse, 1.175494350822287508e-38, PT ;  /* 0x008000001800780b */ /* 0x040fe20003f0e200 */
[----:B------:R-:W-:Y:S01]  /*0aa0*/  HFMA2 R42, -RZ, RZ, 0.771484375, 0.21533203125 ;  /* 0x3a2c32e4ff2a7431 */ /* 0x000fe200000001ff */
[----:B------:R-:W-:Y:S02]  /*0ab0*/  FSETP.GEU.AND P2, PT, R24, RZ, PT ;  /* 0x000000ff1800720b */ /* 0x000fe40003f4e000 */
[----:B------:R-:W-:Y:S02]  /*0ac0*/  FSEL R27, R27, |R24|, !P0 ;  /* 0x400000181b1b7208 */ /* 0x000fe40004000000 */
[----:B------:R-:W-:-:S03]  /*0ad0*/  FSEL R37, RZ, -24, P0 ;  /* 0xc1c00000ff257808 */ /* 0x000fc60000000000 */
[----:B------:R-:W-:-:S05]  /*0ae0*/  VIADD R26, R27, 0xc0cafb0d ;  /* 0xc0cafb0d1b1a7836 */ /* 0x000fca0000000000 */
[----:B------:R-:W-:-:S04]  /*0af0*/  LOP3.LUT R36, R26, 0xff800000, RZ, 0xc0, !PT ;  /* 0xff8000001a247812 */ /* 0x000fc800078ec0ff */
[-C--:B------:R-:W-:Y:S02]  /*0b00*/  IADD3 R27, PT, PT, R27, -R36.reuse, RZ ;  /* 0x800000241b1b7210 */ /* 0x080fe40007ffe0ff */
        /* <DEDUP_REMOVED lines=30> */
[----:B------:R-:W-:Y:S01]  /*0cf0*/  IMAD.MOV.U32 R39, RZ, RZ, 0x391fcb8e ;  /* 0x391fcb8eff277424 */ /* 0x000fe200078e00ff */
[----:B------:R-:W-:Y:S02]  /*0d00*/  FSETP.GT.AND P1, PT, |R26|, 152, PT ;  /* 0x431800001a00780b */ /* 0x000fe40003f24200 */
[----:B------:R-:W-:Y:S02]  /*0d10*/  FFMA R37, R36, 0.3333333432674407959, R37 ;  /* 0x3eaaaaab24257823 */ /* 0x000fe40000000025 */
[----:B------:R-:W1:Y:S01]  /*0d20*/  F2I.NTZ R38, R26 ;  /* 0x0000001a00267305 */ /* 0x000e620000203100 */
[----:B0-----:R-:W-:Y:S01]  /*0d30*/  FADD R36, R26, -R27 ;  /* 0x8000001b1a247221 */ /* 0x001fe20000000000 */
[----:B------:R-:W-:-:S03]  /*0d40*/  FSETP.GT.AND P0, PT, R27, RZ, PT ;  /* 0x000000ff1b00720b */ /* 0x000fc60003f04000 */
[----:B------:R-:W-:Y:S01]  /*0d50*/  FADD R36, R36, R37 ;  /* 0x0000002524247221 */ /* 0x000fe20000000000 */
[----:B------:R-:W-:Y:S02]  /*0d60*/  SEL R27, RZ, 0x83000000, P0 ;  /* 0x83000000ff1b7807 */ /* 0x000fe40000000000 */
[----:B------:R-:W-:Y:S01]  /*0d70*/  FSETP.GEU.AND P0, PT, R26, RZ, PT ;  /* 0x000000ff1a00720b */ /* 0x000fe20003f0e000 */
[----:B------:R-:W-:Y:S01]  /*0d80*/  FFMA R37, R36, R39, 0.0013391353422775864601 ;  /* 0x3aaf85ed24257423 */ /* 0x000fe20000000027 */
[----:B------:R-:W-:Y:S02]  /*0d90*/  IADD3 R24, PT, PT, R27, 0x7f000000, RZ ;  /* 0x7f0000001b187810 */ /* 0x000fe40007ffe0ff */
[----:B-1----:R-:W-:Y:S01]  /*0da0*/  LEA R38, R38, -R27, 0x17 ;  /* 0x8000001b26267211 */ /* 0x002fe200078eb8ff */
        /* <DEDUP_REMOVED lines=8> */
[----:B------:R-:W-:-:S07]  /*0e30*/  @!P2 IMAD.MOV.U32 R36, RZ, RZ, 0x7fffffff ;  /* 0x7fffffffff24a424 */ /* 0x000fce00078e00ff */
.L_x_4:
[----:B------:R-:W-:Y:S05]  /*0e40*/  BSYNC.RECONVERGENT B1 ;  /* 0x0000000000017941 */ /* 0x000fea0003800200 */
.L_x_2:
[C---:B------:R-:W-:Y:S01]  /*0e50*/  FADD R24, -R36.reuse, 1 ;  /* 0x3f80000024187421 */ /* 0x040fe20000000100 */
[----:B------:R-:W-:-:S03]  /*0e60*/  FADD R36, R36, 1 ;  /* 0x3f80000024247421 */ /* 0x000fc60000000000 */
[C---:B------:R-:W-:Y:S01]  /*0e70*/  FMUL R27, R10.reuse, R24 ;  /* 0x000000180a1b7220 */ /* 0x040fe20000400000 */
[----:B------:R-:W-:Y:S01]  /*0e80*/  FMUL R37, R10, R36 ;  /* 0x000000240a257220 */ /* 0x000fe20000400000 */
[C---:B------:R-:W-:Y:S01]  /*0e90*/  FMUL R26, R9.reuse, R24 ;  /* 0x00000018091a7220 */ /* 0x040fe20000400000 */
[-C--:B------:R-:W-:Y:S01]  /*0ea0*/  FMUL R38, R9, R36.reuse ;  /* 0x0000002409267220 */ /* 0x080fe20000400000 */
[C---:B------:R-:W-:Y:S01]  /*0eb0*/  FFMA R9, R30.reuse, R36, R27 ;  /* 0x000000241e097223 */ /* 0x040fe2000000001b */
[----:B------:R-:W-:Y:S01]  /*0ec0*/  FFMA R10, R30, R24, R37 ;  /* 0x000000181e0a7223 */ /* 0x000fe20000000025 */
[C---:B------:R-:W-:Y:S01]  /*0ed0*/  FFMA R26, R31.reuse, R36, R26 ;  /* 0x000000241f1a7223 */ /* 0x040fe2000000001a */
[-C--:B------:R-:W-:Y:S01]  /*0ee0*/  FFMA R27, R31, R24.reuse, R38 ;  /* 0x000000181f1b7223 */ /* 0x080fe20000000026 */
[C---:B------:R-:W-:Y:S01]  /*0ef0*/  FMUL R31, R8.reuse, R24 ;  /* 0x00000018081f7220 */ /* 0x040fe20000400000 */
[----:B------:R-:W-:Y:S01]  /*0f00*/  FMUL R37, R8, R36 ;  /* 0x0000002408257220 */ /* 0x000fe20000400000 */
[C---:B------:R-:W-:Y:S01]  /*0f10*/  FMUL R8, R7.reuse, R24 ;  /* 0x0000001807087220 */ /* 0x040fe20000400000 */
[-C--:B------:R-:W-:Y:S01]  /*0f20*/  FMUL R30, R7, R36.reuse ;  /* 0x00000024071e7220 */ /* 0x080fe20000400000 */
[C---:B------:R-:W-:Y:S01]  /*0f30*/  FFMA R7, R32.reuse, R36, R31 ;  /* 0x0000002420077223 */ /* 0x040fe2000000001f */
[----:B------:R-:W-:Y:S01]  /*0f40*/  FFMA R37, R32, R24, R37 ;  /* 0x0000001820257223 */ /* 0x000fe20000000025 */
[C---:B------:R-:W-:Y:S01]  /*0f50*/  FFMA R36, R33.reuse, R36, R8 ;  /* 0x0000002421247223 */ /* 0x040fe20000000008 */
[----:B------:R-:W-:Y:S01]  /*0f60*/  FFMA R38, R33, R24, R30 ;  /* 0x0000001821267223 */ /* 0x000fe2000000001e */
[----:B------:R-:W-:Y:S01]  /*0f70*/  MOV R24, R25 ;  /* 0x0000001900187202 */ /* 0x000fe20000000f00 */
[----:B------:R-:W-:Y:S01]  /*0f80*/  FMUL R30, R9, 0.5 ;  /* 0x3f000000091e7820 */ /* 0x000fe20000400000 */
[----:B------:R-:W-:Y:S01]  /*0f90*/  MOV R25, R20 ;  /* 0x0000001400197202 */ /* 0x000fe20000000f00 */
[----:B------:R-:W-:-:S02]  /*0fa0*/  IMAD.MOV.U32 R20, RZ, RZ, R21 ;  /* 0x000000ffff147224 */ /* 0x000fc400078e0015 */
[----:B------:R-:W-:Y:S01]  /*0fb0*/  FMUL R32, R7, 0.5 ;  /* 0x3f00000007207820 */ /* 0x000fe20000400000 */
[----:B------:R-:W-:Y:S01]  /*0fc0*/  FMUL R10, R10, 0.5 ;  /* 0x3f0000000a0a7820 */ /* 0x000fe20000400000 */
[----:B------:R-:W-:Y:S01]  /*0fd0*/  FMUL R31, R26, 0.5 ;  /* 0x3f0000001a1f7820 */ /* 0x000fe20000400000 */
[----:B------:R-:W-:Y:S01]  /*0fe0*/  FMUL R9, R27, 0.5 ;  /* 0x3f0000001b097820 */ /* 0x000fe20000400000 */
[----:B------:R-:W-:Y:S01]  /*0ff0*/  FMUL R8, R37, 0.5 ;  /* 0x3f00000025087820 */ /* 0x000fe20000400000 */
[----:B------:R-:W-:Y:S01]  /*1000*/  FMUL R33, R36, 0.5 ;  /* 0x3f00000024217820 */ /* 0x000fe20000400000 */
[----:B------:R-:W-:Y:S01]  /*1010*/  FMUL R7, R38, 0.5 ;  /* 0x3f00000026077820 */ /* 0x000fe20000400000 */
[----:B------:R-:W-:-:S07]  /*1020*/  MOV R21, R29 ;  /* 0x0000001d00157202 */ /* 0x000fce0000000f00 */
.L_x_1:
[----:B------:R-:W-:Y:S05]  /*1030*/  BSYNC.RECONVERGENT B0 ;  /* 0x0000000000007941 */ /* 0x000fea0003800200 */
.L_x_0:
[----:B-----5:R-:W-:Y:S01]  /*1040*/  SHF.R.U32.HI R27, RZ, 0x2, R24 ;  /* 0x00000002ff1b7819 */ /* 0x020fe20000011618 */
[----:B------:R-:W0:Y:S01]  /*1050*/  LDCU UR6, c[0x0][0x3ac] ;  /* 0x00007580ff0677ac */ /* 0x000e220008000800 */
[----:B------:R-:W-:Y:S01]  /*1060*/  IADD3 R29, PT, PT, R28, 0x587c5, RZ ;  /* 0x000587c51c1d7810 */ /* 0x000fe20007ffe0ff */
[----:B------:R-:W-:Y:S01]  /*1070*/  BSSY.RECONVERGENT B0, `(.L_x_8) ;  /* 0x000014c000007945 */ /* 0x000fe20003800200 */
[----:B------:R-:W-:Y:S02]  /*1080*/  LOP3.LUT R27, R27, R24, RZ, 0x3c, !PT ;  /* 0x000000181b1b7212 */ /* 0x000fe400078e3cff */
[----:B------:R-:W-:-:S03]  /*1090*/  SHF.L.U32 R24, R19, 0x4, RZ ;  /* 0x0000000413187819 */ /* 0x000fc600000006ff */
[----:B------:R-:W-:-:S05]  /*10a0*/  IMAD.SHL.U32 R26, R27, 0x2, RZ ;  /* 0x000000021b1a7824 */ /* 0x000fca00078e00ff */
[----:B------:R-:W-:Y:S01]  /*10b0*/  LOP3.LUT R24, R27, R26, R24, 0x96, !PT ;  /* 0x0000001a1b187212 */ /* 0x000fe200078e9618 */
[----:B------:R-:W-:-:S03]  /*10c0*/  IMAD.MOV.U32 R27, RZ, RZ, 0x2f800000 ;  /* 0x2f800000ff1b7424 */ /* 0x000fc600078e00ff */
[----:B------:R-:W-:-:S04]  /*10d0*/  LOP3.LUT R24, R24, R19, RZ, 0x3c, !PT ;  /* 0x0000001318187212 */ /* 0x000fc800078e3cff */
[----:B------:R-:W-:-:S04]  /*10e0*/  IADD3 R26, PT, PT, R24, R29, RZ ;  /* 0x0000001d181a7210 */ /* 0x000fc80007ffe0ff */
[----:B------:R-:W-:-:S05]  /*10f0*/  I2FP.F32.U32 R26, R26 ;  /* 0x0000001a001a7245 */ /* 0x000fca0000201000 */
[----:B------:R-:W-:-:S05]  /*1100*/  FFMA R26, R26, R27, 1.1641532182693481445e-10 ;  /* 0x2f0000001a1a7423 */ /* 0x000fca000000001b */
[----:B0-----:R-:W-:-:S13]  /*1110*/  FSETP.GEU.AND P0, PT, R26, UR6, PT ;  /* 0x000000061a007c0b */ /* 0x001fda000bf0e000 */
[----:B------:R-:W-:Y:S05]  /*1120*/  @P0 BRA `(.L_x_9) ;  /* 0x0000001400000947 */ /* 0x000fea0003800000 */
[----:B------:R-:W-:Y:S01]  /*1130*/  ISETP.NE.AND P0, PT, R16, 0x1, PT ;  /* 0x000000011000780c */ /* 0x000fe20003f05270 */
[----:B------:R-:W-:Y:S01]  /*1140*/  BSSY.RECONVERGENT B1, `(.L_x_10) ;  /* 0x000004a000017945 */ /* 0x000fe20003800200 */
[----:B------:R-:W-:-:S11]  /*1150*/  MOV R36, R0 ;  /* 0x0000000000247202 */ /* 0x000fd60000000f00 */
[----:B------:R-:W-:Y:S05]  /*1160*/  @!P0 BRA `(.L_x_11) ;  /* 0x00000004001c8947 */ /* 0x000fea0003800000 */
[----:B------:R-:W-:Y:S01]  /*1170*/  SHF.R.U32.HI R0, RZ, 0x2, R25 ;  /* 0x00000002ff007819 */ /* 0x000fe20000011619 */
[----:B------:R-:W-:Y:S03]  /*1180*/  BSSY.RECONVERGENT B2, `(.L_x_12) ;  /* 0x000003b000027945 */ /* 0x000fe60003800200 */
[----:B------:R-:W-:Y:S02]  /*1190*/  LOP3.LUT R0, R0, R25, RZ, 0x3c, !PT ;  /* 0x0000001900007212 */ /* 0x000fe400078e3cff */
[----:B------:R-:W-:-:S03]  /*11a0*/  SHF.L.U32 R25, R24, 0x4, RZ ;  /* 0x0000000418197819 */ /* 0x000fc600000006ff */
[----:B------:R-:W-:-:S05]  /*11b0*/  IMAD.SHL.U32 R26, R0, 0x2, RZ ;  /* 0x00000002001a7824 */ /* 0x000fca00078e00ff */
[----:B------:R-:W-:-:S04]  /*11c0*/  LOP3.LUT R25, R0, R26, R25, 0x96, !PT ;  /* 0x0000001a00197212 */ /* 0x000fc800078e9619 */
[----:B------:R-:W-:Y:S01]  /*11d0*/  LOP3.LUT R26, R25, R24, RZ, 0x3c, !PT ;  /* 0x00000018191a7212 */ /* 0x000fe200078e3cff */
[----:B------:R-:W-:-:S03]  /*11e0*/  IMAD.MOV.U32 R25, RZ, RZ, 0x3e055027 ;  /* 0x3e055027ff197424 */ /* 0x000fc600078e00ff */
[----:B------:R-:W-:-:S04]  /*11f0*/  IADD3 R0, PT, PT, R28, 0xb0f8a, R26 ;  /* 0x000b0f8a1c007810 */ /* 0x000fc80007ffe01a */
[----:B------:R-:W-:-:S05]  /*1200*/  I2FP.F32.U32 R0, R0 ;  /* 0x0000000000007245 */ /* 0x000fca0000201000 */
[----:B------:R-:W-:-:S05]  /*1210*/  FFMA R27, R0, R27, 1.1641532182693481445e-10 ;  /* 0x2f000000001b7423 */ /* 0x000fca000000001b */
[----:B------:R-:W-:-:S13]  /*1220*/  FSETP.GEU.AND P1, PT, R27, 1.175494350822287508e-38, PT ;  /* 0x008000001b00780b */ /* 0x000fda0003f2e000 */
[----:B------:R-:W-:-:S05]  /*1230*/  @!P1 FMUL R27, R27, 8388608 ;  /* 0x4b0000001b1b9820 */ /* 0x000fca0000400000 */
[----:B------:R-:W-:-:S04]  /*1240*/  IADD3 R0, PT, PT, R27, -0x3f2aaaab, RZ ;  /* 0xc0d555551b007810 */ /* 0x000fc80007ffe0ff */
[----:B------:R-:W-:-:S04]  /*1250*/  LOP3.LUT R36, R0, 0xff800000, RZ, 0xc0, !PT ;  /* 0xff80000000247812 */ /* 0x000fc800078ec0ff */
[-C--:B------:R-:W-:Y:S02]  /*1260*/  IADD3 R0, PT, PT, R27, -R36.reuse, RZ ;  /* 0x800000241b007210 */ /* 0x080fe40007ffe0ff */
[----:B------:R-:W-:-:S03]  /*1270*/  I2FP.F32.S32 R36, R36 ;  /* 0x0000002400247245 */ /* 0x000fc60000201400 */
[----:B------:R-:W-:-:S04]  /*1280*/  FADD R0, R0, -1 ;  /* 0xbf80000000007421 */ /* 0x000fc80000000000 */
[----:B------:R-:W-:-:S04]  /*1290*/  FFMA R25, R0, -R25, 0.14084610342979431152 ;  /* 0x3e1039f600197423 */ /* 0x000fc80000000819 */
[----:B------:R-:W-:-:S04]  /*12a0*/  FFMA R25, R0, R25, -0.12148627638816833496 ;  /* 0xbdf8cdcc00197423 */ /* 0x000fc80000000019 */
[----:B------:R-:W-:-:S04]  /*12b0*/  FFMA R25, R0, R25, 0.13980610668659210205 ;  /* 0x3e0f295500197423 */ /* 0x000fc80000000019 */
[----:B------:R-:W-:-:S04]  /*12c0*/  FFMA R25, R0, R25, -0.16684235632419586182 ;  /* 0xbe2ad8b900197423 */ /* 0x000fc80000000019 */
[----:B------:R-:W-:-:S04]  /*12d0*/  FFMA R25, R0, R25, 0.20012299716472625732 ;  /* 0x3e4ced0b00197423 */ /* 0x000fc80000000019 */
[----:B------:R-:W-:-:S04]  /*12e0*/  FFMA R25, R0, R25, -0.24999669194221496582 ;  /* 0xbe7fff2200197423 */ /* 0x000fc80000000019 */
[----:B------:R-:W-:-:S04]  /*12f0*/  FFMA R25, R0, R25, 0.33333182334899902344 ;  /* 0x3eaaaa7800197423 */ /* 0x000fc80000000019 */
[C---:B------:R-:W-:Y:S01]  /*1300*/  FFMA R29, R0.reuse, R25, -0.5 ;  /* 0xbf000000001d7423 */ /* 0x040fe20000000019 */
[----:B------:R-:W-:Y:S02]  /*1310*/  FSEL R25, RZ, -23, P1 ;  /* 0xc1b80000ff197808 */ /* 0x000fe40000800000 */
[----:B------:R-:W-:Y:S01]  /*1320*/  ISETP.GT.U32.AND P1, PT, R27, 0x7f7fffff, PT ;  /* 0x7f7fffff1b00780c */ /* 0x000fe20003f24070 */
[----:B------:R-:W-:Y:S02]  /*1330*/  FMUL R29, R0, R29 ;  /* 0x0000001d001d7220 */ /* 0x000fe40000400000 */
[----:B------:R-:W-:Y:S01]  /*1340*/  FFMA R36, R36, 1.1920928955078125e-07, R25 ;  /* 0x3400000024247823 */ /* 0x000fe20000000019 */
[----:B------:R-:W-:Y:S01]  /*1350*/  SHF.R.U32.HI R25, RZ, 0x2, R20 ;  /* 0x00000002ff197819 */ /* 0x000fe20000011614 */
[----:B------:R-:W-:Y:S01]  /*1360*/  FFMA R29, R0, R29, R0 ;  /* 0x0000001d001d7223 */ /* 0x000fe20000000000 */
[----:B------:R-:W-:Y:S02]  /*1370*/  MOV R0, 0x7f800000 ;  /* 0x7f80000000007802 */ /* 0x000fe40000000f00 */
[----:B------:R-:W-:Y:S01]  /*1380*/  LOP3.LUT R25, R25, R20, RZ, 0x3c, !PT ;  /* 0x0000001419197212 */ /* 0x000fe200078e3cff */
[----:B------:R-:W-:-:S03]  /*1390*/  FFMA R29, R36, 0.69314718246459960938, R29 ;  /* 0x3f317218241d7823 */ /* 0x000fc6000000001d */
[----:B------:R-:W-:Y:S01]  /*13a0*/  SHF.L.U32 R20, R25, 0x1, RZ ;  /* 0x0000000119147819 */ /* 0x000fe200000006ff */
[C---:B------:R-:W-:Y:S01]  /*13b0*/  @P1 FFMA R29, R27.reuse, R0, +INF ;  /* 0x7f8000001b1d1423 */ /* 0x040fe20000000000 */
[----:B------:R-:W-:Y:S01]  /*13c0*/  FSETP.NEU.AND P1, PT, R27, RZ, PT ;  /* 0x000000ff1b00720b */ /* 0x000fe20003f2d000 */
[----:B------:R-:W-:Y:S02]  /*13d0*/  IMAD.SHL.U32 R0, R26, 0x10, RZ ;  /* 0x000000101a007824 */ /* 0x000fe400078e00ff */
[----:B------:R-:W-:-:S03]  /*13e0*/  FMUL R29, R29, -2 ;  /* 0xc00000001d1d7820 */ /* 0x000fc60000400000 */
[----:B------:R-:W-:Y:S02]  /*13f0*/  LOP3.LUT R25, R25, R20, R0, 0x96, !PT ;  /* 0x0000001419197212 */ /* 0x000fe400078e9600 */
[----:B------:R-:W-:Y:S02]  /*1400*/  FSEL R36, R29, +INF , P1 ;  /* 0x7f8000001d247808 */ /* 0x000fe40000800000 */
[----:B------:R-:W-:Y:S02]  /*1410*/  IADD3 R29, PT, PT, R28, 0x10974f, RZ ;  /* 0x0010974f1c1d7810 */ /* 0x000fe40007ffe0ff */
[----:B------:R-:W-:Y:S01]  /*1420*/  IADD3 R20, PT, PT, R36, -0xd000000, RZ ;  /* 0xf300000024147810 */ /* 0x000fe20007ffe0ff */
[----:B------:R0:W1:Y:S01]  /*1430*/  MUFU.RSQ R27, R36 ;  /* 0x00000024001b7308 */ /* 0x0000620000001400 */
[----:B------:R-:W-:Y:S01]  /*1440*/  LOP3.LUT R28, R25, R26, RZ, 0x3c, !PT ;  /* 0x0000001a191c7212 */ /* 0x000fe200078e3cff */
[----:B------:R-:W-:Y:S01]  /*1450*/  HFMA2 R25, -RZ, RZ, 0.1495361328125, 0.0004794597625732421875 ;  /* 0x30c90fdbff197431 */ /* 0x000fe200000001ff */
[----:B------:R-:W-:-:S03]  /*1460*/  ISETP.GT.U32.AND P1, PT, R20, 0x727fffff, PT ;  /* 0x727fffff1400780c */ /* 0x000fc60003f24070 */
[----:B------:R-:W-:-:S05]  /*1470*/  IMAD.IADD R0, R28, 0x1, R29 ;  /* 0x000000011c007824 */ /* 0x000fca00078e021d */
[----:B------:R-:W-:-:S05]  /*1480*/  I2FP.F32.U32 R0, R0 ;  /* 0x0000000000007245 */ /* 0x000fca0000201000 */
[----:B------:R-:W-:Y:S01]  /*1490*/  FFMA R25, R0, R25, 7.314590599882819788e-10 ;  /* 0x30490fdb00197423 */ /* 0x000fe20000000019 */
[----:B01----:R-:W-:Y:S06]  /*14a0*/  @!P1 BRA `(.L_x_13) ;  /* 0x0000000000109947 */ /* 0x003fec0003800000 */
[----:B------:R-:W-:Y:S02]  /*14b0*/  MOV R0, R36 ;  /* 0x0000002400007202 */ /* 0x000fe40000000f00 */
[----:B------:R-:W-:-:S07]  /*14c0*/  MOV R20, 0x14e0 ;  /* 0x000014e000147802 */ /* 0x000fce0000000f00 */
[----:B------:R-:W-:Y:S05]  /*14d0*/  CALL.REL.NOINC `($__internal_1_$__cuda_sm20_sqrt_rn_f32_slowpath) ;  /* 0x0000002800e07944 */ /* 0x000fea0003c00000 */
[----:B------:R-:W-:Y:S05]  /*14e0*/  BRA `(.L_x_14) ;  /* 0x0000000000107947 */ /* 0x000fea0003800000 */
.L_x_13:
[----:B------:R-:W-:Y:S01]  /*14f0*/  FMUL.FTZ R37, R36, R27 ;  /* 0x0000001b24257220 */ /* 0x000fe20000410000 */
[----:B------:R-:W-:-:S03]  /*1500*/  FMUL.FTZ R20, R27, 0.5 ;  /* 0x3f0000001b147820 */ /* 0x000fc60000410000 */
[----:B------:R-:W-:-:S04]  /*1510*/  FFMA R0, -R37, R37, R36 ;  /* 0x0000002525007223 */ /* 0x000fc80000000124 */
[----:B------:R-:W-:-:S07]  /*1520*/  FFMA R37, R0, R20, R37 ;  /* 0x0000001400257223 */ /* 0x000fce0000000025 */
.L_x_14:
[----:B------:R-:W-:Y:S05]  /*1530*/  BSYNC.RECONVERGENT B2 ;  /* 0x0000000000027941 */ /* 0x000fea0003800200 */
.L_x_12:
[----:B------:R-:W-:Y:S01]  /*1540*/  FMUL.RZ R27, R25, 0.15915493667125701904 ;  /* 0x3e22f983191b7820 */ /* 0x000fe2000040c000 */
[----:B------:R-:W-:Y:S01]  /*1550*/  IMAD.MOV.U32 R25, RZ, RZ, R21 ;  /* 0x000000ffff197224 */ /* 0x000fe200078e0015 */
[----:B------:R-:W-:Y:S01]  /*1560*/  MOV R20, R19 ;  /* 0x0000001300147202 */ /* 0x000fe20000000f00 */
[----:B------:R-:W-:Y:S01]  /*1570*/  IMAD.MOV.U32 R19, RZ, RZ, R26 ;  /* 0x000000ffff137224 */ /* 0x000fe200078e001a */
[----:B------:R-:W0:Y:S01]  /*1580*/  MUFU.SIN R36, R27 ;  /* 0x0000001b00247308 */ /* 0x000e220000000400 */
[----:B------:R-:W-:Y:S02]  /*1590*/  MOV R21, R24 ;  /* 0x0000001800157202 */ /* 0x000fe40000000f00 */
[----:B------:R-:W-:-:S05]  /*15a0*/  MOV R24, R28 ;  /* 0x0000001c00187202 */ /* 0x000fca0000000f00 */
[----:B------:R-:W1:Y:S01]  /*15b0*/  MUFU.COS R0, R27 ;  /* 0x0000001b00007308 */ /* 0x000e620000000000 */
[-C--:B0-----:R-:W-:Y:S01]  /*15c0*/  FMUL R36, R36, R37.reuse ;  /* 0x0000002524247220 */ /* 0x081fe20000400000 */
[----:B-1----:R-:W-:-:S07]  /*15d0*/  FMUL R0, R0, R37 ;  /* 0x0000002500007220 */ /* 0x002fce0000400000 */
.L_x_11:
[----:B------:R-:W-:Y:S05]  /*15e0*/  BSYNC.RECONVERGENT B1 ;  /* 0x0000000000017941 */ /* 0x000fea0003800200 */
.L_x_10:
[----:B------:R-:W0:Y:S01]  /*15f0*/  LDC.64 R26, c[0x0][0x390] ;  /* 0x0000e400ff1a7b82 */ /* 0x000e220000000a00 */
[----:B------:R-:W-:Y:S01]  /*1600*/  ISETP.NE.AND P1, PT, R16, 0x1, PT ;  /* 0x000000011000780c */ /* 0x000fe20003f25270 */
[----:B------:R-:W-:Y:S01]  /*1610*/  BSSY.RECONVERGENT B1, `(.L_x_15) ;  /* 0x000004e000017945 */ /* 0x000fe20003800200 */
[----:B------:R-:W-:Y:S01]  /*1620*/  MOV R28, R0 ;  /* 0x00000000001c7202 */ /* 0x000fe20000000f00 */
[----:B0-----:R-:W-:-:S04]  /*1630*/  FADD R27, R27, -R26 ;  /* 0x8000001a1b1b7221 */ /* 0x001fc80000000000 */
[----:B------:R-:W-:-:S04]  /*1640*/  FMUL R27, R27, R36 ;  /* 0x000000241b1b7220 */ /* 0x000fc80000400000 */
[----:B------:R-:W-:Y:S02]  /*1650*/  FFMA R30, R27, 0.10000000149011611938, R30 ;  /* 0x3dcccccd1b1e7823 */ /* 0x000fe4000000001e */
[----:B------:R-:W-:Y:S05]  /*1660*/  @P1 BRA `(.L_x_16) ;  /* 0x0000000400201947 */ /* 0x000fea0003800000 */
[----:B------:R-:W-:Y:S01]  /*1670*/  SHF.R.U32.HI R0, RZ, 0x2, R25 ;  /* 0x00000002ff007819 */ /* 0x000fe20000011619 */
[----:B------:R-:W-:Y:S01]  /*1680*/  IMAD.MOV.U32 R37, RZ, RZ, 0x7f800000 ;  /* 0x7f800000ff257424 */ /* 0x000fe200078e00ff */
[----:B------:R-:W-:Y:S01]  /*1690*/  MOV R26, 0x3e055027 ;  /* 0x3e055027001a7802 */ /* 0x000fe20000000f00 */
[----:B------:R-:W-:Y:S01]  /*16a0*/  BSSY.RECONVERGENT B2, `(.L_x_17) ;  /* 0x000003a000027945 */ /* 0x000fe20003800200 */
[----:B------:R-:W-:Y:S01]  /*16b0*/  LOP3.LUT R0, R0, R25, RZ, 0x3c, !PT ;  /* 0x0000001900007212 */ /* 0x000fe200078e3cff */
[----:B------:R-:W-:-:S03]  /*16c0*/  IMAD.SHL.U32 R25, R24, 0x10, RZ ;  /* 0x0000001018197824 */ /* 0x000fc600078e00ff */
[----:B------:R-:W-:-:S04]  /*16d0*/  SHF.L.U32 R16, R0, 0x1, RZ ;  /* 0x0000000100107819 */ /* 0x000fc800000006ff */
[----:B------:R-:W-:-:S04]  /*16e0*/  LOP3.LUT R25, R0, R16, R25, 0x96, !PT ;  /* 0x0000001000197212 */ /* 0x000fc800078e9619 */
[----:B------:R-:W-:Y:S01]  /*16f0*/  LOP3.LUT R16, R25, R24, RZ, 0x3c, !PT ;  /* 0x0000001819107212 */ /* 0x000fe200078e3cff */
[----:B------:R-:W-:-:S03]  /*1700*/  HFMA2 R25, -RZ, RZ, 0.1171875, 0 ;  /* 0x2f800000ff197431 */ /* 0x000fc600000001ff */
[C---:B------:R-:W-:Y:S01]  /*1710*/  IADD3 R0, PT, PT, R29.reuse, 0x587c5, R16 ;  /* 0x000587c51d007810 */ /* 0x040fe20007ffe010 */
[----:B------:R-:W-:-:S03]  /*1720*/  VIADD R29, R29, 0xb0f8a ;  /* 0x000b0f8a1d1d7836 */ /* 0x000fc60000000000 */
[----:B------:R-:W-:-:S05]  /*1730*/  I2FP.F32.U32 R0, R0 ;  /* 0x0000000000007245 */ /* 0x000fca0000201000 */
[----:B------:R-:W-:-:S05]  /*1740*/  FFMA R0, R0, R25, 1.1641532182693481445e-10 ;  /* 0x2f00000000007423 */ /* 0x000fca0000000019 */
[----:B------:R-:W-:-:S13]  /*1750*/  FSETP.GEU.AND P2, PT, R0, 1.175494350822287508e-38, PT ;  /* 0x008000000000780b */ /* 0x000fda0003f4e000 */
[----:B------:R-:W-:-:S04]  /*1760*/  @!P2 FMUL R0, R0, 8388608 ;  /* 0x4b0000000000a820 */ /* 0x000fc80000400000 */
[----:B------:R-:W-:-:S05]  /*1770*/  VIADD R25, R0, 0xc0d55555 ;  /* 0xc0d5555500197836 */ /* 0x000fca0000000000 */
        /* <DEDUP_REMOVED lines=17> */
[----:B------:R-:W-:-:S03]  /*1890*/  FFMA R25, R25, R28, R25 ;  /* 0x0000001c19197223 */ /* 0x000fc60000000019 */
[----:B------:R-:W-:Y:S01]  /*18a0*/  LOP3.LUT R27, R27, R20, RZ, 0x3c, !PT ;  /* 0x000000141b1b7212 */ /* 0x000fe200078e3cff */
[----:B------:R-:W-:Y:S01]  /*18b0*/  FFMA R25, R26, 0.69314718246459960938, R25 ;  /* 0x3f3172181a197823 */ /* 0x000fe20000000019 */
[----:B------:R-:W-:Y:S02]  /*18c0*/  SHF.L.U32 R20, R16, 0x4, RZ ;  /* 0x0000000410147819 */ /* 0x000fe400000006ff */
[----:B------:R-:W-:Y:S01]  /*18d0*/  SHF.L.U32 R28, R27, 0x1, RZ ;  /* 0x000000011b1c7819 */ /* 0x000fe200000006ff */
[C---:B------:R-:W-:Y:S01]  /*18e0*/  @P2 FFMA R25, R0.reuse, R37, +INF ;  /* 0x7f80000000192423 */ /* 0x040fe20000000025 */
[----:B------:R-:W-:-:S03]  /*18f0*/  FSETP.NEU.AND P2, PT, R0, RZ, PT ;  /* 0x000000ff0000720b */ /* 0x000fc60003f4d000 */
[----:B------:R-:W-:Y:S01]  /*1900*/  FMUL R26, R25, -2 ;  /* 0xc0000000191a7820 */ /* 0x000fe20000400000 */
[----:B------:R-:W-:-:S04]  /*1910*/  LOP3.LUT R25, R27, R28, R20, 0x96, !PT ;  /* 0x0000001c1b197212 */ /* 0x000fc800078e9614 */
[----:B------:R-:W-:Y:S02]  /*1920*/  FSEL R28, R26, +INF , P2 ;  /* 0x7f8000001a1c7808 */ /* 0x000fe40001000000 */
[----:B------:R-:W-:Y:S01]  /*1930*/  LOP3.LUT R26, R25, R16, RZ, 0x3c, !PT ;  /* 0x00000010191a7212 */ /* 0x000fe200078e3cff */
[----:B------:R-:W-:Y:S01]  /*1940*/  IMAD.MOV.U32 R25, RZ, RZ, 0x30c90fdb ;  /* 0x30c90fdbff197424 */ /* 0x000fe200078e00ff */
[----:B------:R-:W-:Y:S01]  /*1950*/  IADD3 R20, PT, PT, R28, -0xd000000, RZ ;  /* 0xf30000001c147810 */ /* 0x000fe20007ffe0ff */
[----:B------:R0:W1:Y:S01]  /*1960*/  MUFU.RSQ R27, R28 ;  /* 0x0000001c001b7308 */ /* 0x0000620000001400 */
[----:B------:R-:W-:Y:S02]  /*1970*/  IADD3 R0, PT, PT, R26, R29, RZ ;  /* 0x0000001d1a007210 */ /* 0x000fe40007ffe0ff */
[----:B------:R-:W-:Y:S02]  /*1980*/  ISETP.GT.U32.AND P2, PT, R20, 0x727fffff, PT ;  /* 0x727fffff1400780c */ /* 0x000fe40003f44070 */
[----:B------:R-:W-:-:S05]  /*1990*/  I2FP.F32.U32 R0, R0 ;  /* 0x0000000000007245 */ /* 0x000fca0000201000 */
[----:B------:R-:W-:-:S06]  /*19a0*/  FFMA R25, R0, R25, 7.314590599882819788e-10 ;  /* 0x30490fdb00197423 */ /* 0x000fcc0000000019 */
[----:B0-----:R-:W-:Y:S05]  /*19b0*/  @!P2 BRA `(.L_x_18) ;  /* 0x000000000010a947 */ /* 0x001fea0003800000 */
[----:B------:R-:W-:Y:S02]  /*19c0*/  MOV R0, R28 ;  /* 0x0000001c00007202 */ /* 0x000fe40000000f00 */
[----:B------:R-:W-:-:S07]  /*19d0*/  MOV R20, 0x19f0 ;  /* 0x000019f000147802 */ /* 0x000fce0000000f00 */
[----:B-1----:R-:W-:Y:S05]  /*19e0*/  CALL.REL.NOINC `($__internal_1_$__cuda_sm20_sqrt_rn_f32_slowpath) ;  /* 0x00000024009c7944 */ /* 0x002fea0003c00000 */
[----:B------:R-:W-:Y:S05]  /*19f0*/  BRA `(.L_x_19) ;  /* 0x0000000000107947 */ /* 0x000fea0003800000 */
.L_x_18:
[----:B-1----:R-:W-:Y:S01]  /*1a00*/  FMUL.FTZ R37, R28, R27 ;  /* 0x0000001b1c257220 */ /* 0x002fe20000410000 */
[----:B------:R-:W-:-:S03]  /*1a10*/  FMUL.FTZ R20, R27, 0.5 ;  /* 0x3f0000001b147820 */ /* 0x000fc60000410000 */
[----:B------:R-:W-:-:S04]  /*1a20*/  FFMA R0, -R37, R37, R28 ;  /* 0x0000002525007223 */ /* 0x000fc8000000011c */
[----:B------:R-:W-:-:S07]  /*1a30*/  FFMA R37, R0, R20, R37 ;  /* 0x0000001400257223 */ /* 0x000fce0000000025 */
.L_x_19:
[----:B------:R-:W-:Y:S05]  /*1a40*/  BSYNC.RECONVERGENT B2 ;  /* 0x0000000000027941 */ /* 0x000fea0003800200 */
.L_x_17:
[----:B------:R-:W-:Y:S01]  /*1a50*/  FMUL.RZ R27, R25, 0.15915493667125701904 ;  /* 0x3e22f983191b7820 */ /* 0x000fe2000040c000 */
[----:B------:R-:W-:Y:S01]  /*1a60*/  MOV R25, R21 ;  /* 0x0000001500197202 */ /* 0x000fe20000000f00 */
[----:B------:R-:W-:Y:S01]  /*1a70*/  IMAD.MOV.U32 R20, RZ, RZ, R19 ;  /* 0x000000ffff147224 */ /* 0x000fe200078e0013 */
[----:B------:R-:W-:Y:S01]  /*1a80*/  MOV R21, R24 ;  /* 0x0000001800157202 */ /* 0x000fe20000000f00 */
[----:B------:R-:W0:Y:S01]  /*1a90*/  MUFU.SIN R28, R27 ;  /* 0x0000001b001c7308 */ /* 0x000e220000000400 */
[----:B------:R-:W-:Y:S01]  /*1aa0*/  MOV R19, R16 ;  /* 0x0000001000137202 */ /* 0x000fe20000000f00 */
[----:B------:R-:W-:-:S06]  /*1ab0*/  IMAD.MOV.U32 R24, RZ, RZ, R26 ;  /* 0x000000ffff187224 */ /* 0x000fcc00078e001a */
[----:B------:R-:W1:Y:S01]  /*1ac0*/  MUFU.COS R0, R27 ;  /* 0x0000001b00007308 */ /* 0x000e620000000000 */
[-C--:B0-----:R-:W-:Y:S01]  /*1ad0*/  FMUL R28, R28, R37.reuse ;  /* 0x000000251c1c7220 */ /* 0x081fe20000400000 */
[----:B-1----:R-:W-:-:S07]  /*1ae0*/  FMUL R0, R0, R37 ;  /* 0x0000002500007220 */ /* 0x002fce0000400000 */
.L_x_16:
[----:B------:R-:W-:Y:S05]  /*1af0*/  BSYNC.RECONVERGENT B1 ;  /* 0x0000000000017941 */ /* 0x000fea0003800200 */
.L_x_15:
[----:B------:R-:W0:Y:S01]  /*1b00*/  LDC.64 R26, c[0x0][0x398] ;  /* 0x0000e600ff1a7b82 */ /* 0x000e220000000a00 */
[----:B------:R-:W-:Y:S01]  /*1b10*/  BSSY.RECONVERGENT B1, `(.L_x_20) ;  /* 0x000004e000017945 */ /* 0x000fe20003800200 */
[----:B0-----:R-:W-:-:S04]  /*1b20*/  FADD R27, R27, -R26 ;  /* 0x8000001a1b1b7221 */ /* 0x001fc80000000000 */
[----:B------:R-:W-:Y:S01]  /*1b30*/  FMUL R16, R27, R28 ;  /* 0x0000001c1b107220 */ /* 0x000fe20000400000 */
[----:B------:R-:W-:-:S03]  /*1b40*/  MOV R28, R0 ;  /* 0x00000000001c7202 */ /* 0x000fc60000000f00 */
[----:B------:R-:W-:Y:S01]  /*1b50*/  FFMA R31, R16, 0.10000000149011611938, R31 ;  /* 0x3dcccccd101f7823 */ /* 0x000fe2000000001f */
[----:B------:R-:W-:Y:S06]  /*1b60*/  @!P0 BRA `(.L_x_21) ;  /* 0x0000000400208947 */ /* 0x000fec0003800000 */
[----:B------:R-:W-:Y:S01]  /*1b70*/  SHF.R.U32.HI R0, RZ, 0x2, R25 ;  /* 0x00000002ff007819 */ /* 0x000fe20000011619 */
[----:B------:R-:W-:Y:S01]  /*1b80*/  BSSY.RECONVERGENT B2, `(.L_x_22) ;  /* 0x000003c000027945 */ /* 0x000fe20003800200 */
[----:B------:R-:W-:Y:S02]  /*1b90*/  MOV R26, 0x3e055027 ;  /* 0x3e055027001a7802 */ /* 0x000fe40000000f00 */
[----:B------:R-:W-:Y:S02]  /*1ba0*/  LOP3.LUT R0, R0, R25, RZ, 0x3c, !PT ;  /* 0x0000001900007212 */ /* 0x000fe400078e3cff */
[----:B------:R-:W-:Y:S02]  /*1bb0*/  SHF.L.U32 R25, R24, 0x4, RZ ;  /* 0x0000000418197819 */ /* 0x000fe400000006ff */
[----:B------:R-:W-:Y:S01]  /*1bc0*/  MOV R37, 0x7f800000 ;  /* 0x7f80000000257802 */ /* 0x000fe20000000f00 */
[----:B------:R-:W-:-:S05]  /*1bd0*/  IMAD.SHL.U32 R16, R0, 0x2, RZ ;  /* 0x0000000200107824 */ /* 0x000fca00078e00ff */
[----:B------:R-:W-:-:S04]  /*1be0*/  LOP3.LUT R25, R0, R16, R25, 0x96, !PT ;  /* 0x0000001000197212 */ /* 0x000fc800078e9619 */
[----:B------:R-:W-:Y:S01]  /*1bf0*/  LOP3.LUT R16, R25, R24, RZ, 0x3c, !PT ;  /* 0x0000001819107212 */ /* 0x000fe200078e3cff */
[----:B------:R-:W-:-:S03]  /*1c00*/  HFMA2 R25, -RZ, RZ, 0.1171875, 0 ;  /* 0x2f800000ff197431 */ /* 0x000fc600000001ff */
[C---:B------:R-:W-:Y:S02]  /*1c10*/  IADD3 R0, PT, PT, R29.reuse, 0x587c5, R16 ;  /* 0x000587c51d007810 */ /* 0x040fe40007ffe010 */
[----:B------:R-:W-:Y:S02]  /*1c20*/  IADD3 R29, PT, PT, R29, 0xb0f8a, RZ ;  /* 0x000b0f8a1d1d7810 */ /* 0x000fe40007ffe0ff */
[----:B------:R-:W-:-:S05]  /*1c30*/  I2FP.F32.U32 R0, R0 ;  /* 0x0000000000007245 */ /* 0x000fca0000201000 */
[----:B------:R-:W-:-:S05]  /*1c40*/  FFMA R0, R0, R25, 1.1641532182693481445e-10 ;  /* 0x2f00000000007423 */ /* 0x000fca0000000019 */
[----:B------:R-:W-:-:S13]  /*1c50*/  FSETP.GEU.AND P0, PT, R0, 1.175494350822287508e-38, PT ;  /* 0x008000000000780b */ /* 0x000fda0003f0e000 */
[----:B------:R-:W-:-:S05]  /*1c60*/  @!P0 FMUL R0, R0, 8388608 ;  /* 0x4b00000000008820 */ /* 0x000fca0000400000 */
[----:B------:R-:W-:-:S04]  /*1c70*/  IADD3 R25, PT, PT, R0, -0x3f2aaaab, RZ ;  /* 0xc0d5555500197810 */ /* 0x000fc80007ffe0ff */
[----:B------:R-:W-:-:S05]  /*1c80*/  LOP3.LUT R27, R25, 0xff800000, RZ, 0xc0, !PT ;  /* 0xff800000191b7812 */ /* 0x000fca00078ec0ff */
[----:B------:R-:W-:Y:S01]  /*1c90*/  IMAD.IADD R25, R0, 0x1, -R27 ;  /* 0x0000000100197824 */ /* 0x000fe200078e0a1b */
        /* <DEDUP_REMOVED lines=18> */
[----:B------:R-:W-:-:S03]  /*1dc0*/  SHF.L.U32 R20, R16, 0x4, RZ ;  /* 0x0000000410147819 */ /* 0x000fc600000006ff */
[C---:B------:R-:W-:Y:S01]  /*1dd0*/  @P0 FFMA R25, R0.reuse, R37, +INF ;  /* 0x7f80000000190423 */ /* 0x040fe20000000025 */
[----:B------:R-:W-:Y:S01]  /*1de0*/  IMAD.SHL.U32 R28, R27, 0x2, RZ ;  /* 0x000000021b1c7824 */ /* 0x000fe200078e00ff */
[----:B------:R-:W-:Y:S02]  /*1df0*/  FSETP.NEU.AND P0, PT, R0, RZ, PT ;  /* 0x000000ff0000720b */ /* 0x000fe40003f0d000 */
[----:B------:R-:W-:Y:S02]  /*1e00*/  FMUL R26, R25, -2 ;  /* 0xc0000000191a7820 */ /* 0x000fe40000400000 */
[----:B------:R-:W-:-:S03]  /*1e10*/  LOP3.LUT R25, R27, R28, R20, 0x96, !PT ;  /* 0x0000001c1b197212 */ /* 0x000fc600078e9614 */
[----:B------:R-:W-:Y:S02]  /*1e20*/  FSEL R28, R26, +INF , P0 ;  /* 0x7f8000001a1c7808 */ /* 0x000fe40000000000 */
[----:B------:R-:W-:Y:S01]  /*1e30*/  LOP3.LUT R26, R25, R16, RZ, 0x3c, !PT ;  /* 0x00000010191a7212 */ /* 0x000fe200078e3cff */
[----:B------:R-:W-:Y:S01]  /*1e40*/  HFMA2 R25, -RZ, RZ, 0.1495361328125, 0.0004794597625732421875 ;  /* 0x30c90fdbff197431 */ /* 0x000fe200000001ff */
[----:B------:R0:W1:Y:S01]  /*1e50*/  MUFU.RSQ R27, R28 ;  /* 0x0000001c001b7308 */ /* 0x0000620000001400 */
[----:B------:R-:W-:Y:S01]  /*1e60*/  VIADD R20, R28, 0xf3000000 ;  /* 0xf30000001c147836 */ /* 0x000fe20000000000 */
[----:B------:R-:W-:-:S04]  /*1e70*/  IADD3 R0, PT, PT, R29, R26, RZ ;  /* 0x0000001a1d007210 */ /* 0x000fc80007ffe0ff */
[----:B------:R-:W-:Y:S02]  /*1e80*/  ISETP.GT.U32.AND P0, PT, R20, 0x727fffff, PT ;  /* 0x727fffff1400780c */ /* 0x000fe40003f04070 */
[----:B------:R-:W-:-:S05]  /*1e90*/  I2FP.F32.U32 R0, R0 ;  /* 0x0000000000007245 */ /* 0x000fca0000201000 */
[----:B------:R-:W-:-:S06]  /*1ea0*/  FFMA R25, R0, R25, 7.314590599882819788e-10 ;  /* 0x30490fdb00197423 */ /* 0x000fcc0000000019 */
[----:B01----:R-:W-:Y:S05]  /*1eb0*/  @!P0 BRA `(.L_x_23) ;  /* 0x0000000000108947 */ /* 0x003fea0003800000 */
[----:B------:R-:W-:Y:S01]  /*1ec0*/  IMAD.MOV.U32 R0, RZ, RZ, R28 ;  /* 0x000000ffff007224 */ /* 0x000fe200078e001c */
[----:B------:R-:W-:-:S07]  /*1ed0*/  MOV R20, 0x1ef0 ;  /* 0x00001ef000147802 */ /* 0x000fce0000000f00 */
[----:B------:R-:W-:Y:S05]  /*1ee0*/  CALL.REL.NOINC `($__internal_1_$__cuda_sm20_sqrt_rn_f32_slowpath) ;  /* 0x00000020005c7944 */ /* 0x000fea0003c00000 */
[----:B------:R-:W-:Y:S05]  /*1ef0*/  BRA `(.L_x_24) ;  /* 0x0000000000107947 */ /* 0x000fea0003800000 */
.L_x_23:
[----:B------:R-:W-:Y:S01]  /*1f00*/  FMUL.FTZ R37, R28, R27 ;  /* 0x0000001b1c257220 */ /* 0x000fe20000410000 */
[----:B------:R-:W-:-:S03]  /*1f10*/  FMUL.FTZ R20, R27, 0.5 ;  /* 0x3f0000001b147820 */ /* 0x000fc60000410000 */
[----:B------:R-:W-:-:S04]  /*1f20*/  FFMA R0, -R37, R37, R28 ;  /* 0x0000002525007223 */ /* 0x000fc8000000011c */
[----:B------:R-:W-:-:S07]  /*1f30*/  FFMA R37, R0, R20, R37 ;  /* 0x0000001400257223 */ /* 0x000fce0000000025 */
.L_x_24:
[----:B------:R-:W-:Y:S05]  /*1f40*/  BSYNC.RECONVERGENT B2 ;  /* 0x0000000000027941 */ /* 0x000fea0003800200 */
.L_x_22:
[----:B------:R-:W-:Y:S01]  /*1f50*/  FMUL.RZ R27, R25, 0.15915493667125701904 ;  /* 0x3e22f983191b7820 */ /* 0x000fe2000040c000 */
[----:B------:R-:W-:Y:S01]  /*1f60*/  MOV R25, R21 ;  /* 0x0000001500197202 */ /* 0x000fe20000000f00 */
[----:B------:R-:W-:Y:S01]  /*1f70*/  IMAD.MOV.U32 R21, RZ, RZ, R24 ;  /* 0x000000ffff157224 */ /* 0x000fe200078e0018 */
[----:B------:R-:W-:Y:S01]  /*1f80*/  MOV R20, R19 ;  /* 0x0000001300147202 */ /* 0x000fe20000000f00 */
[----:B------:R-:W0:Y:S01]  /*1f90*/  MUFU.SIN R28, R27 ;  /* 0x0000001b001c7308 */ /* 0x000e220000000400 */
[----:B------:R-:W-:Y:S02]  /*1fa0*/  MOV R19, R16 ;  /* 0x0000001000137202 */ /* 0x000fe40000000f00 */
[----:B------:R-:W-:-:S05]  /*1fb0*/  MOV R24, R26 ;  /* 0x0000001a00187202 */ /* 0x000fca0000000f00 */
[----:B------:R-:W1:Y:S01]  /*1fc0*/  MUFU.COS R0, R27 ;  /* 0x0000001b00007308 */ /* 0x000e620000000000 */
[-C--:B0-----:R-:W-:Y:S01]  /*1fd0*/  FMUL R28, R28, R37.reuse ;  /* 0x000000251c1c7220 */ /* 0x081fe20000400000 */
[----:B-1----:R-:W-:-:S07]  /*1fe0*/  FMUL R0, R0, R37 ;  /* 0x0000002500007220 */ /* 0x002fce0000400000 */
.L_x_21:
[----:B------:R-:W-:Y:S05]  /*1ff0*/  BSYNC.RECONVERGENT B1 ;  /* 0x0000000000017941 */ /* 0x000fea0003800200 */
.L_x_20:
[----:B------:R-:W0:Y:S01]  /*2000*/  LDC.64 R26, c[0x0][0x3a0] ;  /* 0x0000e800ff1a7b82 */ /* 0x000e220000000a00 */
[----:B------:R-:W-:Y:S01]  /*2010*/  BSSY.RECONVERGENT B1, `(.L_x_25) ;  /* 0x0000050000017945 */ /* 0x000fe20003800200 */
[----:B------:R-:W-:Y:S02]  /*2020*/  HFMA2 R16, -RZ, RZ, 0, 0 ;  /* 0x00000000ff107431 */ /* 0x000fe400000001ff */
[----:B------:R-:W-:Y:S02]  /*2030*/  IMAD.MOV.U32 R36, RZ, RZ, R0 ;  /* 0x000000ffff247224 */ /* 0x000fe400078e0000 */
[----:B0-----:R-:W-:-:S04]  /*2040*/  FADD R27, R27, -R26 ;  /* 0x8000001a1b1b7221 */ /* 0x001fc80000000000 */
[----:B------:R-:W-:-:S04]  /*2050*/  FMUL R27, R27, R28 ;  /* 0x0000001c1b1b7220 */ /* 0x000fc80000400000 */
[----:B------:R-:W-:Y:S01]  /*2060*/  FFMA R32, R27, 0.10000000149011611938, R32 ;  /* 0x3dcccccd1b207823 */ /* 0x000fe20000000020 */
[----:B------:R-:W-:Y:S06]  /*2070*/  @P1 BRA `(.L_x_26) ;  /* 0x0000000400241947 */ /* 0x000fec0003800000 */
[----:B------:R-:W-:Y:S01]  /*2080*/  SHF.R.U32.HI R0, RZ, 0x2, R25 ;  /* 0x00000002ff007819 */ /* 0x000fe20000011619 */
[----:B------:R-:W-:Y:S03]  /*2090*/  BSSY.RECONVERGENT B2, `(.L_x_27) ;  /* 0x000003c000027945 */ /* 0x000fe60003800200 */
[----:B------:R-:W-:Y:S02]  /*20a0*/  LOP3.LUT R0, R0, R25, RZ, 0x3c, !PT ;  /* 0x0000001900007212 */ /* 0x000fe400078e3cff */
[----:B------:R-:W-:Y:S02]  /*20b0*/  SHF.L.U32 R25, R24, 0x4, RZ ;  /* 0x0000000418197819 */ /* 0x000fe400000006ff */
[----:B------:R-:W-:-:S04]  /*20c0*/  SHF.L.U32 R16, R0, 0x1, RZ ;  /* 0x0000000100107819 */ /* 0x000fc800000006ff */
[----:B------:R-:W-:-:S04]  /*20d0*/  LOP3.LUT R25, R0, R16, R25, 0x96, !PT ;  /* 0x0000001000197212 */ /* 0x000fc800078e9619 */
[----:B------:R-:W-:Y:S01]  /*20e0*/  LOP3.LUT R26, R25, R24, RZ, 0x3c, !PT ;  /* 0x00000018191a7212 */ /* 0x000fe200078e3cff */
[----:B------:R-:W-:-:S03]  /*20f0*/  IMAD.MOV.U32 R25, RZ, RZ, 0x2f800000 ;  /* 0x2f800000ff197424 */ /* 0x000fc600078e00ff */
[C---:B------:R-:W-:Y:S02]  /*2100*/  IADD3 R0, PT, PT, R29.reuse, 0x587c5, R26 ;  /* 0x000587c51d007810 */ /* 0x040fe40007ffe01a */
[----:B------:R-:W-:Y:S02]  /*2110*/  IADD3 R29, PT, PT, R29, 0xb0f8a, RZ ;  /* 0x000b0f8a1d1d7810 */ /* 0x000fe40007ffe0ff */
[----:B------:R-:W-:-:S05]  /*2120*/  I2FP.F32.U32 R0, R0 ;  /* 0x0000000000007245 */ /* 0x000fca0000201000 */
[----:B------:R-:W-:Y:S01]  /*2130*/  FFMA R0, R0, R25, 1.1641532182693481445e-10 ;  /* 0x2f00000000007423 */ /* 0x000fe20000000019 */
[----:B------:R-:W-:-:S04]  /*2140*/  MOV R25, 0x3e055027 ;  /* 0x3e05502700197802 */ /* 0x000fc80000000f00 */
[----:B------:R-:W-:-:S13]  /*2150*/  FSETP.GEU.AND P0, PT, R0, 1.175494350822287508e-38, PT ;  /* 0x008000000000780b */ /* 0x000fda0003f0e000 */
[----:B------:R-:W-:-:S05]  /*2160*/  @!P0 FMUL R0, R0, 8388608 ;  /* 0x4b00000000008820 */ /* 0x000fca0000400000 */
[----:B------:R-:W-:-:S04]  /*2170*/  IADD3 R16, PT, PT, R0, -0x3f2aaaab, RZ ;  /* 0xc0d5555500107810 */ /* 0x000fc80007ffe0ff */
[----:B------:R-:W-:-:S04]  /*2180*/  LOP3.LUT R27, R16, 0xff800000, RZ, 0xc0, !PT ;  /* 0xff800000101b7812 */ /* 0x000fc800078ec0ff */
[-C--:B------:R-:W-:Y:S02]  /*2190*/  IADD3 R16, PT, PT, R0, -R27.reuse, RZ ;  /* 0x8000001b00107210 */ /* 0x080fe40007ffe0ff */
[----:B------:R-:W-:Y:S02]  /*21a0*/  I2FP.F32.S32 R28, R27 ;  /* 0x0000001b001c7245 */ /* 0x000fe40000201400 */
[----:B------:R-:W-:Y:S01]  /*21b0*/  SHF.R.U32.HI R27, RZ, 0x2, R20 ;  /* 0x00000002ff1b7819 */ /* 0x000fe20000011614 */
[----:B------:R-:W-:-:S03]  /*21c0*/  FADD R16, R16, -1 ;  /* 0xbf80000010107421 */ /* 0x000fc60000000000 */
[----:B------:R-:W-:Y:S01]  /*21d0*/  LOP3.LUT R27, R27, R20, RZ, 0x3c, !PT ;  /* 0x000000141b1b7212 */ /* 0x000fe200078e3cff */
[----:B------:R-:W-:-:S04]  /*21e0*/  FFMA R25, R16, -R25, 0.14084610342979431152 ;  /* 0x3e1039f610197423 */ /* 0x000fc80000000819 */
[----:B------:R-:W-:-:S04]  /*21f0*/  FFMA R25, R16, R25, -0.12148627638816833496 ;  /* 0xbdf8cdcc10197423 */ /* 0x000fc80000000019 */
[----:B------:R-:W-:-:S04]  /*2200*/  FFMA R25, R16, R25, 0.13980610668659210205 ;  /* 0x3e0f295510197423 */ /* 0x000fc80000000019 */
[----:B------:R-:W-:-:S04]  /*2210*/  FFMA R25, R16, R25, -0.16684235632419586182 ;  /* 0xbe2ad8b910197423 */ /* 0x000fc80000000019 */
[----:B------:R-:W-:-:S04]  /*2220*/  FFMA R25, R16, R25, 0.20012299716472625732 ;  /* 0x3e4ced0b10197423 */ /* 0x000fc80000000019 */
[----:B------:R-:W-:-:S04]  /*2230*/  FFMA R25, R16, R25, -0.24999669194221496582 ;  /* 0xbe7fff2210197423 */ /* 0x000fc80000000019 */
[----:B------:R-:W-:-:S04]  /*2240*/  FFMA R25, R16, R25, 0.33333182334899902344 ;  /* 0x3eaaaa7810197423 */ /* 0x000fc80000000019 */
[----:B------:R-:W-:Y:S01]  /*2250*/  FFMA R37, R16, R25, -0.5 ;  /* 0xbf00000010257423 */ /* 0x000fe20000000019 */
[----:B------:R-:W-:Y:S02]  /*2260*/  FSEL R25, RZ, -23, P0 ;  /* 0xc1b80000ff197808 */ /* 0x000fe40000000000 */
[----:B------:R-:W-:Y:S01]  /*2270*/  ISETP.GT.U32.AND P0, PT, R0, 0x7f7fffff, PT ;  /* 0x7f7fffff0000780c */ /* 0x000fe20003f04070 */
[----:B------:R-:W-:Y:S02]  /*2280*/  FMUL R37, R16, R37 ;  /* 0x0000002510257220 */ /* 0x000fe40000400000 */
[----:B------:R-:W-:Y:S01]  /*2290*/  FFMA R25, R28, 1.1920928955078125e-07, R25 ;  /* 0x340000001c197823 */ /* 0x000fe20000000019 */
[----:B------:R-:W-:Y:S01]  /*22a0*/  SHF.L.U32 R28, R27, 0x1, RZ ;  /* 0x000000011b1c7819 */ /* 0x000fe200000006ff */
[----:B------:R-:W-:Y:S01]  /*22b0*/  FFMA R16, R16, R37, R16 ;  /* 0x0000002510107223 */ /* 0x000fe20000000010 */
[----:B------:R-:W-:-:S03]  /*22c0*/  IMAD.MOV.U32 R37, RZ, RZ, 0x7f800000 ;  /* 0x7f800000ff257424 */ /* 0x000fc600078e00ff */
[----:B------:R-:W-:Y:S01]  /*22d0*/  FFMA R25, R25, 0.69314718246459960938, R16 ;  /* 0x3f31721819197823 */ /* 0x000fe20000000010 */
[----:B------:R-:W-:-:S03]  /*22e0*/  SHF.L.U32 R16, R26, 0x4, RZ ;  /* 0x000000041a107819 */ /* 0x000fc600000006ff */
[C---:B------:R-:W-:Y:S01]  /*22f0*/  @P0 FFMA R25, R0.reuse, R37, +INF ;  /* 0x7f80000000190423 */ /* 0x040fe20000000025 */
[----:B------:R-:W-:-:S03]  /*2300*/  FSETP.NEU.AND P0, PT, R0, RZ, PT ;  /* 0x000000ff0000720b */ /* 0x000fc60003f0d000 */
[----:B------:R-:W-:Y:S01]  /*2310*/  FMUL R20, R25, -2 ;  /* 0xc000000019147820 */ /* 0x000fe20000400000 */
[----:B------:R-:W-:Y:S02]  /*2320*/  LOP3.LUT R25, R27, R28, R16, 0x96, !PT ;  /* 0x0000001c1b197212 */ /* 0x000fe400078e9610 */
[----:B------:R-:W-:Y:S02]  /*2330*/  MOV R27, 0x30c90fdb ;  /* 0x30c90fdb001b7802 */ /* 0x000fe40000000f00 */
[----:B------:R-:W-:Y:S02]  /*2340*/  FSEL R36, R20, +INF , P0 ;  /* 0x7f80000014247808 */ /* 0x000fe40000000000 */
[----:B------:R-:W-:Y:S02]  /*2350*/  LOP3.LUT R28, R25, R26, RZ, 0x3c, !PT ;  /* 0x0000001a191c7212 */ /* 0x000fe400078e3cff */
[----:B------:R0:W1:Y:S01]  /*2360*/  MUFU.RSQ R25, R36 ;  /* 0x0000002400197308 */ /* 0x0000620000001400 */
[----:B------:R-:W-:Y:S01]  /*2370*/  VIADD R16, R36, 0xf3000000 ;  /* 0xf300000024107836 */ /* 0x000fe20000000000 */
[----:B------:R-:W-:-:S04]  /*2380*/  IADD3 R0, PT, PT, R29, R28, RZ ;  /* 0x0000001c1d007210 */ /* 0x000fc80007ffe0ff */
[----:B------:R-:W-:Y:S02]  /*2390*/  ISETP.GT.U32.AND P0, PT, R16, 0x727fffff, PT ;  /* 0x727fffff1000780c */ /* 0x000fe40003f04070 */
[----:B------:R-:W-:-:S05]  /*23a0*/  I2FP.F32.U32 R0, R0 ;  /* 0x0000000000007245 */ /* 0x000fca0000201000 */
[----:B------:R-:W-:-:S06]  /*23b0*/  FFMA R16, R0, R27, 7.314590599882819788e-10 ;  /* 0x30490fdb00107423 */ /* 0x000fcc000000001b */
[----:B01----:R-:W-:Y:S05]  /*23c0*/  @!P0 BRA `(.L_x_28) ;  /* 0x0000000000108947 */ /* 0x003fea0003800000 */
[----:B------:R-:W-:Y:S02]  /*23d0*/  MOV R0, R36 ;  /* 0x0000002400007202 */ /* 0x000fe40000000f00 */
[----:B------:R-:W-:-:S07]  /*23e0*/  MOV R20, 0x2400 ;  /* 0x0000240000147802 */ /* 0x000fce0000000f00 */
[----:B------:R-:W-:Y:S05]  /*23f0*/  CALL.REL.NOINC `($__internal_1_$__cuda_sm20_sqrt_rn_f32_slowpath) ;  /* 0x0000001c00187944 */ /* 0x000fea0003c00000 */
[----:B------:R-:W-:Y:S05]  /*2400*/  BRA `(.L_x_29) ;  /* 0x0000000000107947 */ /* 0x000fea0003800000 */
.L_x_28:
[----:B------:R-:W-:Y:S01]  /*2410*/  FMUL.FTZ R37, R36, R25 ;  /* 0x0000001924257220 */ /* 0x000fe20000410000 */
[----:B------:R-:W-:-:S03]  /*2420*/  FMUL.FTZ R20, R25, 0.5 ;  /* 0x3f00000019147820 */ /* 0x000fc60000410000 */
[----:B------:R-:W-:-:S04]  /*2430*/  FFMA R0, -R37, R37, R36 ;  /* 0x0000002525007223 */ /* 0x000fc80000000124 */
[----:B------:R-:W-:-:S07]  /*2440*/  FFMA R37, R0, R20, R37 ;  /* 0x0000001400257223 */ /* 0x000fce0000000025 */
.L_x_29:
[----:B------:R-:W-:Y:S05]  /*2450*/  BSYNC.RECONVERGENT B2 ;  /* 0x0000000000027941 */ /* 0x000fea0003800200 */
.L_x_27:
[----:B------:R-:W-:Y:S01]  /*2460*/  FMUL.RZ R27, R16, 0.15915493667125701904 ;  /* 0x3e22f983101b7820 */ /* 0x000fe2000040c000 */
[----:B------:R-:W-:Y:S02]  /*2470*/  IMAD.MOV.U32 R25, RZ, RZ, R21 ;  /* 0x000000ffff197224 */ /* 0x000fe400078e0015 */
[----:B------:R-:W-:Y:S01]  /*2480*/  HFMA2 R16, -RZ, RZ, 0, 5.9604644775390625e-08 ;  /* 0x00000001ff107431 */ /* 0x000fe200000001ff */
[----:B------:R-:W-:Y:S01]  /*2490*/  MOV R20, R19 ;  /* 0x0000001300147202 */ /* 0x000fe20000000f00 */
[----:B------:R-:W0:Y:S01]  /*24a0*/  MUFU.SIN R36, R27 ;  /* 0x0000001b00247308 */ /* 0x000e220000000400 */
[----:B------:R-:W-:Y:S01]  /*24b0*/  MOV R21, R24 ;  /* 0x0000001800157202 */ /* 0x000fe20000000f00 */
[----:B------:R-:W-:Y:S01]  /*24c0*/  IMAD.MOV.U32 R19, RZ, RZ, R26 ;  /* 0x000000ffff137224 */ /* 0x000fe200078e001a */
[----:B------:R-:W-:-:S05]  /*24d0*/  MOV R24, R28 ;  /* 0x0000001c00187202 */ /* 0x000fca0000000f00 */
[----:B------:R-:W1:Y:S01]  /*24e0*/  MUFU.COS R0, R27 ;  /* 0x0000001b00007308 */ /* 0x000e620000000000 */
[-C--:B0-----:R-:W-:Y:S01]  /*24f0*/  FMUL R36, R36, R37.reuse ;  /* 0x0000002524247220 */ /* 0x081fe20000400000 */
[----:B-1----:R-:W-:-:S07]  /*2500*/  FMUL R0, R0, R37 ;  /* 0x0000002500007220 */ /* 0x002fce0000400000 */
.L_x_26:
[----:B------:R-:W-:Y:S05]  /*2510*/  BSYNC.RECONVERGENT B1 ;  /* 0x0000000000017941 */ /* 0x000fea0003800200 */
.L_x_25:
[----:B------:R-:W-:-:S07]  /*2520*/  FFMA R33, R36, 10, R33 ;  /* 0x4120000024217823 */ /* 0x000fce0000000021 */
.L_x_9:
[----:B------:R-:W-:Y:S05]  /*2530*/  BSYNC.RECONVERGENT B0 ;  /* 0x0000000000007941 */ /* 0x000fea0003800200 */
.L_x_8:
[----:B------:R-:W-:Y:S01]  /*2540*/  SHF.R.U32.HI R26, RZ, 0x2, R25 ;  /* 0x00000002ff1a7819 */ /* 0x000fe20000011619 */
[----:B------:R-:W0:Y:S01]  /*2550*/  LDCU UR6, c[0x0][0x3ac] ;  /* 0x00007580ff0677ac */ /* 0x000e220008000800 */
[----:B------:R-:W-:Y:S01]  /*2560*/  SHF.L.U32 R27, R24, 0x4, RZ ;  /* 0x00000004181b7819 */ /* 0x000fe200000006ff */
[----:B------:R-:W-:Y:S01]  /*2570*/  BSSY.RECONVERGENT B0, `(.L_x_30) ;  /* 0x000014c000007945 */ /* 0x000fe20003800200 */
[----:B------:R-:W-:-:S04]  /*2580*/  LOP3.LUT R26, R26, R25, RZ, 0x3c, !PT ;  /* 0x000000191a1a7212 */ /* 0x000fc800078e3cff */
[----:B------:R-:W-:-:S04]  /*2590*/  SHF.L.U32 R25, R26, 0x1, RZ ;  /* 0x000000011a197819 */ /* 0x000fc800000006ff */
[----:B------:R-:W-:Y:S01]  /*25a0*/  LOP3.LUT R25, R26, R25, R27, 0x96, !PT ;  /* 0x000000191a197212 */ /* 0x000fe200078e961b */
[----:B------:R-:W-:Y:S02]  /*25b0*/  VIADD R26, R29, 0x587c5 ;  /* 0x000587c51d1a7836 */ /* 0x000fe40000000000 */
[----:B------:R-:W-:Y:S01]  /*25c0*/  HFMA2 R27, -RZ, RZ, 0.1171875, 0 ;  /* 0x2f800000ff1b7431 */ /* 0x000fe200000001ff */
        /* <DEDUP_REMOVED lines=11> */
[----:B------:R-:W-:Y:S01]  /*2680*/  IMAD.SHL.U32 R0, R25, 0x10, RZ ;  /* 0x0000001019007824 */ /* 0x000fe200078e00ff */
[----:B------:R-:W-:Y:S02]  /*2690*/  BSSY.RECONVERGENT B2, `(.L_x_34) ;  /* 0x000003a000027945 */ /* 0x000fe40003800200 */
[----:B------:R-:W-:-:S04]  /*26a0*/  LOP3.LUT R37, R37, R20, RZ, 0x3c, !PT ;  /* 0x0000001425257212 */ /* 0x000fc800078e3cff */
[----:B------:R-:W-:-:S04]  /*26b0*/  SHF.L.U32 R20, R37, 0x1, RZ ;  /* 0x0000000125147819 */ /* 0x000fc800000006ff */
[----:B------:R-:W-:Y:S01]  /*26c0*/  LOP3.LUT R0, R37, R20, R0, 0x96, !PT ;  /* 0x0000001425007212 */ /* 0x000fe200078e9600 */
[----:B------:R-:W-:-:S03]  /*26d0*/  IMAD.MOV.U32 R37, RZ, RZ, 0x3e055027 ;  /* 0x3e055027ff257424 */ /* 0x000fc600078e00ff */
[----:B------:R-:W-:-:S04]  /*26e0*/  LOP3.LUT R28, R0, R25, RZ, 0x3c, !PT ;  /* 0x00000019001c7212 */ /* 0x000fc800078e3cff */
[----:B------:R-:W-:-:S04]  /*26f0*/  IADD3 R0, PT, PT, R29, 0xb0f8a, R28 ;  /* 0x000b0f8a1d007810 */ /* 0x000fc80007ffe01c */
[----:B------:R-:W-:-:S05]  /*2700*/  I2FP.F32.U32 R0, R0 ;  /* 0x0000000000007245 */ /* 0x000fca0000201000 */
[----:B------:R-:W-:-:S05]  /*2710*/  FFMA R0, R0, R27, 1.1641532182693481445e-10 ;  /* 0x2f00000000007423 */ /* 0x000fca000000001b */
[----:B------:R-:W-:-:S04]  /*2720*/  FSETP.GEU.AND P1, PT, R0, 1.175494350822287508e-38, PT ;  /* 0x008000000000780b */ /* 0x000fc80003f2e000 */
[----:B------:R-:W-:-:S09]  /*2730*/  FSEL R26, RZ, -23, P1 ;  /* 0xc1b80000ff1a7808 */ /* 0x000fd20000800000 */
[----:B------:R-:W-:-:S05]  /*2740*/  @!P1 FMUL R0, R0, 8388608 ;  /* 0x4b00000000009820 */ /* 0x000fca0000400000 */
[C---:B------:R-:W-:Y:S02]  /*2750*/  IADD3 R20, PT, PT, R0.reuse, -0x3f2aaaab, RZ ;  /* 0xc0d5555500147810 */ /* 0x040fe40007ffe0ff */
[----:B------:R-:W-:Y:S02]  /*2760*/  ISETP.GT.U32.AND P1, PT, R0, 0x7f7fffff, PT ;  /* 0x7f7fffff0000780c */ /* 0x000fe40003f24070 */
[----:B------:R-:W-:-:S04]  /*2770*/  LOP3.LUT R27, R20, 0xff800000, RZ, 0xc0, !PT ;  /* 0xff800000141b7812 */ /* 0x000fc800078ec0ff */
[-C--:B------:R-:W-:Y:S02]  /*2780*/  IADD3 R20, PT, PT, R0, -R27.reuse, RZ ;  /* 0x8000001b00147210 */ /* 0x080fe40007ffe0ff */
[----:B------:R-:W-:-:S03]  /*2790*/  I2FP.F32.S32 R27, R27 ;  /* 0x0000001b001b7245 */ /* 0x000fc60000201400 */
[----:B------:R-:W-:Y:S02]  /*27a0*/  FADD R20, R20, -1 ;  /* 0xbf80000014147421 */ /* 0x000fe40000000000 */
[----:B------:R-:W-:Y:S01]  /*27b0*/  FFMA R26, R27, 1.1920928955078125e-07, R26 ;  /* 0x340000001b1a7823 */ /* 0x000fe2000000001a */
[----:B------:R-:W-:Y:S01]  /*27c0*/  MOV R27, 0x7f800000 ;  /* 0x7f800000001b7802 */ /* 0x000fe20000000f00 */
[----:B------:R-:W-:-:S04]  /*27d0*/  FFMA R37, R20, -R37, 0.14084610342979431152 ;  /* 0x3e1039f614257423 */ /* 0x000fc80000000825 */
[----:B------:R-:W-:-:S04]  /*27e0*/  FFMA R37, R20, R37, -0.12148627638816833496 ;  /* 0xbdf8cdcc14257423 */ /* 0x000fc80000000025 */
[----:B------:R-:W-:-:S04]  /*27f0*/  FFMA R37, R20, R37, 0.13980610668659210205 ;  /* 0x3e0f295514257423 */ /* 0x000fc80000000025 */
[----:B------:R-:W-:-:S04]  /*2800*/  FFMA R37, R20, R37, -0.16684235632419586182 ;  /* 0xbe2ad8b914257423 */ /* 0x000fc80000000025 */
[----:B------:R-:W-:-:S04]  /*2810*/  FFMA R37, R20, R37, 0.20012299716472625732 ;  /* 0x3e4ced0b14257423 */ /* 0x000fc80000000025 */
[----:B------:R-:W-:-:S04]  /*2820*/  FFMA R37, R20, R37, -0.24999669194221496582 ;  /* 0xbe7fff2214257423 */ /* 0x000fc80000000025 */
[----:B------:R-:W-:-:S04]  /*2830*/  FFMA R37, R20, R37, 0.33333182334899902344 ;  /* 0x3eaaaa7814257423 */ /* 0x000fc80000000025 */
[----:B------:R-:W-:-:S04]  /*2840*/  FFMA R37, R20, R37, -0.5 ;  /* 0xbf00000014257423 */ /* 0x000fc80000000025 */
[----:B------:R-:W-:-:S04]  /*2850*/  FMUL R37, R20, R37 ;  /* 0x0000002514257220 */ /* 0x000fc80000400000 */
[----:B------:R-:W-:Y:S01]  /*2860*/  FFMA R37, R20, R37, R20 ;  /* 0x0000002514257223 */ /* 0x000fe20000000014 */
[----:B------:R-:W-:-:S03]  /*2870*/  SHF.R.U32.HI R20, RZ, 0x2, R21 ;  /* 0x00000002ff147819 */ /* 0x000fc60000011615 */
[----:B------:R-:W-:Y:S01]  /*2880*/  FFMA R37, R26, 0.69314718246459960938, R37 ;  /* 0x3f3172181a257823 */ /* 0x000fe20000000025 */
[----:B------:R-:W-:Y:S01]  /*2890*/  @P1 FFMA R37, R0, R27, +INF ;  /* 0x7f80000000251423 */ /* 0x000fe2000000001b */
[----:B------:R-:W-:Y:S02]  /*28a0*/  LOP3.LUT R20, R20, R21, RZ, 0x3c, !PT ;  /* 0x0000001514147212 */ /* 0x000fe400078e3cff */
[----:B------:R-:W-:Y:S01]  /*28b0*/  FSETP.NEU.AND P1, PT, R0, RZ, PT ;  /* 0x000000ff0000720b */ /* 0x000fe20003f2d000 */
[----:B------:R-:W-:Y:S01]  /*28c0*/  FMUL R37, R37, -2 ;  /* 0xc000000025257820 */ /* 0x000fe20000400000 */
[----:B------:R-:W-:Y:S02]  /*28d0*/  SHF.L.U32 R26, R20, 0x1, RZ ;  /* 0x00000001141a7819 */ /* 0x000fe400000006ff */
[----:B------:R-:W-:Y:S02]  /*28e0*/  SHF.L.U32 R21, R28, 0x4, RZ ;  /* 0x000000041c157819 */ /* 0x000fe400000006ff */
[----:B------:R-:W-:-:S02]  /*28f0*/  FSEL R36, R37, +INF , P1 ;  /* 0x7f80000025247808 */ /* 0x000fc40000800000 */
[----:B------:R-:W-:Y:S01]  /*2900*/  LOP3.LUT R21, R20, R26, R21, 0x96, !PT ;  /* 0x0000001a14157212 */ /* 0x000fe200078e9615 */
[----:B------:R-:W-:Y:S01]  /*2910*/  VIADD R26, R29, 0x10974f ;  /* 0x0010974f1d1a7836 */ /* 0x000fe20000000000 */
[----:B------:R-:W-:Y:S01]  /*2920*/  IADD3 R20, PT, PT, R36, -0xd000000, RZ ;  /* 0xf300000024147810 */ /* 0x000fe20007ffe0ff */
[----:B------:R0:W1:Y:S01]  /*2930*/  MUFU.RSQ R27, R36 ;  /* 0x00000024001b7308 */ /* 0x0000620000001400 */
[----:B------:R-:W-:Y:S01]  /*2940*/  LOP3.LUT R29, R21, R28, RZ, 0x3c, !PT ;  /* 0x0000001c151d7212 */ /* 0x000fe200078e3cff */
[----:B------:R-:W-:Y:S01]  /*2950*/  HFMA2 R21, -RZ, RZ, 0.1495361328125, 0.0004794597625732421875 ;  /* 0x30c90fdbff157431 */ /* 0x000fe200000001ff */
[----:B------:R-:W-:Y:S02]  /*2960*/  ISETP.GT.U32.AND P1, PT, R20, 0x727fffff, PT ;  /* 0x727fffff1400780c */ /* 0x000fe40003f24070 */
[----:B------:R-:W-:-:S04]  /*2970*/  IADD3 R0, PT, PT, R29, R26, RZ ;  /* 0x0000001a1d007210 */ /* 0x000fc80007ffe0ff */
[----:B------:R-:W-:-:S05]  /*2980*/  I2FP.F32.U32 R0, R0 ;  /* 0x0000000000007245 */ /* 0x000fca0000201000 */
[----:B------:R-:W-:Y:S02]  /*2990*/  FFMA R21, R0, R21, 7.314590599882819788e-10 ;  /* 0x30490fdb00157423 */ /* 0x000fe40000000015 */
[----:B0-----:R-:W-:Y:S05]  /*29a0*/  @!P1 BRA `(.L_x_35) ;  /* 0x0000000000109947 */ /* 0x001fea0003800000 */
[----:B------:R-:W-:Y:S01]  /*29b0*/  IMAD.MOV.U32 R0, RZ, RZ, R36 ;  /* 0x000000ffff007224 */ /* 0x000fe200078e0024 */
[----:B------:R-:W-:-:S07]  /*29c0*/  MOV R20, 0x29e0 ;  /* 0x000029e000147802 */ /* 0x000fce0000000f00 */
[----:B-1----:R-:W-:Y:S05]  /*29d0*/  CALL.REL.NOINC `($__internal_1_$__cuda_sm20_sqrt_rn_f32_slowpath) ;  /* 0x0000001400a07944 */ /* 0x002fea0003c00000 */
[----:B------:R-:W-:Y:S05]  /*29e0*/  BRA `(.L_x_36) ;  /* 0x0000000000107947 */ /* 0x000fea0003800000 */
.L_x_35:
[----:B-1----:R-:W-:Y:S01]  /*29f0*/  FMUL.FTZ R37, R36, R27 ;  /* 0x0000001b24257220 */ /* 0x002fe20000410000 */
[----:B------:R-:W-:-:S03]  /*2a00*/  FMUL.FTZ R20, R27, 0.5 ;  /* 0x3f0000001b147820 */ /* 0x000fc60000410000 */
[----:B------:R-:W-:-:S04]  /*2a10*/  FFMA R0, -R37, R37, R36 ;  /* 0x0000002525007223 */ /* 0x000fc80000000124 */
[----:B------:R-:W-:-:S07]  /*2a20*/  FFMA R37, R0, R20, R37 ;  /* 0x0000001400257223 */ /* 0x000fce0000000025 */
.L_x_36:
[----:B------:R-:W-:Y:S05]  /*2a30*/  BSYNC.RECONVERGENT B2 ;  /* 0x0000000000027941 */ /* 0x000fea0003800200 */
.L_x_34:
[----:B------:R-:W-:Y:S01]  /*2a40*/  FMUL.RZ R27, R21, 0.15915493667125701904 ;  /* 0x3e22f983151b7820 */ /* 0x000fe2000040c000 */
[----:B------:R-:W-:Y:S02]  /*2a50*/  MOV R20, R19 ;  /* 0x0000001300147202 */ /* 0x000fe40000000f00 */
        /* <DEDUP_REMOVED lines=8> */
.L_x_33:
[----:B------:R-:W-:Y:S05]  /*2ae0*/  BSYNC.RECONVERGENT B1 ;  /* 0x0000000000017941 */ /* 0x000fea0003800200 */
.L_x_32:
        /* <DEDUP_REMOVED lines=10> */
[----:B------:R-:W-:Y:S01]  /*2b90*/  SHF.L.U32 R0, R25, 0x4, RZ ;  /* 0x0000000419007819 */ /* 0x000fe200000006ff */
[----:B------:R-:W-:Y:S01]  /*2ba0*/  BSSY.RECONVERGENT B2, `(.L_x_39) ;  /* 0x000003a000027945 */ /* 0x000fe20003800200 */
[----:B------:R-:W-:-:S05]  /*2bb0*/  LOP3.LUT R27, R27, R20, RZ, 0x3c, !PT ;  /* 0x000000141b1b7212 */ /* 0x000fca00078e3cff */
[----:B------:R-:W-:-:S05]  /*2bc0*/  IMAD.SHL.U32 R16, R27, 0x2, RZ ;  /* 0x000000021b107824 */ /* 0x000fca00078e00ff */
[----:B------:R-:W-:Y:S01]  /*2bd0*/  LOP3.LUT R0, R27, R16, R0, 0x96, !PT ;  /* 0x000000101b007212 */ /* 0x000fe200078e9600 */
[----:B------:R-:W-:-:S03]  /*2be0*/  HFMA2 R27, -RZ, RZ, 0.1171875, 0 ;  /* 0x2f800000ff1b7431 */ /* 0x000fc600000001ff */
[----:B------:R-:W-:-:S04]  /*2bf0*/  LOP3.LUT R29, R0, R25, RZ, 0x3c, !PT ;  /* 0x00000019001d7212 */ /* 0x000fc800078e3cff */
[C---:B------:R-:W-:Y:S01]  /*2c00*/  IADD3 R0, PT, PT, R26.reuse, 0x587c5, R29 ;  /* 0x000587c51a007810 */ /* 0x040fe20007ffe01d */
[----:B------:R-:W-:-:S03]  /*2c10*/  VIADD R26, R26, 0xb0f8a ;  /* 0x000b0f8a1a1a7836 */ /* 0x000fc60000000000 */
        /* <DEDUP_REMOVED lines=25> */
[----:B------:R-:W-:Y:S01]  /*2db0*/  LOP3.LUT R21, R16, R21, RZ, 0x3c, !PT ;  /* 0x0000001510157212 */ /* 0x000fe200078e3cff */
[----:B------:R-:W-:Y:S01]  /*2dc0*/  @P2 FFMA R20, R0, R27, +INF ;  /* 0x7f80000000142423 */ /* 0x000fe2000000001b */
[----:B------:R-:W-:Y:S02]  /*2dd0*/  SHF.L.U32 R16, R29, 0x4, RZ ;  /* 0x000000041d107819 */ /* 0x000fe400000006ff */
[C---:B------:R-:W-:Y:S01]  /*2de0*/  SHF.L.U32 R27, R21.reuse, 0x1, RZ ;  /* 0x00000001151b7819 */ /* 0x040fe200000006ff */
[----:B------:R-:W-:Y:S01]  /*2df0*/  FMUL R20, R20, -2 ;  /* 0xc000000014147820 */ /* 0x000fe20000400000 */
[----:B------:R-:W-:Y:S02]  /*2e00*/  FSETP.NEU.AND P2, PT, R0, RZ, PT ;  /* 0x000000ff0000720b */ /* 0x000fe40003f4d000 */
[----:B------:R-:W-:Y:S01]  /*2e10*/  LOP3.LUT R16, R21, R27, R16, 0x96, !PT ;  /* 0x0000001b15107212 */ /* 0x000fe200078e9610 */
[----:B------:R-:W-:Y:S01]  /*2e20*/  HFMA2 R27, -RZ, RZ, 0.1495361328125, 0.0004794597625732421875 ;  /* 0x30c90fdbff1b7431 */ /* 0x000fe200000001ff */
[----:B------:R-:W-:-:S02]  /*2e30*/  FSEL R28, R20, +INF , P2 ;  /* 0x7f800000141c7808 */ /* 0x000fc40001000000 */
[----:B------:R-:W-:Y:S02]  /*2e40*/  LOP3.LUT R41, R16, R29, RZ, 0x3c, !PT ;  /* 0x0000001d10297212 */ /* 0x000fe400078e3cff */
[----:B------:R-:W-:Y:S01]  /*2e50*/  IADD3 R16, PT, PT, R28, -0xd000000, RZ ;  /* 0xf30000001c107810 */ /* 0x000fe20007ffe0ff */
[----:B------:R0:W1:Y:S01]  /*2e60*/  MUFU.RSQ R21, R28 ;  /* 0x0000001c00157308 */ /* 0x0000620000001400 */
[----:B------:R-:W-:Y:S02]  /*2e70*/  IADD3 R0, PT, PT, R41, R26, RZ ;  /* 0x0000001a29007210 */ /* 0x000fe40007ffe0ff */
[----:B------:R-:W-:Y:S02]  /*2e80*/  ISETP.GT.U32.AND P2, PT, R16, 0x727fffff, PT ;  /* 0x727fffff1000780c */ /* 0x000fe40003f44070 */
[----:B------:R-:W-:-:S05]  /*2e90*/  I2FP.F32.U32 R0, R0 ;  /* 0x0000000000007245 */ /* 0x000fca0000201000 */
[----:B------:R-:W-:-:S06]  /*2ea0*/  FFMA R16, R0, R27, 7.314590599882819788e-10 ;  /* 0x30490fdb00107423 */ /* 0x000fcc000000001b */
[----:B0-----:R-:W-:Y:S05]  /*2eb0*/  @!P2 BRA `(.L_x_40) ;  /* 0x000000000010a947 */ /* 0x001fea0003800000 */
[----:B------:R-:W-:Y:S01]  /*2ec0*/  IMAD.MOV.U32 R0, RZ, RZ, R28 ;  /* 0x000000ffff007224 */ /* 0x000fe200078e001c */
[----:B------:R-:W-:-:S07]  /*2ed0*/  MOV R20, 0x2ef0 ;  /* 0x00002ef000147802 */ /* 0x000fce0000000f00 */
[----:B-1----:R-:W-:Y:S05]  /*2ee0*/  CALL.REL.NOINC `($__internal_1_$__cuda_sm20_sqrt_rn_f32_slowpath) ;  /* 0x00000010005c7944 */ /* 0x002fea0003c00000 */
[----:B------:R-:W-:Y:S05]  /*2ef0*/  BRA `(.L_x_41) ;  /* 0x0000000000107947 */ /* 0x000fea0003800000 */
.L_x_40:
[----:B-1----:R-:W-:Y:S01]  /*2f00*/  FMUL.FTZ R37, R28, R21 ;  /* 0x000000151c257220 */ /* 0x002fe20000410000 */
[----:B------:R-:W-:-:S03]  /*2f10*/  FMUL.FTZ R20, R21, 0.5 ;  /* 0x3f00000015147820 */ /* 0x000fc60000410000 */
[----:B------:R-:W-:-:S04]  /*2f20*/  FFMA R0, -R37, R37, R28 ;  /* 0x0000002525007223 */ /* 0x000fc8000000011c */
[----:B------:R-:W-:-:S07]  /*2f30*/  FFMA R37, R0, R20, R37 ;  /* 0x0000001400257223 */ /* 0x000fce0000000025 */
.L_x_41:
[----:B------:R-:W-:Y:S05]  /*2f40*/  BSYNC.RECONVERGENT B2 ;  /* 0x0000000000027941 */ /* 0x000fea0003800200 */
.L_x_39:
        /* <DEDUP_REMOVED lines=10> */
.L_x_38:
[----:B------:R-:W-:Y:S05]  /*2ff0*/  BSYNC.RECONVERGENT B1 ;  /* 0x0000000000017941 */ /* 0x000fea0003800200 */
.L_x_37:
[----:B------:R-:W0:Y:S01]  /*3000*/  LDC.64 R28, c[0x0][0x398] ;  /* 0x0000e600ff1c7b82 */ /* 0x000e220000000a00 */
[----:B------:R-:W-:Y:S01]  /*3010*/  BSSY.RECONVERGENT B1, `(.L_x_42) ;  /* 0x000004e000017945 */ /* 0x000fe20003800200 */
[----:B------:R-:W-:Y:S01]  /*3020*/  MOV R27, R0 ;  /* 0x00000000001b7202 */ /* 0x000fe20000000f00 */
[----:B0-----:R-:W-:-:S04]  /*3030*/  FADD R29, R29, -R28 ;  /* 0x8000001c1d1d7221 */ /* 0x001fc80000000000 */
[----:B------:R-:W-:-:S04]  /*3040*/  FMUL R16, R29, R16 ;  /* 0x000000101d107220 */ /* 0x000fc80000400000 */
[----:B------:R-:W-:Y:S01]  /*3050*/  FFMA R9, R16, 0.10000000149011611938, R9 ;  /* 0x3dcccccd10097823 */ /* 0x000fe20000000009 */
[----:B------:R-:W-:Y:S06]  /*3060*/  @!P0 BRA `(.L_x_43) ;  /* 0x0000000400208947 */ /* 0x000fec0003800000 */
        /* <DEDUP_REMOVED lines=57> */
.L_x_45:
[----:B-1----:R-:W-:Y:S01]  /*3400*/  FMUL.FTZ R37, R28, R21 ;  /* 0x000000151c257220 */ /* 0x002fe20000410000 */
[----:B------:R-:W-:-:S03]  /*3410*/  FMUL.FTZ R20, R21, 0.5 ;  /* 0x3f00000015147820 */ /* 0x000fc60000410000 */
[----:B------:R-:W-:-:S04]  /*3420*/  FFMA R0, -R37, R37, R28 ;  /* 0x0000002525007223 */ /* 0x000fc8000000011c */
[----:B------:R-:W-:-:S07]  /*3430*/  FFMA R37, R0, R20, R37 ;  /* 0x0000001400257223 */ /* 0x000fce0000000025 */
.L_x_46:
[----:B------:R-:W-:Y:S05]  /*3440*/  BSYNC.RECONVERGENT B2 ;  /* 0x0000000000027941 */ /* 0x000fea0003800200 */
.L_x_44:
        /* <DEDUP_REMOVED lines=10> */
.L_x_43:
[----:B------:R-:W-:Y:S05]  /*34f0*/  BSYNC.RECONVERGENT B1 ;  /* 0x0000000000017941 */ /* 0x000fea0003800200 */
.L_x_42:
[----:B------:R-:W0:Y:S01]  /*3500*/  LDC.64 R28, c[0x0][0x3a0] ;  /* 0x0000e800ff1c7b82 */ /* 0x000e220000000a00 */
[----:B------:R-:W-:Y:S01]  /*3510*/  BSSY.RECONVERGENT B1, `(.L_x_47) ;  /* 0x0000050000017945 */ /* 0x000fe20003800200 */
[----:B------:R-:W-:Y:S02]  /*3520*/  HFMA2 R16, -RZ, RZ, 0, 0 ;  /* 0x00000000ff107431 */ /* 0x000fe400000001ff */
[----:B0-----:R-:W-:-:S04]  /*3530*/  FADD R28, R29, -R28 ;  /* 0x8000001c1d1c7221 */ /* 0x001fc80000000000 */
[----:B------:R-:W-:Y:S01]  /*3540*/  FMUL R27, R28, R27 ;  /* 0x0000001b1c1b7220 */ /* 0x000fe20000400000 */
[----:B------:R-:W-:-:S03]  /*3550*/  MOV R28, R0 ;  /* 0x00000000001c7202 */ /* 0x000fc60000000f00 */
[----:B------:R-:W-:Y:S01]  /*3560*/  FFMA R8, R27, 0.10000000149011611938, R8 ;  /* 0x3dcccccd1b087823 */ /* 0x000fe20000000008 */
[----:B------:R-:W-:Y:S06]  /*3570*/  @P1 BRA `(.L_x_48) ;  /* 0x0000000400241947 */ /* 0x000fec0003800000 */
[----:B------:R-:W-:Y:S01]  /*3580*/  SHF.R.U32.HI R27, RZ, 0x2, R20 ;  /* 0x00000002ff1b7819 */ /* 0x000fe20000011614 */
[----:B------:R-:W-:Y:S01]  /*3590*/  IMAD.SHL.U32 R0, R25, 0x10, RZ ;  /* 0x0000001019007824 */ /* 0x000fe200078e00ff */
[----:B------:R-:W-:Y:S01]  /*35a0*/  MOV R37, 0x3e055027 ;  /* 0x3e05502700257802 */ /* 0x000fe20000000f00 */
[----:B------:R-:W-:Y:S01]  /*35b0*/  BSSY.RECONVERGENT B2, `(.L_x_49) ;  /* 0x000003a000027945 */ /* 0x000fe20003800200 */
[----:B------:R-:W-:-:S04]  /*35c0*/  LOP3.LUT R27, R27, R20, RZ, 0x3c, !PT ;  /* 0x000000141b1b7212 */ /* 0x000fc800078e3cff */
[----:B------:R-:W-:-:S04]  /*35d0*/  SHF.L.U32 R16, R27, 0x1, RZ ;  /* 0x000000011b107819 */ /* 0x000fc800000006ff */
[----:B------:R-:W-:Y:S02]  /*35e0*/  LOP3.LUT R0, R27, R16, R0, 0x96, !PT ;  /* 0x000000101b007212 */ /* 0x000fe400078e9600 */
[----:B------:R-:W-:Y:S02]  /*35f0*/  MOV R27, 0x2f800000 ;  /* 0x2f800000001b7802 */ /* 0x000fe40000000f00 */
[----:B------:R-:W-:-:S04]  /*3600*/  LOP3.LUT R29, R0, R25, RZ, 0x3c, !PT ;  /* 0x00000019001d7212 */ /* 0x000fc800078e3cff */
[C---:B------:R-:W-:Y:S02]  /*3610*/  IADD3 R0, PT, PT, R26.reuse, 0x587c5, R29 ;  /* 0x000587c51a007810 */ /* 0x040fe40007ffe01d */
[----:B------:R-:W-:Y:S02]  /*3620*/  IADD3 R26, PT, PT, R26, 0xb0f8a, RZ ;  /* 0x000b0f8a1a1a7810 */ /* 0x000fe40007ffe0ff */
[----:B------:R-:W-:-:S05]  /*3630*/  I2FP.F32.U32 R0, R0 ;  /* 0x0000000000007245 */ /* 0x000fca0000201000 */
[----:B------:R-:W-:-:S05]  /*3640*/  FFMA R0, R0, R27, 1.1641532182693481445e-10 ;  /* 0x2f00000000007423 */ /* 0x000fca000000001b */
[----:B------:R-:W-:-:S04]  /*3650*/  FSETP.GEU.AND P0, PT, R0, 1.175494350822287508e-38, PT ;  /* 0x008000000000780b */ /* 0x000fc80003f0e000 */
[----:B------:R-:W-:-:S09]  /*3660*/  FSEL R20, RZ, -23, P0 ;  /* 0xc1b80000ff147808 */ /* 0x000fd20000000000 */
[----:B------:R-:W-:-:S05]  /*3670*/  @!P0 FMUL R0, R0, 8388608 ;  /* 0x4b00000000008820 */ /* 0x000fca0000400000 */
[C---:B------:R-:W-:Y:S02]  /*3680*/  IADD3 R16, PT, PT, R0.reuse, -0x3f2aaaab, RZ ;  /* 0xc0d5555500107810 */ /* 0x040fe40007ffe0ff */
[----:B------:R-:W-:Y:S02]  /*3690*/  ISETP.GT.U32.AND P0, PT, R0, 0x7f7fffff, PT ;  /* 0x7f7fffff0000780c */ /* 0x000fe40003f04070 */
[----:B------:R-:W-:-:S05]  /*36a0*/  LOP3.LUT R27, R16, 0xff800000, RZ, 0xc0, !PT ;  /* 0xff800000101b7812 */ /* 0x000fca00078ec0ff */
[----:B------:R-:W-:Y:S01]  /*36b0*/  IMAD.IADD R16, R0, 0x1, -R27 ;  /* 0x0000000100107824 */ /* 0x000fe200078e0a1b */
        /* <DEDUP_REMOVED lines=17> */
[C---:B------:R-:W-:Y:S01]  /*37d0*/  @P0 FFMA R20, R0.reuse, R27, +INF ;  /* 0x7f80000000140423 */ /* 0x040fe2000000001b */
[----:B------:R-:W-:Y:S01]  /*37e0*/  IMAD.SHL.U32 R16, R29, 0x10, RZ ;  /* 0x000000101d107824 */ /* 0x000fe200078e00ff */
[----:B------:R-:W-:Y:S02]  /*37f0*/  FSETP.NEU.AND P0, PT, R0, RZ, PT ;  /* 0x000000ff0000720b */ /* 0x000fe40003f0d000 */
[----:B------:R-:W-:Y:S01]  /*3800*/  SHF.L.U32 R27, R21, 0x1, RZ ;  /* 0x00000001151b7819 */ /* 0x000fe200000006ff */
[----:B------:R-:W-:-:S03]  /*3810*/  FMUL R20, R20, -2 ;  /* 0xc000000014147820 */ /* 0x000fc60000400000 */
[----:B------:R-:W-:Y:S01]  /*3820*/  LOP3.LUT R16, R21, R27, R16, 0x96, !PT ;  /* 0x0000001b15107212 */ /* 0x000fe200078e9610 */
[----:B------:R-:W-:Y:S01]  /*3830*/  IMAD.MOV.U32 R27, RZ, RZ, 0x30c90fdb ;  /* 0x30c90fdbff1b7424 */ /* 0x000fe200078e00ff */
[----:B------:R-:W-:Y:S02]  /*3840*/  FSEL R28, R20, +INF , P0 ;  /* 0x7f800000141c7808 */ /* 0x000fe40000000000 */
[----:B------:R-:W-:Y:S02]  /*3850*/  LOP3.LUT R41, R16, R29, RZ, 0x3c, !PT ;  /* 0x0000001d10297212 */ /* 0x000fe400078e3cff */
[----:B------:R-:W-:Y:S01]  /*3860*/  IADD3 R16, PT, PT, R28, -0xd000000, RZ ;  /* 0xf30000001c107810 */ /* 0x000fe20007ffe0ff */
[----:B------:R0:W1:Y:S01]  /*3870*/  MUFU.RSQ R21, R28 ;  /* 0x0000001c00157308 */ /* 0x0000620000001400 */
[----:B------:R-:W-:Y:S02]  /*3880*/  IADD3 R0, PT, PT, R26, R41, RZ ;  /* 0x000000291a007210 */ /* 0x000fe40007ffe0ff */
[----:B------:R-:W-:-:S02]  /*3890*/  ISETP.GT.U32.AND P0, PT, R16, 0x727fffff, PT ;  /* 0x727fffff1000780c */ /* 0x000fc40003f04070 */
[----:B------:R-:W-:-:S05]  /*38a0*/  I2FP.F32.U32 R0, R0 ;  /* 0x0000000000007245 */ /* 0x000fca0000201000 */
[----:B------:R-:W-:-:S06]  /*38b0*/  FFMA R16, R0, R27, 7.314590599882819788e-10 ;  /* 0x30490fdb00107423 */ /* 0x000fcc000000001b */
[----:B0-----:R-:W-:Y:S05]  /*38c0*/  @!P0 BRA `(.L_x_50) ;  /* 0x0000000000108947 */ /* 0x001fea0003800000 */
[----:B------:R-:W-:Y:S02]  /*38d0*/  MOV R0, R28 ;  /* 0x0000001c00007202 */ /* 0x000fe40000000f00 */
[----:B------:R-:W-:-:S07]  /*38e0*/  MOV R20, 0x3900 ;  /* 0x0000390000147802 */ /* 0x000fce0000000f00 */
[----:B-1----:R-:W-:Y:S05]  /*38f0*/  CALL.REL.NOINC `($__internal_1_$__cuda_sm20_sqrt_rn_f32_slowpath) ;  /* 0x0000000400d87944 */ /* 0x002fea0003c00000 */
[----:B------:R-:W-:Y:S05]  /*3900*/  BRA `(.L_x_51) ;  /* 0x0000000000107947 */ /* 0x000fea0003800000 */
.L_x_50:
[----:B-1----:R-:W-:Y:S01]  /*3910*/  FMUL.FTZ R37, R28, R21 ;  /* 0x000000151c257220 */ /* 0x002fe20000410000 */
[----:B------:R-:W-:-:S03]  /*3920*/  FMUL.FTZ R20, R21, 0.5 ;  /* 0x3f00000015147820 */ /* 0x000fc60000410000 */
[----:B------:R-:W-:-:S04]  /*3930*/  FFMA R0, -R37, R37, R28 ;  /* 0x0000002525007223 */ /* 0x000fc8000000011c */
[----:B------:R-:W-:-:S07]  /*3940*/  FFMA R37, R0, R20, R37 ;  /* 0x0000001400257223 */ /* 0x000fce0000000025 */
.L_x_51:
[----:B------:R-:W-:Y:S05]  /*3950*/  BSYNC.RECONVERGENT B2 ;  /* 0x0000000000027941 */ /* 0x000fea0003800200 */
.L_x_49:
[----:B------:R-:W-:Y:S01]  /*3960*/  FMUL.RZ R27, R16, 0.15915493667125701904 ;  /* 0x3e22f983101b7820 */ /* 0x000fe2000040c000 */
[----:B------:R-:W-:Y:S01]  /*3970*/  MOV R20, R19 ;  /* 0x0000001300147202 */ /* 0x000fe20000000f00 */
[----:B------:R-:W-:Y:S01]  /*3980*/  IMAD.MOV.U32 R16, RZ, RZ, 0x1 ;  /* 0x00000001ff107424 */ /* 0x000fe200078e00ff */
[----:B------:R-:W-:Y:S01]  /*3990*/  MOV R21, R24 ;  /* 0x0000001800157202 */ /* 0x000fe20000000f00 */
[----:B------:R-:W0:Y:S01]  /*39a0*/  MUFU.SIN R28, R27 ;  /* 0x0000001b001c7308 */ /* 0x000e220000000400 */
[----:B------:R-:W-:Y:S02]  /*39b0*/  MOV R19, R25 ;  /* 0x0000001900137202 */ /* 0x000fe40000000f00 */
[----:B------:R-:W-:Y:S02]  /*39c0*/  MOV R24, R29 ;  /* 0x0000001d00187202 */ /* 0x000fe40000000f00 */
[----:B------:R-:W-:-:S03]  /*39d0*/  MOV R25, R41 ;  /* 0x0000002900197202 */ /* 0x000fc60000000f00 */
[----:B------:R-:W1:Y:S01]  /*39e0*/  MUFU.COS R0, R27 ;  /* 0x0000001b00007308 */ /* 0x000e620000000000 */
[-C--:B0-----:R-:W-:Y:S01]  /*39f0*/  FMUL R28, R28, R37.reuse ;  /* 0x000000251c1c7220 */ /* 0x081fe20000400000 */
[----:B-1----:R-:W-:-:S07]  /*3a00*/  FMUL R0, R0, R37 ;  /* 0x0000002500007220 */ /* 0x002fce0000400000 */
.L_x_48:
[----:B------:R-:W-:Y:S05]  /*3a10*/  BSYNC.RECONVERGENT B1 ;  /* 0x0000000000017941 */ /* 0x000fea0003800200 */
.L_x_47:
[----:B------:R-:W-:-:S07]  /*3a20*/  FFMA R7, R28, 10, R7 ;  /* 0x412000001c077823 */ /* 0x000fce0000000007 */
.L_x_31:
[----:B------:R-:W-:Y:S05]  /*3a30*/  BSYNC.RECONVERGENT B0 ;  /* 0x0000000000007941 */ /* 0x000fea0003800200 */
.L_x_30:
[----:B------:R-:W0:Y:S01]  /*3a40*/  LDC.64 R28, c[0x0][0x388] ;  /* 0x0000e200ff1c7b82 */ /* 0x000e220000000a00 */
[----:B------:R-:W1:Y:S01]  /*3a50*/  LDCU.128 UR8, c[0x0][0x390] ;  /* 0x00007200ff0877ac */ /* 0x000e620008000c00 */
[----:B------:R-:W-:Y:S01]  /*3a60*/  IMAD.MOV.U32 R27, RZ, RZ, R20 ;  /* 0x000000ffff1b7224 */ /* 0x000fe200078e0014 */
[----:B------:R-:W2:Y:S01]  /*3a70*/  LDCU.64 UR6, c[0x0][0x3a0] ;  /* 0x00007400ff0677ac */ /* 0x000ea20008000a00 */
[----:B-1----:R-:W-:Y:S02]  /*3a80*/  FMNMX R30, R30, UR9, PT ;  /* 0x000000091e1e7c09 */ /* 0x002fe4000b800000 */
[----:B------:R-:W-:Y:S02]  /*3a90*/  FMNMX R10, R10, UR9, PT ;  /* 0x000000090a0a7c09 */ /* 0x000fe4000b800000 */
[----:B------:R-:W-:Y:S01]  /*3aa0*/  FMNMX R31, R31, UR11, PT ;  /* 0x0000000b1f1f7c09 */ /* 0x000fe2000b800000 */
[----:B0-----:R-:W-:Y:S01]  /*3ab0*/  IMAD.WIDE R28, R18, 0x24, R28 ;  /* 0x00000024121c7825 */ /* 0x001fe200078e021c */
[----:B------:R-:W-:-:S02]  /*3ac0*/  FMNMX R18, R9, UR11, PT ;  /* 0x0000000b09127c09 */ /* 0x000fc4000b800000 */
[----:B--2---:R-:W-:Y:S02]  /*3ad0*/  FMNMX R32, R32, UR7, PT ;  /* 0x0000000720207c09 */ /* 0x004fe4000b800000 */
[----:B------:R-:W-:Y:S01]  /*3ae0*/  FMNMX R8, R8, UR7, PT ;  /* 0x0000000708087c09 */ /* 0x000fe2000b800000 */
[----:B------:R0:W-:Y:S01]  /*3af0*/  STG.E desc[UR4][R28.64+0x10], R15 ;  /* 0x0000100f1c007986 */ /* 0x0001e2000c101904 */
[----:B------:R-:W-:Y:S02]  /*3b00*/  FMNMX R9, R30, UR8, !PT ;  /* 0x000000081e097c09 */ /* 0x000fe4000f800000 */
[----:B------:R-:W-:Y:S01]  /*3b10*/  FMNMX R37, R10, UR8, !PT ;  /* 0x000000080a257c09 */ /* 0x000fe2000f800000 */
[----:B------:R1:W-:Y:S01]  /*3b20*/  STG.E desc[UR4][R28.64+0x30], R7 ;  /* 0x000030071c007986 */ /* 0x0003e2000c101904 */
[----:B------:R-:W-:Y:S02]  /*3b30*/  FMNMX R31, R31, UR10, !PT ;  /* 0x0000000a1f1f7c09 */ /* 0x000fe4000f800000 */
[----:B------:R-:W-:Y:S01]  /*3b40*/  FMNMX R39, R18, UR10, !PT ;  /* 0x0000000a12277c09 */ /* 0x000fe2000f800000 */
[----:B------:R-:W-:Y:S01]  /*3b50*/  STG.E desc[UR4][R28.64+0xc], R33 ;  /* 0x00000c211c007986 */ /* 0x000fe2000c101904 */
[----:B------:R-:W-:-:S02]  /*3b60*/  MOV R18, R21 ;  /* 0x0000001500127202 */ /* 0x000fc40000000f00 */
[----:B0-----:R-:W-:Y:S01]  /*3b70*/  FMNMX R15, R32, UR6, !PT ;  /* 0x00000006200f7c09 */ /* 0x001fe2000f800000 */
[----:B------:R-:W-:Y:S01]  /*3b80*/  STG.E desc[UR4][R28.64+0x14], R14 ;  /* 0x0000140e1c007986 */ /* 0x000fe2000c101904 */
[----:B-1----:R-:W-:-:S03]  /*3b90*/  FMNMX R7, R8, UR6, !PT ;  /* 0x0000000608077c09 */ /* 0x002fc6000f800000 */
[----:B------:R-:W-:Y:S04]  /*3ba0*/  STG.E desc[UR4][R28.64+0x18], R13 ;  /* 0x0000180d1c007986 */ /* 0x000fe8000c101904 */
        /* <DEDUP_REMOVED lines=13> */
[----:B------:R-:W-:Y:S04]  /*3c80*/  STG.E.64 desc[UR4][R34.64], R26 ;  /* 0x0000001a22007986 */ /* 0x000fe8000c101b04 */
[----:B------:R-:W-:Y:S04]  /*3c90*/  STG.E.64 desc[UR4][R34.64+0x8], R18 ;  /* 0x0000081222007986 */ /* 0x000fe8000c101b04 */
[----:B------:R-:W-:Y:S04]  /*3ca0*/  STG.E.64 desc[UR4][R34.64+0x10], R24 ;  /* 0x0000101822007986 */ /* 0x000fe8000c101b04 */
[----:B------:R-:W-:Y:S04]  /*3cb0*/  STG.E.64 desc[UR4][R34.64+0x18], R16 ;  /* 0x0000181022007986 */ /* 0x000fe8000c101b04 */
[----:B------:R-:W-:Y:S04]  /*3cc0*/  STG.E.64 desc[UR4][R34.64+0x28], R22 ;  /* 0x0000281622007986 */ /* 0x000fe8000c101b04 */
[----:B------:R-:W-:Y:S01]  /*3cd0*/  STG.E desc[UR4][R34.64+0x20], R0 ;  /* 0x0000200022007986 */ /* 0x000fe2000c101904 */
[----:B------:R-:W-:Y:S05]  /*3ce0*/  EXIT ;  /* 0x000000000000794d */ /* 0x000fea0003800000 */
        .weak           $__internal_0_$__cuda_sm20_rcp_rn_f32_slowpath
        .type           $__internal_0_$__cuda_sm20_rcp_rn_f32_slowpath,@function
        .size           $__internal_0_$__cuda_sm20_rcp_rn_f32_slowpath,($__internal_1_$__cuda_sm20_sqrt_rn_f32_slowpath - $__internal_0_$__cuda_sm20_rcp_rn_f32_slowpath)
$__internal_0_$__cuda_sm20_rcp_rn_f32_slowpath:
[----:B------:R-:W-:Y:S01]  /*3cf0*/  SHF.L.U32 R26, R39, 0x1, RZ ;  /* 0x00000001271a7819 */ /* 0x000fe200000006ff */
[----:B------:R-:W-:Y:S01]  /*3d00*/  BSSY.RECONVERGENT B3, `(.L_x_52) ;  /* 0x0000031000037945 */ /* 0x000fe20003800200 */
[----:B------:R-:W-:Y:S02]  /*3d10*/  MOV R24, R39 ;  /* 0x0000002700187202 */ /* 0x000fe40000000f00 */
[----:B------:R-:W-:-:S04]  /*3d20*/  SHF.R.U32.HI R26, RZ, 0x18, R26 ;  /* 0x00000018ff1a7819 */ /* 0x000fc8000001161a */
[----:B------:R-:W-:-:S13]  /*3d30*/  ISETP.NE.U32.AND P0, PT, R26, RZ, PT ;  /* 0x000000ff1a00720c */ /* 0x000fda0003f05070 */
[----:B------:R-:W-:Y:S05]  /*3d40*/  @P0 BRA `(.L_x_53) ;  /* 0x0000000000280947 */ /* 0x000fea0003800000 */
[----:B------:R-:W-:-:S05]  /*3d50*/  IMAD.SHL.U32 R26, R24, 0x2, RZ ;  /* 0x00000002181a7824 */ /* 0x000fca00078e00ff */
[----:B------:R-:W-:-:S13]  /*3d60*/  ISETP.NE.AND P0, PT, R26, RZ, PT ;  /* 0x000000ff1a00720c */ /* 0x000fda0003f05270 */
[----:B------:R-:W-:Y:S01]  /*3d70*/  @P0 FFMA R38, R24, 1.84467440737095516160e+19, RZ ;  /* 0x5f80000018260823 */ /* 0x000fe200000000ff */
[----:B------:R-:W-:Y:S08]  /*3d80*/  @!P0 MUFU.RCP R27, R24 ;  /* 0x00000018001b8308 */ /* 0x000ff00000001000 */
[----:B------:R-:W0:Y:S02]  /*3d90*/  @P0 MUFU.RCP R39, R38 ;  /* 0x0000002600270308 */ /* 0x000e240000001000 */
[----:B0-----:R-:W-:-:S04]  /*3da0*/  @P0 FFMA R26, R38, R39, -1 ;  /* 0xbf800000261a0423 */ /* 0x001fc80000000027 */
[----:B------:R-:W-:-:S04]  /*3db0*/  @P0 FADD.FTZ R26, -R26, -RZ ;  /* 0x800000ff1a1a0221 */ /* 0x000fc80000010100 */
[----:B------:R-:W-:-:S04]  /*3dc0*/  @P0 FFMA R26, R39, R26, R39 ;  /* 0x0000001a271a0223 */ /* 0x000fc80000000027 */
[----:B------:R-:W-:Y:S01]  /*3dd0*/  @P0 FFMA R27, R26, 1.84467440737095516160e+19, RZ ;  /* 0x5f8000001a1b0823 */ /* 0x000fe200000000ff */
[----:B------:R-:W-:Y:S06]  /*3de0*/  BRA `(.L_x_54) ;  /* 0x0000000000887947 */ /* 0x000fec0003800000 */
.L_x_53:
[----:B------:R-:W-:-:S04]  /*3df0*/  IADD3 R27, PT, PT, R26, -0xfd, RZ ;  /* 0xffffff031a1b7810 */ /* 0x000fc80007ffe0ff */
[----:B------:R-:W-:-:S13]  /*3e00*/  ISETP.GT.U32.AND P0, PT, R27, 0x1, PT ;  /* 0x000000011b00780c */ /* 0x000fda0003f04070 */
[----:B------:R-:W-:Y:S05]  /*3e10*/  @P0 BRA `(.L_x_55) ;  /* 0x0000000000780947 */ /* 0x000fea0003800000 */
[----:B------:R-:W-:Y:S01]  /*3e20*/  LOP3.LUT R38, R24, 0x7fffff, RZ, 0xc0, !PT ;  /* 0x007fffff18267812 */ /* 0x000fe200078ec0ff */
[----:B------:R-:W-:-:S03]  /*3e30*/  HFMA2 R42, -RZ, RZ, 0, 1.78813934326171875e-07 ;  /* 0x00000003ff2a7431 */ /* 0x000fc600000001ff */
[----:B------:R-:W-:-:S04]  /*3e40*/  LOP3.LUT R39, R38, 0x3f800000, RZ, 0xfc, !PT ;  /* 0x3f80000026277812 */ /* 0x000fc800078efcff */
[----:B------:R-:W0:Y:S02]  /*3e50*/  MUFU.RCP R38, R39 ;  /* 0x0000002700267308 */ /* 0x000e240000001000 */
[----:B0-----:R-:W-:-:S04]  /*3e60*/  FFMA R40, R39, R38, -1 ;  /* 0xbf80000027287423 */ /* 0x001fc80000000026 */
[----:B------:R-:W-:-:S04]  /*3e70*/  FADD.FTZ R41, -R40, -RZ ;  /* 0x800000ff28297221 */ /* 0x000fc80000010100 */
[CCC-:B------:R-:W-:Y:S01]  /*3e80*/  FFMA.RM R40, R38.reuse, R41.reuse, R38.reuse ;  /* 0x0000002926287223 */ /* 0x1c0fe20000004026 */
[----:B------:R-:W-:-:S04]  /*3e90*/  FFMA.RP R41, R38, R41, R38 ;  /* 0x0000002926297223 */ /* 0x000fc80000008026 */
[C---:B------:R-:W-:Y:S02]  /*3ea0*/  LOP3.LUT R38, R40.reuse, 0x7fffff, RZ, 0xc0, !PT ;  /* 0x007fffff28267812 */ /* 0x040fe400078ec0ff */
[----:B------:R-:W-:Y:S02]  /*3eb0*/  FSETP.NEU.FTZ.AND P0, PT, R40, R41, PT ;  /* 0x000000292800720b */ /* 0x000fe40003f1d000 */
[----:B------:R-:W-:Y:S02]  /*3ec0*/  SHF.L.U32 R41, R42, R27, RZ ;  /* 0x0000001b2a297219 */ /* 0x000fe400000006ff */
[----:B------:R-:W-:Y:S02]  /*3ed0*/  LOP3.LUT R38, R38, 0x800000, RZ, 0xfc, !PT ;  /* 0x0080000026267812 */ /* 0x000fe400078efcff */
[----:B------:R-:W-:Y:S02]  /*3ee0*/  SEL R40, RZ, 0xffffffff, !P0 ;  /* 0xffffffffff287807 */ /* 0x000fe40004000000 */
[----:B------:R-:W-:-:S02]  /*3ef0*/  LOP3.LUT R42, R41, R38, RZ, 0xc0, !PT ;  /* 0x00000026292a7212 */ /* 0x000fc400078ec0ff */
[----:B------:R-:W-:Y:S02]  /*3f00*/  IADD3 R40, PT, PT, -R40, RZ, RZ ;  /* 0x000000ff28287210 */ /* 0x000fe40007ffe1ff */
[-C--:B------:R-:W-:Y:S02]  /*3f10*/  SHF.R.U32.HI R42, RZ, R27.reuse, R42 ;  /* 0x0000001bff2a7219 */ /* 0x080fe4000001162a */
[----:B------:R-:W-:Y:S02]  /*3f20*/  LOP3.LUT P1, RZ, R40, R27, R38, 0xf8, !PT ;  /* 0x0000001b28ff7212 */ /* 0x000fe4000782f826 */
[C---:B------:R-:W-:Y:S02]  /*3f30*/  LOP3.LUT P0, RZ, R42.reuse, 0x1, RZ, 0xc0, !PT ;  /* 0x000000012aff7812 */ /* 0x040fe4000780c0ff */
[----:B------:R-:W-:-:S04]  /*3f40*/  LOP3.LUT P2, RZ, R42, 0x2, RZ, 0xc0, !PT ;  /* 0x000000022aff7812 */ /* 0x000fc8000784c0ff */
[----:B------:R-:W-:Y:S02]  /*3f50*/  PLOP3.LUT P0, PT, P0, P1, P2, 0xe0, 0x0 ;  /* 0x000000000000781c */ /* 0x000fe40000703c20 */
[----:B------:R-:W-:Y:S02]  /*3f60*/  LOP3.LUT P1, RZ, R24, 0x7fffff, RZ, 0xc0, !PT ;  /* 0x007fffff18ff7812 */ /* 0x000fe4000782c0ff */
[----:B------:R-:W-:-:S05]  /*3f70*/  SEL R27, RZ, 0x1, !P0 ;  /* 0x00000001ff1b7807 */ /* 0x000fca0004000000 */
[----:B------:R-:W-:-:S05]  /*3f80*/  IMAD.MOV R27, RZ, RZ, -R27 ;  /* 0x000000ffff1b7224 */ /* 0x000fca00078e0a1b */
[----:B------:R-:W-:Y:S02]  /*3f90*/  ISETP.GE.AND P0, PT, R27, RZ, PT ;  /* 0x000000ff1b00720c */ /* 0x000fe40003f06270 */
[----:B------:R-:W-:-:S04]  /*3fa0*/  IADD3 R27, PT, PT, R26, -0xfc, RZ ;  /* 0xffffff041a1b7810 */ /* 0x000fc80007ffe0ff */
[----:B------:R-:W-:-:S07]  /*3fb0*/  SHF.R.U32.HI R27, RZ, R27, R38 ;  /* 0x0000001bff1b7219 */ /* 0x000fce0000011626 */
[----:B------:R-:W-:-:S04]  /*3fc0*/  @!P0 IADD3 R27, PT, PT, R27, 0x1, RZ ;  /* 0x000000011b1b8810 */ /* 0x000fc80007ffe0ff */
[----:B------:R-:W-:-:S04]  /*3fd0*/  @!P1 SHF.L.U32 R27, R27, 0x1, RZ ;  /* 0x000000011b1b9819 */ /* 0x000fc800000006ff */
[----:B------:R-:W-:Y:S01]  /*3fe0*/  LOP3.LUT R27, R27, 0x80000000, R24, 0xf8, !PT ;  /* 0x800000001b1b7812 */ /* 0x000fe200078ef818 */
[----:B------:R-:W-:Y:S06]  /*3ff0*/  BRA `(.L_x_54) ;  /* 0x0000000000047947 */ /* 0x000fec0003800000 */
.L_x_55:
[----:B------:R0:W1:Y:S02]  /*4000*/  MUFU.RCP R27, R24 ;  /* 0x00000018001b7308 */ /* 0x0000640000001000 */
.L_x_54:
[----:B------:R-:W-:Y:S05]  /*4010*/  BSYNC.RECONVERGENT B3 ;  /* 0x0000000000037941 */ /* 0x000fea0003800200 */
.L_x_52:
[----:B01----:R-:W-:Y:S02]  /*4020*/  IMAD.MOV.U32 R24, RZ, RZ, R27 ;  /* 0x000000ffff187224 */ /* 0x003fe400078e001b */
[----:B------:R-:W-:Y:S01]  /*4030*/  HFMA2 R27, -RZ, RZ, 0, 0 ;  /* 0x00000000ff1b7431 */ /* 0x000fe200000001ff */
[----:B------:R-:W-:-:S04]  /*4040*/  MOV R26, R37 ;  /* 0x00000025001a7202 */ /* 0x000fc80000000f00 */
[----:B------:R-:W-:Y:S05]  /*4050*/  RET.REL.NODEC R26 `(_Z20crossoverAndMutationPK15IndividualSPEA2PS_ffffffffP17curandStateXORWOWi) ;  /* 0xffffffbc1ae87950 */ /* 0x000fea0003c3ffff */
        .weak           $__internal_1_$__cuda_sm20_sqrt_rn_f32_slowpath
        .type           $__internal_1_$__cuda_sm20_sqrt_rn_f32_slowpath,@function
        .size           $__internal_1_$__cuda_sm20_sqrt_rn_f32_slowpath,(.L_x_237 - $__internal_1_$__cuda_sm20_sqrt_rn_f32_slowpath)
$__internal_1_$__cuda_sm20_sqrt_rn_f32_slowpath:
[----:B------:R-:W-:-:S13]  /*4060*/  LOP3.LUT P2, RZ, R0, 0x7fffffff, RZ, 0xc0, !PT ;  /* 0x7fffffff00ff7812 */ /* 0x000fda000784c0ff */
[----:B------:R-:W-:Y:S01]  /*4070*/  @!P2 MOV R37, R0 ;  /* 0x000000000025a202 */ /* 0x000fe20000000f00 */
[----:B------:R-:W-:Y:S06]  /*4080*/  @!P2 BRA `(.L_x_56) ;  /* 0x000000000040a947 */ /* 0x000fec0003800000 */
[----:B------:R-:W-:-:S13]  /*4090*/  FSETP.GEU.FTZ.AND P2, PT, R0, RZ, PT ;  /* 0x000000ff0000720b */ /* 0x000fda0003f5e000 */
[----:B------:R-:W-:Y:S01]  /*40a0*/  @!P2 IMAD.MOV.U32 R37, RZ, RZ, 0x7fffffff ;  /* 0x7fffffffff25a424 */ /* 0x000fe200078e00ff */
[----:B------:R-:W-:Y:S06]  /*40b0*/  @!P2 BRA `(.L_x_56) ;  /* 0x000000000034a947 */ /* 0x000fec0003800000 */
[----:B------:R-:W-:-:S13]  /*40c0*/  FSETP.GTU.FTZ.AND P2, PT, |R0|, +INF , PT ;  /* 0x7f8000000000780b */ /* 0x000fda0003f5c200 */
[----:B------:R-:W-:Y:S01]  /*40d0*/  @P2 FADD.FTZ R37, R0, 1 ;  /* 0x3f80000000252421 */ /* 0x000fe20000010000 */
[----:B------:R-:W-:Y:S06]  /*40e0*/  @P2 BRA `(.L_x_56) ;  /* 0x0000000000282947 */ /* 0x000fec0003800000 */
[----:B------:R-:W-:-:S13]  /*40f0*/  FSETP.NEU.FTZ.AND P2, PT, |R0|, +INF , PT ;  /* 0x7f8000000000780b */ /* 0x000fda0003f5d200 */
[----:B------:R-:W-:-:S04]  /*4100*/  @P2 FFMA R38, R0, 1.84467440737095516160e+19, RZ ;  /* 0x5f80000000262823 */ /* 0x000fc800000000ff */
[----:B------:R-:W0:Y:S02]  /*4110*/  @P2 MUFU.RSQ R39, R38 ;  /* 0x0000002600272308 */ /* 0x000e240000001400 */
[----:B0-----:R-:W-:Y:S01]  /*4120*/  @P2 FMUL.FTZ R27, R38, R39 ;  /* 0x00000027261b2220 */ /* 0x001fe20000410000 */
[----:B------:R-:W-:-:S03]  /*4130*/  @P2 FMUL.FTZ R36, R39, 0.5 ;  /* 0x3f00000027242820 */ /* 0x000fc60000410000 */
[----:B------:R-:W-:-:S04]  /*4140*/  @P2 FADD.FTZ R37, -R27, -RZ ;  /* 0x800000ff1b252221 */ /* 0x000fc80000010100 */
[----:B------:R-:W-:Y:S01]  /*4150*/  @P2 FFMA R40, R27, R37, R38 ;  /* 0x000000251b282223 */ /* 0x000fe20000000026 */
[----:B------:R-:W-:-:S03]  /*4160*/  @!P2 MOV R37, R0 ;  /* 0x000000000025a202 */ /* 0x000fc60000000f00 */
[----:B------:R-:W-:-:S04]  /*4170*/  @P2 FFMA R36, R40, R36, R27 ;  /* 0x0000002428242223 */ /* 0x000fc8000000001b */
[----:B------:R-:W-:-:S07]  /*4180*/  @P2 FMUL.FTZ R37, R36, 2.3283064365386962891e-10 ;  /* 0x2f80000024252820 */ /* 0x000fce0000410000 */
.L_x_56:
[----:B------:R-:W-:Y:S01]  /*4190*/  HFMA2 R39, -RZ, RZ, 0, 0 ;  /* 0x00000000ff277431 */ /* 0x000fe200000001ff */
[----:B------:R-:W-:-:S04]  /*41a0*/  MOV R38, R20 ;  /* 0x0000001400267202 */ /* 0x000fc80000000f00 */
[----:B------:R-:W-:Y:S05]  /*41b0*/  RET.REL.NODEC R38 `(_Z20crossoverAndMutationPK15IndividualSPEA2PS_ffffffffP17curandStateXORWOWi) ;  /* 0xffffffbc26907950 */ /* 0x000fea0003c3ffff */
.L_x_57:
[----:B------:R-:W-:-:S00]  /*41c0*/  BRA `(.L_x_57) ;  /* 0xfffffffc00fc7947 */ /* 0x000fc0000383ffff */
[----:B------:R-:W-:-:S00]  /*41d0*/  NOP ;  /* 0x0000000000007918 */ /* 0x000fc00000000000 */
        /* <DEDUP_REMOVED lines=10> */
.L_x_237:


//--------------------- .text._Z16calculateDensityP15IndividualSPEA2Pfii --------------------------
	.section	.text._Z16calculateDensityP15IndividualSPEA2Pfii,"ax",@progbits
	.align	128
        .global         _Z16calculateDensityP15IndividualSPEA2Pfii
        .type           _Z16calculateDensityP15IndividualSPEA2Pfii,@function
        .size           _Z16calculateDensityP15IndividualSPEA2Pfii,(.L_x_239 - _Z16calculateDensityP15IndividualSPEA2Pfii)
        .other          _Z16calculateDensityP15IndividualSPEA2Pfii,@"STO_CUDA_ENTRY STV_DEFAULT"
_Z16calculateDensityP15IndividualSPEA2Pfii:
.text._Z16calculateDensityP15IndividualSPEA2Pfii:
[----:B------:R-:W-:Y:S01]  /*0000*/  LDC R1, c[0x0][0x37c] ;  /* 0x0000df00ff017b82 */ /* 0x000fe20000000800 */
[----:B------:R-:W0:Y:S07]  /*0010*/  S2R R3, SR_TID.X ;  /* 0x0000000000037919 */ /* 0x000e2e0000002100 */
[----:B------:R-:W0:Y:S01]  /*0020*/  S2UR UR4, SR_CTAID.X ;  /* 0x00000000000479c3 */ /* 0x000e220000002500 */
[----:B------:R-:W1:Y:S07]  /*0030*/  LDCU UR6, c[0x0][0x390] ;  /* 0x00007200ff0677ac */ /* 0x000e6e0008000800 */
[----:B------:R-:W0:Y:S02]  /*0040*/  LDC R8, c[0x0][0x360] ;  /* 0x0000d800ff087b82 */ /* 0x000e240000000800 */
[----:B0-----:R-:W-:-:S05]  /*0050*/  IMAD R8, R8, UR4, R3 ;  /* 0x0000000408087c24 */ /* 0x001fca000f8e0203 */
[----:B-1----:R-:W-:-:S13]  /*0060*/  ISETP.GE.AND P0, PT, R8, UR6, PT ;  /* 0x0000000608007c0c */ /* 0x002fda000bf06270 */
[----:B------:R-:W-:Y:S05]  /*0070*/  @P0 EXIT ;  /* 0x000000000000094d */ /* 0x000fea0003800000 */
[----:B------:R-:W0:Y:S01]  /*0080*/  LDC.64 R4, c[0x0][0x380] ;  /* 0x0000e000ff047b82 */ /* 0x000e220000000a00 */
[----:B------:R-:W-:Y:S01]  /*0090*/  UISETP.GE.AND UP0, UPT, UR6, 0x1, UPT ;  /* 0x000000010600788c */ /* 0x000fe2000bf06270 */
[----:B------:R-:W1:Y:S01]  /*00a0*/  LDCU.64 UR12, c[0x0][0x358] ;  /* 0x00006b00ff0c77ac */ /* 0x000e620008000a00 */
[----:B0-----:R-:W-:-:S07]  /*00b0*/  IMAD.WIDE R4, R8, 0x24, R4 ;  /* 0x0000002408047825 */ /* 0x001fce00078e0204 */
[----:B-1----:R-:W-:Y:S05]  /*00c0*/  BRA.U !UP0, `(.L_x_58) ;  /* 0x0000001508087547 */ /* 0x002fea000b800000 */
[----:B------:R-:W-:Y:S01]  /*00d0*/  UISETP.GE.U32.AND UP0, UPT, UR6, 0x4, UPT ;  /* 0x000000040600788c */ /* 0x000fe2000bf06070 */
[----:B------:R-:W-:Y:S01]  /*00e0*/  HFMA2 R9, -RZ, RZ, 0, 0 ;  /* 0x00000000ff097431 */ /* 0x000fe200000001ff */
[----:B------:R-:W-:-:S07]  /*00f0*/  ULOP3.LUT UR5, UR6, 0x3, URZ, 0xc0, !UPT ;  /* 0x0000000306057892 */ /* 0x000fce000f8ec0ff */
[----:B------:R-:W-:Y:S05]  /*0100*/  BRA.U !UP0, `(.L_x_59) ;  /* 0x0000000908c07547 */ /* 0x000fea000b800000 */
[----:B------:R-:W0:Y:S01]  /*0110*/  LDC.64 R2, c[0x0][0x388] ;  /* 0x0000e200ff027b82 */ /* 0x000e220000000a00 */
[----:B------:R-:W-:Y:S01]  /*0120*/  ULOP3.LUT UR6, UR6, 0x7ffffffc, URZ, 0xc0, !UPT ;  /* 0x7ffffffc06067892 */ /* 0x000fe2000f8ec0ff */
[----:B------:R-:W-:Y:S01]  /*0130*/  IMAD.MOV.U32 R13, RZ, RZ, RZ ;  /* 0x000000ffff0d7224 */ /* 0x000fe200078e00ff */
[----:B------:R-:W1:Y:S04]  /*0140*/  LDCU UR4, c[0x0][0x390] ;  /* 0x00007200ff0477ac */ /* 0x000e680008000800 */
[----:B------:R-:W-:Y:S01]  /*0150*/  MOV R9, UR6 ;  /* 0x0000000600097c02 */ /* 0x000fe20008000f00 */
[----:B------:R-:W2:Y:S06]  /*0160*/  LDC.64 R6, c[0x0][0x380] ;  /* 0x0000e000ff067b82 */ /* 0x000eac0000000a00 */
.L_x_80:
[CC--:B------:R-:W-:Y:S01]  /*0170*/  ISETP.NE.AND P0, PT, R13.reuse, R8.reuse, PT ;  /* 0x000000080d00720c */ /* 0x0c0fe20003f05270 */
[----:B------:R-:W-:Y:S01]  /*0180*/  BSSY.RECONVERGENT B0, `(.L_x_60) ;  /* 0x0000024000007945 */ /* 0x000fe20003800200 */
[----:B0-----:R-:W-:Y:S01]  /*0190*/  IMAD.MOV.U32 R19, RZ, RZ, 0x7f7fffff ;  /* 0x7f7fffffff137424 */ /* 0x001fe200078e00ff */
[----:B------:R-:W-:Y:S01]  /*01a0*/  MOV R15, R8 ;  /* 0x00000008000f7202 */ /* 0x000fe20000000f00 */
[----:B--23--:R-:W-:-:S09]  /*01b0*/  IMAD.WIDE.U32 R10, R13, 0x24, R6 ;  /* 0x000000240d0a7825 */ /* 0x00cfd200078e0006 */
[----:B------:R-:W-:Y:S05]  /*01c0*/  @!P0 BRA `(.L_x_61) ;  /* 0x00000000007c8947 */ /* 0x000fea0003800000 */
[----:B------:R-:W2:Y:S04]  /*01d0*/  LDG.E R12, desc[UR12][R4.64+0x4] ;  /* 0x0000040c040c7981 */ /* 0x000ea8000c1e1900 */
[----:B------:R-:W2:Y:S04]  /*01e0*/  LDG.E R17, desc[UR12][R10.64+0x4] ;  /* 0x0000040c0a117981 */ /* 0x000ea8000c1e1900 */
[----:B------:R-:W3:Y:S04]  /*01f0*/  LDG.E R0, desc[UR12][R4.64] ;  /* 0x0000000c04007981 */ /* 0x000ee8000c1e1900 */
[----:B------:R-:W3:Y:S04]  /*0200*/  LDG.E R15, desc[UR12][R10.64] ;  /* 0x0000000c0a0f7981 */ /* 0x000ee8000c1e1900 */
[----:B------:R-:W4:Y:S04]  /*0210*/  LDG.E R14, desc[UR12][R4.64+0x8] ;  /* 0x0000080c040e7981 */ /* 0x000f28000c1e1900 */
[----:B------:R-:W4:Y:S04]  /*0220*/  LDG.E R19, desc[UR12][R10.64+0x8] ;  /* 0x0000080c0a137981 */ /* 0x000f28000c1e1900 */
[----:B------:R-:W5:Y:S04]  /*0230*/  LDG.E R16, desc[UR12][R4.64+0xc] ;  /* 0x00000c0c04107981 */ /* 0x000f68000c1e1900 */
[----:B------:R-:W5:Y:S01]  /*0240*/  LDG.E R21, desc[UR12][R10.64+0xc] ;  /* 0x00000c0c0a157981 */ /* 0x000f62000c1e1900 */
[----:B------:R-:W-:Y:S01]  /*0250*/  BSSY.RECONVERGENT B1, `(.L_x_62) ;  /* 0x0000015000017945 */ /* 0x000fe20003800200 */
[----:B--2---:R-:W-:Y:S01]  /*0260*/  FADD R12, R12, -R17 ;  /* 0x800000110c0c7221 */ /* 0x004fe20000000000 */
[----:B---3--:R-:W-:-:S03]  /*0270*/  FADD R0, R0, -R15 ;  /* 0x8000000f00007221 */ /* 0x008fc60000000000 */
[----:B------:R-:W-:-:S04]  /*0280*/  FMUL R15, R12, R12 ;  /* 0x0000000c0c0f7220 */ /* 0x000fc80000400000 */
[----:B------:R-:W-:Y:S01]  /*0290*/  FFMA R15, R0, R0, R15 ;  /* 0x00000000000f7223 */ /* 0x000fe2000000000f */
[----:B----4-:R-:W-:-:S04]  /*02a0*/  FADD R14, R14, -R19 ;  /* 0x800000130e0e7221 */ /* 0x010fc80000000000 */
[----:B------:R-:W-:Y:S01]  /*02b0*/  FFMA R15, R14, R14, R15 ;  /* 0x0000000e0e0f7223 */ /* 0x000fe2000000000f */
[----:B-----5:R-:W-:-:S04]  /*02c0*/  FADD R16, R16, -R21 ;  /* 0x8000001510107221 */ /* 0x020fc80000000000 */
[----:B------:R-:W-:-:S04]  /*02d0*/  FFMA R16, R16, R16, R15 ;  /* 0x0000001010107223 */ /* 0x000fc8000000000f */
[----:B------:R-:W-:Y:S01]  /*02e0*/  VIADD R0, R16, 0xf3000000 ;  /* 0xf300000010007836 */ /* 0x000fe20000000000 */
[----:B------:R2:W3:Y:S04]  /*02f0*/  MUFU.RSQ R15, R16 ;  /* 0x00000010000f7308 */ /* 0x0004e80000001400 */
[----:B------:R-:W-:-:S13]  /*0300*/  ISETP.GT.U32.AND P0, PT, R0, 0x727fffff, PT ;  /* 0x727fffff0000780c */ /* 0x000fda0003f04070 */
[----:B--23--:R-:W-:Y:S05]  /*0310*/  @!P0 BRA `(.L_x_63) ;  /* 0x0000000000108947 */ /* 0x00cfea0003800000 */
[----:B------:R-:W-:Y:S02]  /*0320*/  MOV R0, R16 ;  /* 0x0000001000007202 */ /* 0x000fe40000000f00 */
[----:B------:R-:W-:-:S07]  /*0330*/  MOV R18, 0x350 ;  /* 0x0000035000127802 */ /* 0x000fce0000000f00 */
[----:B01----:R-:W-:Y:S05]  /*0340*/  CALL.REL.NOINC `($__internal_3_$__cuda_sm20_sqrt_rn_f32_slowpath) ;  /* 0x00000020008c7944 */ /* 0x003fea0003c00000 */
[----:B------:R-:W-:Y:S05]  /*0350*/  BRA `(.L_x_64) ;  /* 0x0000000000107947 */ /* 0x000fea0003800000 */
.L_x_63:
[----:B------:R-:W-:Y:S01]  /*0360*/  FMUL.FTZ R19, R16, R15 ;  /* 0x0000000f10137220 */ /* 0x000fe20000410000 */
[----:B------:R-:W-:-:S03]  /*0370*/  FMUL.FTZ R12, R15, 0.5 ;  /* 0x3f0000000f0c7820 */ /* 0x000fc60000410000 */
[----:B------:R-:W-:-:S04]  /*0380*/  FFMA R0, -R19, R19, R16 ;  /* 0x0000001313007223 */ /* 0x000fc80000000110 */
[----:B------:R-:W-:-:S07]  /*0390*/  FFMA R19, R0, R12, R19 ;  /* 0x0000000c00137223 */ /* 0x000fce0000000013 */
.L_x_64:
[----:B-1----:R-:W-:Y:S05]  /*03a0*/  BSYNC.RECONVERGENT B1 ;  /* 0x0000000000017941 */ /* 0x002fea0003800200 */
.L_x_62:
[----:B------:R-:W-:-:S07]  /*03b0*/  IMAD.MOV.U32 R15, RZ, RZ, R13 ;  /* 0x000000ffff0f7224 */ /* 0x000fce00078e000d */
.L_x_61:
[----:B-1----:R-:W-:Y:S05]  /*03c0*/  BSYNC.RECONVERGENT B0 ;  /* 0x0000000000007941 */ /* 0x002fea0003800200 */
.L_x_60:
[----:B------:R-:W-:Y:S01]  /*03d0*/  IMAD R17, R8, UR4, R15 ;  /* 0x0000000408117c24 */ /* 0x000fe2000f8e020f */
[----:B------:R-:W-:Y:S01]  /*03e0*/  IADD3 R15, PT, PT, R13, 0x1, RZ ;  /* 0x000000010d0f7810 */ /* 0x000fe20007ffe0ff */
[----:B------:R-:W-:Y:S01]  /*03f0*/  BSSY.RECONVERGENT B0, `(.L_x_65) ;  /* 0x0000027000007945 */ /* 0x000fe20003800200 */
[----:B------:R-:W-:Y:S01]  /*0400*/  IMAD.MOV.U32 R21, RZ, RZ, 0x7f7fffff ;  /* 0x7f7fffffff157424 */ /* 0x000fe200078e00ff */
[-C--:B------:R-:W-:Y:S01]  /*0410*/  MOV R23, R8.reuse ;  /* 0x0000000800177202 */ /* 0x080fe20000000f00 */
[----:B0-----:R-:W-:Y:S01]  /*0420*/  IMAD.WIDE R16, R17, 0x4, R2 ;  /* 0x0000000411107825 */ /* 0x001fe200078e0202 */
[----:B------:R-:W-:-:S04]  /*0430*/  ISETP.NE.AND P0, PT, R15, R8, PT ;  /* 0x000000080f00720c */ /* 0x000fc80003f05270 */
[----:B------:R0:W-:Y:S09]  /*0440*/  STG.E desc[UR12][R16.64], R19 ;  /* 0x0000001310007986 */ /* 0x0001f2000c10190c */
[----:B------:R-:W-:Y:S05]  /*0450*/  @!P0 BRA `(.L_x_66) ;  /* 0x0000000000808947 */ /* 0x000fea0003800000 */
[----:B------:R-:W2:Y:S04]  /*0460*/  LDG.E R12, desc[UR12][R4.64+0x4] ;  /* 0x0000040c040c7981 */ /* 0x000ea8000c1e1900 */
[----:B0-----:R-:W2:Y:S04]  /*0470*/  LDG.E R19, desc[UR12][R10.64+0x28] ;  /* 0x0000280c0a137981 */ /* 0x001ea8000c1e1900 */
        /* <DEDUP_REMOVED lines=16> */
[----:B------:R0:W1:Y:S04]  /*0580*/  MUFU.RSQ R17, R16 ;  /* 0x0000001000117308 */ /* 0x0000680000001400 */
[----:B------:R-:W-:-:S13]  /*0590*/  ISETP.GT.U32.AND P0, PT, R0, 0x727fffff, PT ;  /* 0x727fffff0000780c */ /* 0x000fda0003f04070 */
[----:B01----:R-:W-:Y:S05]  /*05a0*/  @!P0 BRA `(.L_x_68) ;  /* 0x0000000000148947 */ /* 0x003fea0003800000 */
[----:B------:R-:W-:Y:S02]  /*05b0*/  MOV R0, R16 ;  /* 0x0000001000007202 */ /* 0x000fe40000000f00 */
[----:B------:R-:W-:-:S07]  /*05c0*/  MOV R18, 0x5e0 ;  /* 0x000005e000127802 */ /* 0x000fce0000000f00 */
[----:B------:R-:W-:Y:S05]  /*05d0*/  CALL.REL.NOINC `($__internal_3_$__cuda_sm20_sqrt_rn_f32_slowpath) ;  /* 0x0000001c00e87944 */ /* 0x000fea0003c00000 */
[----:B------:R-:W-:Y:S01]  /*05e0*/  IMAD.MOV.U32 R21, RZ, RZ, R19 ;  /* 0x000000ffff157224 */ /* 0x000fe200078e0013 */
[----:B------:R-:W-:Y:S06]  /*05f0*/  BRA `(.L_x_69) ;  /* 0x0000000000107947 */ /* 0x000fec0003800000 */
.L_x_68:
[----:B------:R-:W-:Y:S01]  /*0600*/  FMUL.FTZ R21, R16, R17 ;  /* 0x0000001110157220 */ /* 0x000fe20000410000 */
[----:B------:R-:W-:-:S03]  /*0610*/  FMUL.FTZ R12, R17, 0.5 ;  /* 0x3f000000110c7820 */ /* 0x000fc60000410000 */
[----:B------:R-:W-:-:S04]  /*0620*/  FFMA R0, -R21, R21, R16 ;  /* 0x0000001515007223 */ /* 0x000fc80000000110 */
[----:B------:R-:W-:-:S07]  /*0630*/  FFMA R21, R0, R12, R21 ;  /* 0x0000000c00157223 */ /* 0x000fce0000000015 */
.L_x_69:
[----:B------:R-:W-:Y:S05]  /*0640*/  BSYNC.RECONVERGENT B1 ;  /* 0x0000000000017941 */ /* 0x000fea0003800200 */
.L_x_67:
[----:B------:R-:W-:-:S07]  /*0650*/  MOV R23, R15 ;  /* 0x0000000f00177202 */ /* 0x000fce0000000f00 */
.L_x_66:
[----:B------:R-:W-:Y:S05]  /*0660*/  BSYNC.RECONVERGENT B0 ;  /* 0x0000000000007941 */ /* 0x000fea0003800200 */
.L_x_65:
[----:B0-----:R-:W-:Y:S01]  /*0670*/  IMAD R17, R8, UR4, R23 ;  /* 0x0000000408117c24 */ /* 0x001fe2000f8e0217 */
[----:B------:R-:W-:Y:S01]  /*0680*/  BSSY.RECONVERGENT B0, `(.L_x_70) ;  /* 0x0000027000007945 */ /* 0x000fe20003800200 */
[----:B------:R-:W-:Y:S01]  /*0690*/  VIADD R15, R13, 0x2 ;  /* 0x000000020d0f7836 */ /* 0x000fe20000000000 */
[----:B------:R-:W-:Y:S01]  /*06a0*/  MOV R19, 0x7f7fffff ;  /* 0x7f7fffff00137802 */ /* 0x000fe20000000f00 */
[----:B------:R-:W-:-:S03]  /*06b0*/  IMAD.WIDE R16, R17, 0x4, R2 ;  /* 0x0000000411107825 */ /* 0x000fc600078e0202 */
[----:B------:R-:W-:Y:S01]  /*06c0*/  ISETP.NE.AND P0, PT, R15, R8, PT ;  /* 0x000000080f00720c */ /* 0x000fe20003f05270 */
[----:B------:R-:W-:Y:S01]  /*06d0*/  IMAD.MOV.U32 R23, RZ, RZ, R8 ;  /* 0x000000ffff177224 */ /* 0x000fe200078e0008 */
[----:B------:R0:W-:Y:S11]  /*06e0*/  STG.E desc[UR12][R16.64], R21 ;  /* 0x0000001510007986 */ /* 0x0001f6000c10190c */
[----:B------:R-:W-:Y:S05]  /*06f0*/  @!P0 BRA `(.L_x_71) ;  /* 0x00000000007c8947 */ /* 0x000fea0003800000 */
[----:B------:R-:W2:Y:S04]  /*0700*/  LDG.E R12, desc[UR12][R4.64+0x4] ;  /* 0x0000040c040c7981 */ /* 0x000ea8000c1e1900 */
[----:B------:R-:W2:Y:S04]  /*0710*/  LDG.E R19, desc[UR12][R10.64+0x4c] ;  /* 0x00004c0c0a137981 */ /* 0x000ea8000c1e1900 */
[----:B------:R-:W3:Y:S04]  /*0720*/  LDG.E R0, desc[UR12][R4.64] ;  /* 0x0000000c04007981 */ /* 0x000ee8000c1e1900 */
[----:B0-----:R-:W3:Y:S04]  /*0730*/  LDG.E R17, desc[UR12][R10.64+0x48] ;  /* 0x0000480c0a117981 */ /* 0x001ee8000c1e1900 */
        /* <DEDUP_REMOVED lines=13> */
[----:B------:R0:W1:Y:S01]  /*0810*/  MUFU.RSQ R17, R16 ;  /* 0x0000001000117308 */ /* 0x0000620000001400 */
[----:B------:R-:W-:-:S04]  /*0820*/  IADD3 R0, PT, PT, R16, -0xd000000, RZ ;  /* 0xf300000010007810 */ /* 0x000fc80007ffe0ff */
[----:B------:R-:W-:-:S13]  /*0830*/  ISETP.GT.U32.AND P0, PT, R0, 0x727fffff, PT ;  /* 0x727fffff0000780c */ /* 0x000fda0003f04070 */
[----:B01----:R-:W-:Y:S05]  /*0840*/  @!P0 BRA `(.L_x_73) ;  /* 0x0000000000108947 */ /* 0x003fea0003800000 */
[----:B------:R-:W-:Y:S01]  /*0850*/  IMAD.MOV.U32 R0, RZ, RZ, R16 ;  /* 0x000000ffff007224 */ /* 0x000fe200078e0010 */
[----:B------:R-:W-:-:S07]  /*0860*/  MOV R18, 0x880 ;  /* 0x0000088000127802 */ /* 0x000fce0000000f00 */
[----:B------:R-:W-:Y:S05]  /*0870*/  CALL.REL.NOINC `($__internal_3_$__cuda_sm20_sqrt_rn_f32_slowpath) ;  /* 0x0000001c00407944 */ /* 0x000fea0003c00000 */
[----:B------:R-:W-:Y:S05]  /*0880*/  BRA `(.L_x_74) ;  /* 0x0000000000107947 */ /* 0x000fea0003800000 */
.L_x_73:
[----:B------:R-:W-:Y:S01]  /*0890*/  FMUL.FTZ R19, R16, R17 ;  /* 0x0000001110137220 */ /* 0x000fe20000410000 */
[----:B------:R-:W-:-:S03]  /*08a0*/  FMUL.FTZ R12, R17, 0.5 ;  /* 0x3f000000110c7820 */ /* 0x000fc60000410000 */
[----:B------:R-:W-:-:S04]  /*08b0*/  FFMA R0, -R19, R19, R16 ;  /* 0x0000001313007223 */ /* 0x000fc80000000110 */
[----:B------:R-:W-:-:S07]  /*08c0*/  FFMA R19, R0, R12, R19 ;  /* 0x0000000c00137223 */ /* 0x000fce0000000013 */
.L_x_74:
[----:B------:R-:W-:Y:S05]  /*08d0*/  BSYNC.RECONVERGENT B1 ;  /* 0x0000000000017941 */ /* 0x000fea0003800200 */
.L_x_72:
[----:B------:R-:W-:-:S07]  /*08e0*/  MOV R23, R15 ;  /* 0x0000000f00177202 */ /* 0x000fce0000000f00 */
.L_x_71:
[----:B------:R-:W-:Y:S05]  /*08f0*/  BSYNC.RECONVERGENT B0 ;  /* 0x0000000000007941 */ /* 0x000fea0003800200 */
.L_x_70:
        /* <DEDUP_REMOVED lines=33> */
[----:B------:R-:W-:Y:S01]  /*0b10*/  MOV R21, R19 ;  /* 0x0000001300157202 */ /* 0x000fe20000000f00 */
[----:B------:R-:W-:Y:S06]  /*0b20*/  BRA `(.L_x_79) ;  /* 0x0000000000107947 */ /* 0x000fec0003800000 */
.L_x_78:
[----:B------:R-:W-:Y:S01]  /*0b30*/  FMUL.FTZ R21, R16, R11 ;  /* 0x0000000b10157220 */ /* 0x000fe20000410000 */
[----:B------:R-:W-:-:S03]  /*0b40*/  FMUL.FTZ R10, R11, 0.5 ;  /* 0x3f0000000b0a7820 */ /* 0x000fc60000410000 */
[----:B------:R-:W-:-:S04]  /*0b50*/  FFMA R0, -R21, R21, R16 ;  /* 0x0000001515007223 */ /* 0x000fc80000000110 */
[----:B------:R-:W-:-:S07]  /*0b60*/  FFMA R21, R0, R10, R21 ;  /* 0x0000000a00157223 */ /* 0x000fce0000000015 */
.L_x_79:
[----:B------:R-:W-:Y:S05]  /*0b70*/  BSYNC.RECONVERGENT B1 ;  /* 0x0000000000017941 */ /* 0x000fea0003800200 */
.L_x_77:
[----:B------:R-:W-:-:S07]  /*0b80*/  IMAD.MOV.U32 R23, RZ, RZ, R15 ;  /* 0x000000ffff177224 */ /* 0x000fce00078e000f */
.L_x_76:
[----:B------:R-:W-:Y:S05]  /*0b90*/  BSYNC.RECONVERGENT B0 ;  /* 0x0000000000007941 */ /* 0x000fea0003800200 */
.L_x_75:
[----:B------:R-:W-:Y:S01]  /*0ba0*/  UMOV UR6, UR4 ;  /* 0x0000000400067c82 */ /* 0x000fe20008000000 */
[----:B------:R-:W-:Y:S01]  /*0bb0*/  IADD3 R13, PT, PT, R13, 0x4, RZ ;  /* 0x000000040d0d7810 */ /* 0x000fe20007ffe0ff */
[----:B------:R-:W-:-:S03]  /*0bc0*/  IMAD R11, R8, UR6, R23 ;  /* 0x00000006080b7c24 */ /* 0x000fc6000f8e0217 */
[----:B------:R-:W-:Y:S01]  /*0bd0*/  ISETP.NE.AND P0, PT, R13, R9, PT ;  /* 0x000000090d00720c */ /* 0x000fe20003f05270 */
[----:B------:R-:W-:-:S05]  /*0be0*/  IMAD.WIDE R10, R11, 0x4, R2 ;  /* 0x000000040b0a7825 */ /* 0x000fca00078e0202 */
[----:B------:R3:W-:Y:S07]  /*0bf0*/  STG.E desc[UR12][R10.64], R21 ;  /* 0x000000150a007986 */ /* 0x0007ee000c10190c */
[----:B------:R-:W-:Y:S05]  /*0c00*/  @P0 BRA `(.L_x_80) ;  /* 0xfffffff400580947 */ /* 0x000fea000383ffff */
.L_x_59:
[----:B------:R-:W-:-:S09]  /*0c10*/  UISETP.NE.AND UP0, UPT, UR5, URZ, UPT ;  /* 0x000000ff0500728c */ /* 0x000fd2000bf05270 */
[----:B------:R-:W-:Y:S05]  /*0c20*/  BRA.U !UP0, `(.L_x_58) ;  /* 0x0000000908307547 */ /* 0x000fea000b800000 */
[----:B------:R-:W-:-:S09]  /*0c30*/  UISETP.NE.AND UP0, UPT, UR5, 0x1, UPT ;  /* 0x000000010500788c */ /* 0x000fd2000bf05270 */
[----:B------:R-:W-:Y:S05]  /*0c40*/  BRA.U !UP0, `(.L_x_81) ;  /* 0x0000000508687547 */ /* 0x000fea000b800000 */
[----:B------:R-:W1:Y:S01]  /*0c50*/  LDC.64 R2, c[0x0][0x380] ;  /* 0x0000e000ff027b82 */ /* 0x000e620000000a00 */
[CC--:B------:R-:W-:Y:S01]  /*0c60*/  ISETP.NE.AND P0, PT, R9.reuse, R8.reuse, PT ;  /* 0x000000080900720c */ /* 0x0c0fe20003f05270 */
[----:B------:R-:W-:Y:S01]  /*0c70*/  BSSY.RECONVERGENT B0, `(.L_x_82) ;  /* 0x0000025000007945 */ /* 0x000fe20003800200 */
[----:B------:R-:W-:Y:S01]  /*0c80*/  IMAD.MOV.U32 R13, RZ, RZ, 0x7f7fffff ;  /* 0x7f7fffffff0d7424 */ /* 0x000fe200078e00ff */
[----:B------:R-:W-:Y:S01]  /*0c90*/  MOV R7, R8 ;  /* 0x0000000800077202 */ /* 0x000fe20000000f00 */
[----:B-1----:R-:W-:-:S09]  /*0ca0*/  IMAD.WIDE.U32 R2, R9, 0x24, R2 ;  /* 0x0000002409027825 */ /* 0x002fd200078e0002 */
[----:B------:R-:W-:Y:S05]  /*0cb0*/  @!P0 BRA `(.L_x_83) ;  /* 0x0000000000808947 */ /* 0x000fea0003800000 */
[----:B------:R-:W2:Y:S04]  /*0cc0*/  LDG.E R6, desc[UR12][R4.64+0x4] ;  /* 0x0000040c04067981 */ /* 0x000ea8000c1e1900 */
[----:B---3--:R-:W2:Y:S04]  /*0cd0*/  LDG.E R11, desc[UR12][R2.64+0x4] ;  /* 0x0000040c020b7981 */ /* 0x008ea8000c1e1900 */
        /* <DEDUP_REMOVED lines=16> */
[----:B------:R1:W2:Y:S04]  /*0de0*/  MUFU.RSQ R7, R12 ;  /* 0x0000000c00077308 */ /* 0x0002a80000001400 */
[----:B------:R-:W-:-:S13]  /*0df0*/  ISETP.GT.U32.AND P0, PT, R0, 0x727fffff, PT ;  /* 0x727fffff0000780c */ /* 0x000fda0003f04070 */
[----:B-12---:R-:W-:Y:S05]  /*0e00*/  @!P0 BRA `(.L_x_85) ;  /* 0x0000000000148947 */ /* 0x006fea0003800000 */
[----:B------:R-:W-:Y:S02]  /*0e10*/  MOV R0, R12 ;  /* 0x0000000c00007202 */ /* 0x000fe40000000f00 */
[----:B------:R-:W-:-:S07]  /*0e20*/  MOV R18, 0xe40 ;  /* 0x00000e4000127802 */ /* 0x000fce0000000f00 */
[----:B0-----:R-:W-:Y:S05]  /*0e30*/  CALL.REL.NOINC `($__internal_3_$__cuda_sm20_sqrt_rn_f32_slowpath) ;  /* 0x0000001400d07944 */ /* 0x001fea0003c00000 */
[----:B------:R-:W-:Y:S01]  /*0e40*/  IMAD.MOV.U32 R13, RZ, RZ, R19 ;  /* 0x000000ffff0d7224 */ /* 0x000fe200078e0013 */
[----:B------:R-:W-:Y:S06]  /*0e50*/  BRA `(.L_x_86) ;  /* 0x0000000000107947 */ /* 0x000fec0003800000 */
.L_x_85:
[----:B------:R-:W-:Y:S01]  /*0e60*/  FMUL.FTZ R13, R12, R7 ;  /* 0x000000070c0d7220 */ /* 0x000fe20000410000 */
[----:B------:R-:W-:-:S03]  /*0e70*/  FMUL.FTZ R6, R7, 0.5 ;  /* 0x3f00000007067820 */ /* 0x000fc60000410000 */
[----:B------:R-:W-:-:S04]  /*0e80*/  FFMA R0, -R13, R13, R12 ;  /* 0x0000000d0d007223 */ /* 0x000fc8000000010c */
[----:B------:R-:W-:-:S07]  /*0e90*/  FFMA R13, R0, R6, R13 ;  /* 0x00000006000d7223 */ /* 0x000fce000000000d */
.L_x_86:
[----:B------:R-:W-:Y:S05]  /*0ea0*/  BSYNC.RECONVERGENT B1 ;  /* 0x0000000000017941 */ /* 0x000fea0003800200 */
.L_x_84:
[----:B------:R-:W-:-:S07]  /*0eb0*/  MOV R7, R9 ;  /* 0x0000000900077202 */ /* 0x000fce0000000f00 */
.L_x_83:
[----:B------:R-:W-:Y:S05]  /*0ec0*/  BSYNC.RECONVERGENT B0 ;  /* 0x0000000000007941 */ /* 0x000fea0003800200 */
.L_x_82:
[----:B---3--:R-:W1:Y:S01]  /*0ed0*/  LDC.64 R10, c[0x0][0x388] ;  /* 0x0000e200ff0a7b82 */ /* 0x008e620000000a00 */
[----:B------:R-:W2:Y:S01]  /*0ee0*/  LDCU UR4, c[0x0][0x390] ;  /* 0x00007200ff0477ac */ /* 0x000ea20008000800 */
[----:B------:R-:W-:Y:S01]  /*0ef0*/  BSSY.RECONVERGENT B0, `(.L_x_87) ;  /* 0x0000029000007945 */ /* 0x000fe20003800200 */
[----:B------:R-:W-:Y:S01]  /*0f00*/  MOV R15, 0x7f7fffff ;  /* 0x7f7fffff000f7802 */ /* 0x000fe20000000f00 */
[----:B0-----:R-:W-:Y:S02]  /*0f10*/  IMAD.MOV.U32 R17, RZ, RZ, R8 ;  /* 0x000000ffff117224 */ /* 0x001fe400078e0008 */
[----:B--2---:R-:W-:-:S04]  /*0f20*/  IMAD R7, R8, UR4, R7 ;  /* 0x0000000408077c24 */ /* 0x004fc8000f8e0207 */
[----:B-1----:R-:W-:-:S04]  /*0f30*/  IMAD.WIDE R10, R7, 0x4, R10 ;  /* 0x00000004070a7825 */ /* 0x002fc800078e020a */
[----:B------:R-:W-:Y:S01]  /*0f40*/  VIADD R7, R9, 0x1 ;  /* 0x0000000109077836 */ /* 0x000fe20000000000 */
[----:B------:R0:W-:Y:S04]  /*0f50*/  STG.E desc[UR12][R10.64], R13 ;  /* 0x0000000d0a007986 */ /* 0x0001e8000c10190c */
[----:B------:R-:W-:-:S13]  /*0f60*/  ISETP.NE.AND P0, PT, R7, R8, PT ;  /* 0x000000080700720c */ /* 0x000fda0003f05270 */
[----:B0-----:R-:W-:Y:S05]  /*0f70*/  @!P0 BRA `(.L_x_88) ;  /* 0x0000000000808947 */ /* 0x001fea0003800000 */
        /* <DEDUP_REMOVED lines=26> */
.L_x_90:
[----:B------:R-:W-:Y:S01]  /*1120*/  FMUL.FTZ R15, R12, R3 ;  /* 0x000000030c0f7220 */ /* 0x000fe20000410000 */
[----:B------:R-:W-:-:S03]  /*1130*/  FMUL.FTZ R2, R3, 0.5 ;  /* 0x3f00000003027820 */ /* 0x000fc60000410000 */
[----:B------:R-:W-:-:S04]  /*1140*/  FFMA R0, -R15, R15, R12 ;  /* 0x0000000f0f007223 */ /* 0x000fc8000000010c */
[----:B------:R-:W-:-:S07]  /*1150*/  FFMA R15, R0, R2, R15 ;  /* 0x00000002000f7223 */ /* 0x000fce000000000f */
.L_x_91:
[----:B------:R-:W-:Y:S05]  /*1160*/  BSYNC.RECONVERGENT B1 ;  /* 0x0000000000017941 */ /* 0x000fea0003800200 */
.L_x_89:
[----:B------:R-:W-:-:S07]  /*1170*/  IMAD.MOV.U32 R17, RZ, RZ, R7 ;  /* 0x000000ffff117224 */ /* 0x000fce00078e0007 */
.L_x_88:
[----:B------:R-:W-:Y:S05]  /*1180*/  BSYNC.RECONVERGENT B0 ;  /* 0x0000000000007941 */ /* 0x000fea0003800200 */
.L_x_87:
[----:B------:R-:W0:Y:S01]  /*1190*/  LDC.64 R2, c[0x0][0x388] ;  /* 0x0000e200ff027b82 */ /* 0x000e220000000a00 */
[----:B------:R-:W1:Y:S01]  /*11a0*/  LDCU UR6, c[0x0][0x390] ;  /* 0x00007200ff0677ac */ /* 0x000e620008000800 */
[----:B------:R-:W-:Y:S01]  /*11b0*/  IADD3 R9, PT, PT, R9, 0x2, RZ ;  /* 0x0000000209097810 */ /* 0x000fe20007ffe0ff */
[----:B-1----:R-:W-:-:S04]  /*11c0*/  IMAD R7, R8, UR6, R17 ;  /* 0x0000000608077c24 */ /* 0x002fc8000f8e0211 */
[----:B0-----:R-:W-:-:S05]  /*11d0*/  IMAD.WIDE R2, R7, 0x4, R2 ;  /* 0x0000000407027825 */ /* 0x001fca00078e0202 */
[----:B------:R1:W-:Y:S02]  /*11e0*/  STG.E desc[UR12][R2.64], R15 ;  /* 0x0000000f02007986 */ /* 0x0003e4000c10190c */
.L_x_81:
[----:B------:R-:W-:-:S04]  /*11f0*/  ULOP3.LUT UR4, UR6, 0x1, URZ, 0xc0, !UPT ;  /* 0x0000000106047892 */ /* 0x000fc8000f8ec0ff */
[----:B------:R-:W-:-:S09]  /*1200*/  UISETP.NE.U32.AND UP0, UPT, UR4, 0x1, UPT ;  /* 0x000000010400788c */ /* 0x000fd2000bf05070 */
[----:B------:R-:W-:Y:S05]  /*1210*/  BRA.U UP0, `(.L_x_58) ;  /* 0x0000000100b47547 */ /* 0x000fea000b800000 */
[-C--:B------:R-:W-:Y:S01]  /*1220*/  ISETP.NE.AND P0, PT, R9, R8.reuse, PT ;  /* 0x000000080900720c */ /* 0x080fe20003f05270 */
[----:B------:R-:W-:Y:S01]  /*1230*/  BSSY.RECONVERGENT B0, `(.L_x_92) ;  /* 0x0000026000007945 */ /* 0x000fe20003800200 */
[----:B------:R-:W-:Y:S01]  /*1240*/  IMAD.MOV.U32 R7, RZ, RZ, 0x7f7fffff ;  /* 0x7f7fffffff077424 */ /* 0x000fe200078e00ff */
[----:B---3--:R-:W-:-:S10]  /*1250*/  MOV R11, R8 ;  /* 0x00000008000b7202 */ /* 0x008fd40000000f00 */
[----:B------:R-:W-:Y:S05]  /*1260*/  @!P0 BRA `(.L_x_93) ;  /* 0x0000000000888947 */ /* 0x000fea0003800000 */
[----:B-1----:R-:W1:Y:S01]  /*1270*/  LDC.64 R2, c[0x0][0x380] ;  /* 0x0000e000ff027b82 */ /* 0x002e620000000a00 */
[----:B------:R-:W2:Y:S04]  /*1280*/  LDG.E R6, desc[UR12][R4.64+0x4] ;  /* 0x0000040c04067981 */ /* 0x000ea8000c1e1900 */
[----:B------:R-:W3:Y:S04]  /*1290*/  LDG.E R0, desc[UR12][R4.64] ;  /* 0x0000000c04007981 */ /* 0x000ee8000c1e1900 */
[----:B------:R-:W4:Y:S04]  /*12a0*/  LDG.E R10, desc[UR12][R4.64+0x8] ;  /* 0x0000080c040a7981 */ /* 0x000f28000c1e1900 */
[----:B------:R-:W5:Y:S01]  /*12b0*/  LDG.E R12, desc[UR12][R4.64+0xc] ;  /* 0x00000c0c040c7981 */ /* 0x000f62000c1e1900 */
[----:B-1----:R-:W-:-:S05]  /*12c0*/  IMAD.WIDE.U32 R2, R9, 0x24, R2 ;  /* 0x0000002409027825 */ /* 0x002fca00078e0002 */
[----:B------:R-:W2:Y:S04]  /*12d0*/  LDG.E R11, desc[UR12][R2.64+0x4] ;  /* 0x0000040c020b7981 */ /* 0x000ea8000c1e1900 */
[----:B------:R-:W3:Y:S04]  /*12e0*/  LDG.E R7, desc[UR12][R2.64] ;  /* 0x0000000c02077981 */ /* 0x000ee8000c1e1900 */
[----:B------:R-:W4:Y:S04]  /*12f0*/  LDG.E R13, desc[UR12][R2.64+0x8] ;  /* 0x0000080c020d7981 */ /* 0x000f28000c1e1900 */
[----:B------:R-:W5:Y:S01]  /*1300*/  LDG.E R15, desc[UR12][R2.64+0xc] ;  /* 0x00000c0c020f7981 */ /* 0x000f62000c1e1900 */
[----:B------:R-:W-:Y:S01]  /*1310*/  BSSY.RECONVERGENT B1, `(.L_x_94) ;  /* 0x0000016000017945 */ /* 0x000fe20003800200 */
[----:B--2---:R-:W-:Y:S01]  /*1320*/  FADD R6, R6, -R11 ;  /* 0x8000000b06067221 */ /* 0x004fe20000000000 */
[----:B---3--:R-:W-:-:S03]  /*1330*/  FADD R0, R0, -R7 ;  /* 0x8000000700007221 */ /* 0x008fc60000000000 */
[----:B------:R-:W-:Y:S01]  /*1340*/  FMUL R7, R6, R6 ;  /* 0x0000000606077220 */ /* 0x000fe20000400000 */
[----:B----4-:R-:W-:-:S03]  /*1350*/  FADD R10, R10, -R13 ;  /* 0x8000000d0a0a7221 */ /* 0x010fc60000000000 */
[----:B------:R-:W-:Y:S01]  /*1360*/  FFMA R7, R0, R0, R7 ;  /* 0x0000000000077223 */ /* 0x000fe20000000007 */
[----:B-----5:R-:W-:-:S03]  /*1370*/  FADD R12, R12, -R15 ;  /* 0x8000000f0c0c7221 */ /* 0x020fc60000000000 */
[----:B------:R-:W-:-:S04]  /*1380*/  FFMA R7, R10, R10, R7 ;  /* 0x0000000a0a077223 */ /* 0x000fc80000000007 */
        /* <DEDUP_REMOVED lines=10> */
.L_x_95:
[----:B------:R-:W-:Y:S01]  /*1430*/  FMUL.FTZ R7, R12, R3 ;  /* 0x000000030c077220 */ /* 0x000fe20000410000 */
[----:B------:R-:W-:-:S03]  /*1440*/  FMUL.FTZ R2, R3, 0.5 ;  /* 0x3f00000003027820 */ /* 0x000fc60000410000 */
[----:B------:R-:W-:-:S04]  /*1450*/  FFMA R0, -R7, R7, R12 ;  /* 0x0000000707007223 */ /* 0x000fc8000000010c */
[----:B------:R-:W-:-:S07]  /*1460*/  FFMA R7, R0, R2, R7 ;  /* 0x0000000200077223 */ /* 0x000fce0000000007 */
.L_x_96:
[----:B------:R-:W-:Y:S05]  /*1470*/  BSYNC.RECONVERGENT B1 ;  /* 0x0000000000017941 */ /* 0x000fea0003800200 */
.L_x_94:
[----:B------:R-:W-:-:S07]  /*1480*/  MOV R11, R9 ;  /* 0x00000009000b7202 */ /* 0x000fce0000000f00 */
.L_x_93:
[----:B------:R-:W-:Y:S05]  /*1490*/  BSYNC.RECONVERGENT B0 ;  /* 0x0000000000007941 */ /* 0x000fea0003800200 */
.L_x_92:
[----:B-1----:R-:W1:Y:S01]  /*14a0*/  LDC.64 R2, c[0x0][0x388] ;  /* 0x0000e200ff027b82 */ /* 0x002e620000000a00 */
[----:B------:R-:W2:Y:S02]  /*14b0*/  LDCU UR6, c[0x0][0x390] ;  /* 0x00007200ff0677ac */ /* 0x000ea40008000800 */
[----:B--2---:R-:W-:-:S04]  /*14c0*/  IMAD R9, R8, UR6, R11 ;  /* 0x0000000608097c24 */ /* 0x004fc8000f8e020b */
[----:B-1----:R-:W-:-:S05]  /*14d0*/  IMAD.WIDE R2, R9, 0x4, R2 ;  /* 0x0000000409027825 */ /* 0x002fca00078e0202 */
[----:B------:R2:W-:Y:S02]  /*14e0*/  STG.E desc[UR12][R2.64], R7 ;  /* 0x0000000702007986 */ /* 0x0005e4000c10190c */
.L_x_58:
[----:B------:R-:W4:Y:S01]  /*14f0*/  LDCU UR4, c[0x0][0x394] ;  /* 0x00007280ff0477ac */ /* 0x000f220008000800 */
[----:B-12---:R-:W-:Y:S01]  /*1500*/  IMAD.MOV.U32 R2, RZ, RZ, 0x7f7fffff ;  /* 0x7f7fffffff027424 */ /* 0x006fe200078e00ff */
[----:B----4-:R-:W-:-:S04]  /*1510*/  UISETP.GE.AND UP0, UPT, UR4, URZ, UPT ;  /* 0x000000ff0400728c */ /* 0x010fc8000bf06270 */
[----:B------:R-:W-:Y:S01]  /*1520*/  UISETP.LT.OR UP0, UPT, UR6, 0x1, !UP0 ;  /* 0x000000010600788c */ /* 0x000fe2000c701670 */
[----:B------:R-:W-:Y:S08]  /*1530*/  BAR.SYNC.DEFER_BLOCKING 0x0 ;  /* 0x0000000000007b1d */ /* 0x000ff00000010000 */
[----:B------:R-:W-:Y:S05]  /*1540*/  BRA.U UP0, `(.L_x_97) ;  /* 0x0000000900f47547 */ /* 0x000fea000b800000 */
[----:B------:R-:W1:Y:S01]  /*1550*/  LDCU.64 UR4, c[0x0][0x388] ;  /* 0x00007100ff0477ac */ /* 0x000e620008000a00 */
[----:B------:R-:W-:Y:S01]  /*1560*/  BSSY.RECONVERGENT B0, `(.L_x_98) ;  /* 0x00000b9000007945 */ /* 0x000fe20003800200 */
[----:B------:R-:W-:Y:S01]  /*1570*/  IMAD R9, R8, UR6, RZ ;  /* 0x0000000608097c24 */ /* 0x000fe2000f8e02ff */
[----:B------:R-:W-:Y:S01]  /*1580*/  MOV R8, 0x7f7fffff ;  /* 0x7f7fffff00087802 */ /* 0x000fe20000000f00 */
[----:B------:R-:W-:Y:S01]  /*1590*/  ULOP3.LUT UR7, UR6, 0xf, URZ, 0xc0, !UPT ;  /* 0x0000000f06077892 */ /* 0x000fe2000f8ec0ff */
[----:B------:R-:W-:Y:S01]  /*15a0*/  CS2R R6, SRZ ;  /* 0x0000000000067805 */ /* 0x000fe2000001ff00 */
[----:B------:R-:W-:Y:S02]  /*15b0*/  ULOP3.LUT UR9, UR6, 0x7, URZ, 0xc0, !UPT ;  /* 0x0000000706097892 */ /* 0x000fe4000f8ec0ff */
[----:B------:R-:W-:Y:S02]  /*15c0*/  ULOP3.LUT UR11, UR6, 0x7ffffff0, URZ, 0xc0, !UPT ;  /* 0x7ffffff0060b7892 */ /* 0x000fe4000f8ec0ff */
[----:B------:R-:W-:-:S02]  /*15d0*/  UIADD3 UR8, UPT, UPT, UR7, -0x1, URZ ;  /* 0xffffffff07087890 */ /* 0x000fc4000fffe0ff */
[----:B------:R-:W-:Y:S02]  /*15e0*/  UIADD3 UR10, UPT, UPT, UR9, -0x1, URZ ;  /* 0xffffffff090a7890 */ /* 0x000fe4000fffe0ff */
[----:B------:R-:W-:Y:S02]  /*15f0*/  ULOP3.LUT UR15, UR6, 0x3, URZ, 0xc0, !UPT ;  /* 0x00000003060f7892 */ /* 0x000fe4000f8ec0ff */
[----:B------:R-:W-:Y:S02]  /*1600*/  UIADD3 UR14, UPT, UPT, -UR11, URZ, URZ ;  /* 0x000000ff0b0e7290 */ /* 0x000fe4000fffe1ff */
[----:B-1----:R-:W-:Y:S02]  /*1610*/  UIADD3 UR4, UP0, UPT, UR4, 0x20, URZ ;  /* 0x0000002004047890 */ /* 0x002fe4000ff1e0ff */
[----:B------:R-:W-:Y:S02]  /*1620*/  UISETP.GE.U32.AND UP1, UPT, UR8, 0x7, UPT ;  /* 0x000000070800788c */ /* 0x000fe4000bf26070 */
[----:B------:R-:W-:-:S02]  /*1630*/  UIADD3.X UR5, UPT, UPT, URZ, UR5, URZ, UP0, !UPT ;  /* 0x00000005ff057290 */ /* 0x000fc400087fe4ff */
[----:B------:R-:W-:-:S11]  /*1640*/  UISETP.GE.U32.AND UP0, UPT, UR10, 0x3, UPT ;  /* 0x000000030a00788c */ /* 0x000fd6000bf06070 */
.L_x_109:
[----:B-1----:R-:W1:Y:S01]  /*1650*/  LDCU UR6, c[0x0][0x390] ;  /* 0x00007200ff0677ac */ /* 0x002e620008000800 */
[----:B---3--:R-:W-:Y:S01]  /*1660*/  MOV R11, 0x7f7fffff ;  /* 0x7f7fffff000b7802 */ /* 0x008fe20000000f00 */
[----:B------:R-:W-:Y:S02]  /*1670*/  IMAD.MOV.U32 R2, RZ, RZ, RZ ;  /* 0x000000ffff027224 */ /* 0x000fe400078e00ff */
[----:B-1----:R-:W-:-:S05]  /*1680*/  IMAD.U32 R0, RZ, RZ, UR6 ;  /* 0x00000006ff007e24 */ /* 0x002fca000f8e00ff */
[----:B------:R-:W-:-:S13]  /*1690*/  ISETP.GE.U32.AND P0, PT, R0, 0x10, PT ;  /* 0x000000100000780c */ /* 0x000fda0003f06070 */
[----:B--2---:R-:W-:Y:S05]  /*16a0*/  @!P0 BRA `(.L_x_99) ;  /* 0x0000000000ec8947 */ /* 0x004fea0003800000 */
[----:B------:R-:W-:Y:S01]  /*16b0*/  MOV R11, 0x7f7fffff ;  /* 0x7f7fffff000b7802 */ /* 0x000fe20000000f00 */
[----:B------:R-:W-:Y:S01]  /*16c0*/  IMAD.MOV.U32 R10, RZ, RZ, R9 ;  /* 0x000000ffff0a7224 */ /* 0x000fe200078e0009 */
[----:B------:R-:W-:-:S07]  /*16d0*/  MOV R25, UR14 ;  /* 0x0000000e00197c02 */ /* 0x000fce0008000f00 */
.L_x_100:
[----:B------:R-:W-:Y:S01]  /*16e0*/  MOV R3, UR5 ;  /* 0x0000000500037c02 */ /* 0x000fe20008000f00 */
[----:B------:R-:W-:-:S04]  /*16f0*/  IMAD.U32 R2, RZ, RZ, UR4 ;  /* 0x00000004ff027e24 */ /* 0x000fc8000f8e00ff */
[----:B------:R-:W-:-:S05]  /*1700*/  IMAD.WIDE R2, R10, 0x4, R2 ;  /* 0x000000040a027825 */ /* 0x000fca00078e0202 */
[----:B------:R-:W2:Y:S04]  /*1710*/  LDG.E R24, desc[UR12][R2.64+-0x20] ;  /* 0xffffe00c02187981 */ /* 0x000ea8000c1e1900 */
[----:B------:R-:W3:Y:S04]  /*1720*/  LDG.E R27, desc[UR12][R2.64+-0x1c] ;  /* 0xffffe40c021b7981 */ /* 0x000ee8000c1e1900 */
[----:B------:R-:W4:Y:S04]  /*1730*/  LDG.E R23, desc[UR12][R2.64+-0x18] ;  /* 0xffffe80c02177981 */ /* 0x000f28000c1e1900 */
[----:B------:R-:W5:Y:S04]  /*1740*/  LDG.E R22, desc[UR12][R2.64+-0x14] ;  /* 0xffffec0c02167981 */ /* 0x000f68000c1e1900 */
[----:B------:R-:W5:Y:S04]  /*1750*/  LDG.E R21, desc[UR12][R2.64+-0x10] ;  /* 0xfffff00c02157981 */ /* 0x000f68000c1e1900 */
[----:B------:R-:W5:Y:S04]  /*1760*/  LDG.E R20, desc[UR12][R2.64+-0xc] ;  /* 0xfffff40c02147981 */ /* 0x000f68000c1e1900 */
[----:B0-----:R-:W5:Y:S04]  /*1770*/  LDG.E R19, desc[UR12][R2.64+-0x8] ;  /* 0xfffff80c02137981 */ /* 0x001f68000c1e1900 */
[----:B------:R-:W5:Y:S04]  /*1780*/  LDG.E R18, desc[UR12][R2.64+-0x4] ;  /* 0xfffffc0c02127981 */ /* 0x000f68000c1e1900 */
[----:B------:R-:W5:Y:S04]  /*1790*/  LDG.E R17, desc[UR12][R2.64] ;  /* 0x0000000c02117981 */ /* 0x000f68000c1e1900 */
[----:B------:R-:W5:Y:S04]  /*17a0*/  LDG.E R16, desc[UR12][R2.64+0x4] ;  /* 0x0000040c02107981 */ /* 0x000f68000c1e1900 */
[----:B------:R-:W5:Y:S04]  /*17b0*/  LDG.E R15, desc[UR12][R2.64+0x8] ;  /* 0x0000080c020f7981 */ /* 0x000f68000c1e1900 */
[----:B------:R-:W5:Y:S04]  /*17c0*/  LDG.E R14, desc[UR12][R2.64+0xc] ;  /* 0x00000c0c020e7981 */ /* 0x000f68000c1e1900 */
[----:B------:R-:W5:Y:S04]  /*17d0*/  LDG.E R13, desc[UR12][R2.64+0x10] ;  /* 0x0000100c020d7981 */ /* 0x000f68000c1e1900 */
[----:B------:R-:W5:Y:S01]  /*17e0*/  LDG.E R12, desc[UR12][R2.64+0x14] ;  /* 0x0000140c020c7981 */ /* 0x000f62000c1e1900 */
[----:B--2---:R-:W-:-:S04]  /*17f0*/  FSETP.GEU.AND P0, PT, R24, R11, PT ;  /* 0x0000000b1800720b */ /* 0x004fc80003f0e000 */
[----:B------:R-:W-:Y:S02]  /*1800*/  FSEL R26, R24, R11, !P0 ;  /* 0x0000000b181a7208 */ /* 0x000fe40004000000 */
[----:B------:R-:W2:Y:S04]  /*1810*/  LDG.E R11, desc[UR12][R2.64+0x18] ;  /* 0x0000180c020b7981 */ /* 0x000ea8000c1e1900 */
[----:B------:R-:W2:Y:S01]  /*1820*/  LDG.E R24, desc[UR12][R2.64+0x1c] ;  /* 0x00001c0c02187981 */ /* 0x000ea2000c1e1900 */
[-C--:B---3--:R-:W-:Y:S01]  /*1830*/  FSETP.GEU.AND P0, PT, R27, R26.reuse, PT ;  /* 0x0000001a1b00720b */ /* 0x088fe20003f0e000 */
[----:B------:R-:W-:Y:S01]  /*1840*/  VIADD R25, R25, 0x10 ;  /* 0x0000001019197836 */ /* 0x000fe20000000000 */
[----:B------:R-:W-:Y:S02]  /*1850*/  IADD3 R10, PT, PT, R10, 0x10, RZ ;  /* 0x000000100a0a7810 */ /* 0x000fe40007ffe0ff */
[----:B------:R-:W-:-:S02]  /*1860*/  FSEL R26, R27, R26, !P0 ;  /* 0x0000001a1b1a7208 */ /* 0x000fc40004000000 */
[----:B------:R-:W-:Y:S02]  /*1870*/  ISETP.NE.AND P1, PT, R25, RZ, PT ;  /* 0x000000ff1900720c */ /* 0x000fe40003f25270 */
[----:B----4-:R-:W-:-:S04]  /*1880*/  FSETP.GEU.AND P0, PT, R23, R26, PT ;  /* 0x0000001a1700720b */ /* 0x010fc80003f0e000 */
[----:B------:R-:W-:-:S04]  /*1890*/  FSEL R23, R23, R26, !P0 ;  /* 0x0000001a17177208 */ /* 0x000fc80004000000 */
[----:B-----5:R-:W-:-:S04]  /*18a0*/  FSETP.GEU.AND P0, PT, R22, R23, PT ;  /* 0x000000171600720b */ /* 0x020fc80003f0e000 */
[----:B------:R-:W-:-:S04]  /*18b0*/  FSEL R22, R22, R23, !P0 ;  /* 0x0000001716167208 */ /* 0x000fc80004000000 */
[----:B------:R-:W-:-:S04]  /*18c0*/  FSETP.GEU.AND P0, PT, R21, R22, PT ;  /* 0x000000161500720b */ /* 0x000fc80003f0e000 */
        /* <DEDUP_REMOVED lines=19> */
[----:B--2---:R-:W-:-:S04]  /*1a00*/  FSETP.GEU.AND P0, PT, R11, R12, PT ;  /* 0x0000000c0b00720b */ /* 0x004fc80003f0e000 */
[----:B------:R-:W-:-:S04]  /*1a10*/  FSEL R11, R11, R12, !P0 ;  /* 0x0000000c0b0b7208 */ /* 0x000fc80004000000 */
[----:B------:R-:W-:-:S04]  /*1a20*/  FSETP.GEU.AND P0, PT, R24, R11, PT ;  /* 0x0000000b1800720b */ /* 0x000fc80003f0e000 */
[----:B------:R-:W-:Y:S01]  /*1a30*/  FSEL R11, R24, R11, !P0 ;  /* 0x0000000b180b7208 */ /* 0x000fe20004000000 */
[----:B------:R-:W-:Y:S08]  /*1a40*/  @P1 BRA `(.L_x_100) ;  /* 0xfffffffc00241947 */ /* 0x000ff0000383ffff */
[----:B------:R-:W-:-:S07]  /*1a50*/  IMAD.U32 R2, RZ, RZ, UR11 ;  /* 0x0000000bff027e24 */ /* 0x000fce000f8e00ff */
.L_x_99:
[----:B------:R-:W-:-:S09]  /*1a60*/  UISETP.NE.AND UP2, UPT, UR7, URZ, UPT ;  /* 0x000000ff0700728c */ /* 0x000fd2000bf45270 */
[----:B------:R-:W-:Y:S05]  /*1a70*/  BRA.U !UP2, `(.L_x_101) ;  /* 0x000000050a087547 */ /* 0x000fea000b800000 */
[----:B------:R-:W-:Y:S01]  /*1a80*/  UISETP.NE.AND UP2, UPT, UR9, URZ, UPT ;  /* 0x000000ff0900728c */ /* 0x000fe2000bf45270 */
[----:B------:R-:W-:Y:S10]  /*1a90*/  BRA.U !UP1, `(.L_x_102) ;  /* 0x0000000109707547 */ /* 0x000ff4000b800000 */
[----:B------:R-:W1:Y:S01]  /*1aa0*/  LDC.64 R12, c[0x0][0x388] ;  /* 0x0000e200ff0c7b82 */ /* 0x000e620000000a00 */
[----:B------:R-:W-:-:S05]  /*1ab0*/  IADD3 R3, PT, PT, R9, R2, RZ ;  /* 0x0000000209037210 */ /* 0x000fca0007ffe0ff */
[----:B-1----:R-:W-:-:S05]  /*1ac0*/  IMAD.WIDE R12, R3, 0x4, R12 ;  /* 0x00000004030c7825 */ /* 0x002fca00078e020c */
[----:B------:R-:W2:Y:S04]  /*1ad0*/  LDG.E R10, desc[UR12][R12.64] ;  /* 0x0000000c0c0a7981 */ /* 0x000ea8000c1e1900 */
[----:B------:R-:W3:Y:S04]  /*1ae0*/  LDG.E R3, desc[UR12][R12.64+0x4] ;  /* 0x0000040c0c037981 */ /* 0x000ee8000c1e1900 */
[----:B------:R-:W4:Y:S04]  /*1af0*/  LDG.E R14, desc[UR12][R12.64+0x8] ;  /* 0x0000080c0c0e7981 */ /* 0x000f28000c1e1900 */
[----:B0-----:R-:W5:Y:S04]  /*1b00*/  LDG.E R16, desc[UR12][R12.64+0xc] ;  /* 0x00000c0c0c107981 */ /* 0x001f68000c1e1900 */
[----:B------:R-:W5:Y:S04]  /*1b10*/  LDG.E R18, desc[UR12][R12.64+0x10] ;  /* 0x0000100c0c127981 */ /* 0x000f68000c1e1900 */
[----:B------:R-:W5:Y:S04]  /*1b20*/  LDG.E R20, desc[UR12][R12.64+0x14] ;  /* 0x0000140c0c147981 */ /* 0x000f68000c1e1900 */
[----:B------:R-:W5:Y:S04]  /*1b30*/  LDG.E R22, desc[UR12][R12.64+0x18] ;  /* 0x0000180c0c167981 */ /* 0x000f68000c1e1900 */
[----:B------:R-:W5:Y:S01]  /*1b40*/  LDG.E R24, desc[UR12][R12.64+0x1c] ;  /* 0x00001c0c0c187981 */ /* 0x000f62000c1e1900 */
[----:B------:R-:W-:Y:S01]  /*1b50*/  VIADD R2, R2, 0x8 ;  /* 0x0000000802027836 */ /* 0x000fe20000000000 */
[----:B--2---:R-:W-:-:S04]  /*1b60*/  FSETP.GEU.AND P0, PT, R10, R11, PT ;  /* 0x0000000b0a00720b */ /* 0x004fc80003f0e000 */
[----:B------:R-:W-:-:S04]  /*1b70*/  FSEL R10, R10, R11, !P0 ;  /* 0x0000000b0a0a7208 */ /* 0x000fc80004000000 */
[----:B---3--:R-:W-:-:S04]  /*1b80*/  FSETP.GEU.AND P0, PT, R3, R10, PT ;  /* 0x0000000a0300720b */ /* 0x008fc80003f0e000 */
[----:B------:R-:W-:-:S04]  /*1b90*/  FSEL R3, R3, R10, !P0 ;  /* 0x0000000a03037208 */ /* 0x000fc80004000000 */
        /* <DEDUP_REMOVED lines=11> */
[----:B------:R-:W-:-:S09]  /*1c50*/  FSEL R11, R24, R3, !P0 ;  /* 0x00000003180b7208 */ /* 0x000fd20004000000 */
.L_x_102:
        /* <DEDUP_REMOVED lines=9> */
[----:B0-----:R-:W5:Y:S01]  /*1cf0*/  LDG.E R16, desc[UR12][R12.64+0xc] ;  /* 0x00000c0c0c107981 */ /* 0x001f62000c1e1900 */
        /* <DEDUP_REMOVED lines=8> */
[----:B------:R-:W-:-:S09]  /*1d80*/  FSEL R11, R16, R3, !P0 ;  /* 0x00000003100b7208 */ /* 0x000fd20004000000 */
.L_x_103:
[----:B------:R-:W-:Y:S05]  /*1d90*/  BRA.U !UP2, `(.L_x_101) ;  /* 0x000000010a407547 */ /* 0x000fea000b800000 */
[----:B------:R-:W1:Y:S01]  /*1da0*/  LDC.64 R12, c[0x0][0x388] ;  /* 0x0000e200ff0c7b82 */ /* 0x000e620000000a00 */
[----:B------:R-:W-:-:S05]  /*1db0*/  IADD3 R3, PT, PT, R9, R2, RZ ;  /* 0x0000000209037210 */ /* 0x000fca0007ffe0ff */
[----:B-1----:R-:W-:-:S05]  /*1dc0*/  IMAD.WIDE R2, R3, 0x4, R12 ;  /* 0x0000000403027825 */ /* 0x002fca00078e020c */
[----:B------:R-:W2:Y:S01]  /*1dd0*/  LDG.E R10, desc[UR12][R2.64] ;  /* 0x0000000c020a7981 */ /* 0x000ea2000c1e1900 */
[----:B------:R-:W-:Y:S01]  /*1de0*/  UISETP.NE.AND UP2, UPT, UR15, 0x1, UPT ;  /* 0x000000010f00788c */ /* 0x000fe2000bf45270 */
[----:B--2---:R-:W-:-:S04]  /*1df0*/  FSETP.GEU.AND P0, PT, R10, R11, PT ;  /* 0x0000000b0a00720b */ /* 0x004fc80003f0e000 */
[----:B------:R-:W-:-:S04]  /*1e00*/  FSEL R11, R10, R11, !P0 ;  /* 0x0000000b0a0b7208 */ /* 0x000fc80004000000 */
[----:B------:R-:W-:Y:S05]  /*1e10*/  BRA.U !UP2, `(.L_x_101) ;  /* 0x000000010a207547 */ /* 0x000fea000b800000 */
[----:B------:R-:W2:Y:S01]  /*1e20*/  LDG.E R10, desc[UR12][R2.64+0x4] ;  /* 0x0000040c020a7981 */ /* 0x000ea2000c1e1900 */
[----:B------:R-:W-:Y:S01]  /*1e30*/  UISETP.NE.AND UP2, UPT, UR15, 0x2, UPT ;  /* 0x000000020f00788c */ /* 0x000fe2000bf45270 */
[----:B--2---:R-:W-:-:S04]  /*1e40*/  FSETP.GEU.AND P0, PT, R10, R11, PT ;  /* 0x0000000b0a00720b */ /* 0x004fc80003f0e000 */
[----:B------:R-:W-:-:S04]  /*1e50*/  FSEL R11, R10, R11, !P0 ;  /* 0x0000000b0a0b7208 */ /* 0x000fc80004000000 */
[----:B------:R-:W-:Y:S05]  /*1e60*/  BRA.U !UP2, `(.L_x_101) ;  /* 0x000000010a0c7547 */ /* 0x000fea000b800000 */
[----:B------:R-:W2:Y:S02]  /*1e70*/  LDG.E R2, desc[UR12][R2.64+0x8] ;  /* 0x0000080c02027981 */ /* 0x000ea4000c1e1900 */
[----:B--2---:R-:W-:-:S13]  /*1e80*/  FSETP.GEU.AND P0, PT, R2, R11, PT ;  /* 0x0000000b0200720b */ /* 0x004fda0003f0e000 */
[----:B------:R-:W-:-:S07]  /*1e90*/  @!P0 IMAD.MOV.U32 R11, RZ, RZ, R2 ;  /* 0x000000ffff0b8224 */ /* 0x000fce00078e0002 */
.L_x_101:
[----:B------:R-:W-:Y:S01]  /*1ea0*/  FSETP.GEU.AND P0, PT, R11, 3.40282346638528859812e+38, PT ;  /* 0x7f7fffff0b00780b */ /* 0x000fe20003f0e000 */
[----:B------:R-:W-:-:S12]  /*1eb0*/  BSSY.RECONVERGENT B1, `(.L_x_104) ;  /* 0x000001e000017945 */ /* 0x000fd80003800200 */
[----:B------:R-:W-:Y:S05]  /*1ec0*/  @P0 BRA `(.L_x_105) ;  /* 0x0000000000700947 */ /* 0x000fea0003800000 */
[----:B------:R-:W1:Y:S01]  /*1ed0*/  LDC.64 R2, c[0x0][0x388] ;  /* 0x0000e200ff027b82 */ /* 0x000e620000000a00 */
[----:B------:R-:W2:Y:S01]  /*1ee0*/  LDCU UR6, c[0x0][0x394] ;  /* 0x00007280ff0677ac */ /* 0x000ea20008000800 */
[----:B-1----:R-:W-:-:S05]  /*1ef0*/  IMAD.WIDE R2, R9, 0x4, R2 ;  /* 0x0000000409027825 */ /* 0x002fca00078e0202 */
[----:B------:R-:W3:Y:S01]  /*1f00*/  LDG.E R10, desc[UR12][R2.64] ;  /* 0x0000000c020a7981 */ /* 0x000ee2000c1e1900 */
[----:B------:R-:W-:Y:S01]  /*1f10*/  IADD3 R6, PT, PT, R6, 0x1, RZ ;  /* 0x0000000106067810 */ /* 0x000fe20007ffe0ff */
[----:B------:R-:W-:Y:S03]  /*1f20*/  BSSY.RELIABLE B2, `(.L_x_106) ;  /* 0x0000014000027945 */ /* 0x000fe60003800100 */
[----:B--2---:R-:W-:-:S04]  /*1f30*/  ISETP.NE.AND P0, PT, R6, UR6, PT ;  /* 0x0000000606007c0c */ /* 0x004fc8000bf05270 */
[----:B------:R-:W-:Y:S02]  /*1f40*/  FSEL R8, R11, R8, !P0 ;  /* 0x000000080b087208 */ /* 0x000fe40004000000 */
[----:B---3--:R-:W-:-:S13]  /*1f50*/  FSETP.NEU.AND P1, PT, R10, R11, PT ;  /* 0x0000000b0a00720b */ /* 0x008fda0003f2d000 */
[----:B------:R-:W-:Y:S05]  /*1f60*/  @!P1 BRA `(.L_x_107) ;  /* 0x00000000003c9947 */ /* 0x000fea0003800000 */
[----:B------:R-:W1:Y:S01]  /*1f70*/  LDC R0, c[0x0][0x390] ;  /* 0x0000e400ff007b82 */ /* 0x000e620000000800 */
[----:B------:R-:W-:Y:S01]  /*1f80*/  HFMA2 R10, -RZ, RZ, 0, 0 ;  /* 0x00000000ff0a7431 */ /* 0x000fe200000001ff */
[----:B------:R-:W-:Y:S06]  /*1f90*/  BSSY.RELIABLE B3, `(.L_x_107) ;  /* 0x000000c000037945 */ /* 0x000fec0003800100 */
[----:B------:R-:W2:Y:S02]  /*1fa0*/  LDC.64 R12, c[0x0][0x388] ;  /* 0x0000e200ff0c7b82 */ /* 0x000ea40000000a00 */
.L_x_108:
[----:B------:R-:W-:-:S05]  /*1fb0*/  VIADD R10, R10, 0x1 ;  /* 0x000000010a0a7836 */ /* 0x000fca0000000000 */
[----:B-1----:R-:W-:-:S13]  /*1fc0*/  ISETP.NE.AND P0, PT, R10, R0, PT ;  /* 0x000000000a00720c */ /* 0x002fda0003f05270 */
[----:B------:R-:W-:Y:S05]  /*1fd0*/  @!P0 BREAK.RELIABLE B3 ;  /* 0x0000000000038942 */ /* 0x000fea0003800100 */
[----:B------:R-:W-:Y:S05]  /*1fe0*/  @!P0 BREAK.RELIABLE B2 ;  /* 0x0000000000028942 */ /* 0x000fea0003800100 */
[----:B------:R-:W-:Y:S05]  /*1ff0*/  @!P0 BRA `(.L_x_105) ;  /* 0x0000000000248947 */ /* 0x000fea0003800000 */
[----:B------:R-:W-:-:S05]  /*2000*/  IADD3 R3, PT, PT, R9, R10, RZ ;  /* 0x0000000a09037210 */ /* 0x000fca0007ffe0ff */
[----:B--2---:R-:W-:-:S05]  /*2010*/  IMAD.WIDE R2, R3, 0x4, R12 ;  /* 0x0000000403027825 */ /* 0x004fca00078e020c */
[----:B------:R-:W2:Y:S02]  /*2020*/  LDG.E R14, desc[UR12][R2.64] ;  /* 0x0000000c020e7981 */ /* 0x000ea4000c1e1900 */
[----:B--2---:R-:W-:-:S13]  /*2030*/  FSETP.NEU.AND P0, PT, R14, R11, PT ;  /* 0x0000000b0e00720b */ /* 0x004fda0003f0d000 */
[----:B------:R-:W-:Y:S05]  /*2040*/  @P0 BRA `(.L_x_108) ;  /* 0xfffffffc00d80947 */ /* 0x000fea000383ffff */
[----:B------:R-:W-:Y:S05]  /*2050*/  BSYNC.RELIABLE B3 ;  /* 0x0000000000037941 */ /* 0x000fea0003800100 */
.L_x_107:
[----:B------:R-:W-:Y:S05]  /*2060*/  BSYNC.RELIABLE B2 ;  /* 0x0000000000027941 */ /* 0x000fea0003800100 */
.L_x_106:
[----:B------:R-:W-:-:S05]  /*2070*/  MOV R11, 0x7f7fffff ;  /* 0x7f7fffff000b7802 */ /* 0x000fca0000000f00 */
[----:B------:R1:W-:Y:S02]  /*2080*/  STG.E desc[UR12][R2.64], R11 ;  /* 0x0000000b02007986 */ /* 0x0003e4000c10190c */
.L_x_105:
[----:B------:R-:W-:Y:S05]  /*2090*/  BSYNC.RECONVERGENT B1 ;  /* 0x0000000000017941 */ /* 0x000fea0003800200 */
.L_x_104:
[----:B------:R-:W3:Y:S01]  /*20a0*/  LDCU UR6, c[0x0][0x394] ;  /* 0x00007280ff0677ac */ /* 0x000ee20008000800 */
[----:B------:R-:W-:-:S05]  /*20b0*/  VIADD R7, R7, 0x1 ;  /* 0x0000000107077836 */ /* 0x000fca0000000000 */
[----:B------:R-:W-:Y:S02]  /*20c0*/  ISETP.GE.AND P0, PT, R7, R0, PT ;  /* 0x000000000700720c */ /* 0x000fe40003f06270 */
[----:B---3--:R-:W-:-:S13]  /*20d0*/  ISETP.LE.AND P1, PT, R6, UR6, PT ;  /* 0x0000000606007c0c */ /* 0x008fda000bf23270 */
[----:B------:R-:W-:Y:S05]  /*20e0*/  @!P0 BRA P1, `(.L_x_109) ;  /* 0xfffffff400588947 */ /* 0x000fea000083ffff */
[----:B------:R-:W-:Y:S05]  /*20f0*/  BSYNC.RECONVERGENT B0 ;  /* 0x0000000000007941 */ /* 0x000fea0003800200 */
.L_x_98:
[----:B------:R-:W-:Y:S05]  /*2100*/  WARPSYNC.ALL ;  /* 0x0000000000007948 */ /* 0x000fea0003800000 */
[----:B-1----:R-:W-:-:S07]  /*2110*/  FADD R2, R8, 2 ;  /* 0x4000000008027421 */ /* 0x002fce0000000000 */
.L_x_97:
[----:B------:R-:W-:Y:S01]  /*2120*/  IADD3 R0, PT, PT, R2, 0x1800000, RZ ;  /* 0x0180000002007810 */ /* 0x000fe20007ffe0ff */
[----:B------:R-:W-:Y:S03]  /*2130*/  BSSY.RECONVERGENT B0, `(.L_x_110) ;  /* 0x000000b000007945 */ /* 0x000fe60003800200 */
[----:B------:R-:W-:-:S04]  /*2140*/  LOP3.LUT R0, R0, 0x7f800000, RZ, 0xc0, !PT ;  /* 0x7f80000000007812 */ /* 0x000fc800078ec0ff */
[----:B------:R-:W-:-:S13]  /*2150*/  ISETP.GT.U32.AND P0, PT, R0, 0x1ffffff, PT ;  /* 0x01ffffff0000780c */ /* 0x000fda0003f04070 */
[----:B------:R-:W-:Y:S05]  /*2160*/  @P0 BRA `(.L_x_111) ;  /* 0x00000000000c0947 */ /* 0x000fea0003800000 */
[----:B------:R-:W-:-:S07]  /*2170*/  MOV R6, 0x2190 ;  /* 0x0000219000067802 */ /* 0x000fce0000000f00 */
[----:B0-23--:R-:W-:Y:S05]  /*2180*/  CALL.REL.NOINC `($__internal_2_$__cuda_sm20_rcp_rn_f32_slowpath) ;  /* 0x00000000002c7944 */ /* 0x00dfea0003c00000 */
[----:B------:R-:W-:Y:S05]  /*2190*/  BRA `(.L_x_112) ;  /* 0x0000000000107947 */ /* 0x000fea0003800000 */
.L_x_111:
[----:B------:R-:W1:Y:S02]  /*21a0*/  MUFU.RCP R3, R2 ;  /* 0x0000000200037308 */ /* 0x000e640000001000 */
[----:B-1----:R-:W-:-:S04]  /*21b0*/  FFMA R0, R3, R2, -1 ;  /* 0xbf80000003007423 */ /* 0x002fc80000000002 */
[----:B------:R-:W-:-:S04]  /*21c0*/  FADD.FTZ R0, -R0, -RZ ;  /* 0x800000ff00007221 */ /* 0x000fc80000010100 */
[----:B------:R-:W-:-:S07]  /*21d0*/  FFMA R3, R3, R0, R3 ;  /* 0x0000000003037223 */ /* 0x000fce0000000003 */
.L_x_112:
[----:B------:R-:W-:Y:S05]  /*21e0*/  BSYNC.RECONVERGENT B0 ;  /* 0x0000000000007941 */ /* 0x000fea0003800200 */
.L_x_110:
[----:B------:R-:W4:Y:S04]  /*21f0*/  LDG.E R0, desc[UR12][R4.64+0x18] ;  /* 0x0000180c04007981 */ /* 0x000f28000c1e1900 */
[----:B------:R-:W-:Y:S01]  /*2200*/  STG.E desc[UR12][R4.64+0x1c], R3 ;  /* 0x00001c0304007986 */ /* 0x000fe2000c10190c */
[----:B----4-:R-:W-:-:S05]  /*2210*/  FADD R7, R0, R3 ;  /* 0x0000000300077221 */ /* 0x010fca0000000000 */
[----:B------:R-:W-:Y:S01]  /*2220*/  STG.E desc[UR12][R4.64+0x20], R7 ;  /* 0x0000200704007986 */ /* 0x000fe2000c10190c */
[----:B------:R-:W-:Y:S05]  /*2230*/  EXIT ;  /* 0x000000000000794d */ /* 0x000fea0003800000 */
        .weak           $__internal_2_$__cuda_sm20_rcp_rn_f32_slowpath
        .type           $__internal_2_$__cuda_sm20_rcp_rn_f32_slowpath,@function
        .size           $__internal_2_$__cuda_sm20_rcp_rn_f32_slowpath,($__internal_3_$__cuda_sm20_sqrt_rn_f32_slowpath - $__internal_2_$__cuda_sm20_rcp_rn_f32_slowpath)
$__internal_2_$__cuda_sm20_rcp_rn_f32_slowpath:
[----:B------:R-:W-:Y:S01]  /*2240*/  SHF.L.U32 R0, R2, 0x1, RZ ;  /* 0x0000000102007819 */ /* 0x000fe200000006ff */
[----:B------:R-:W-:Y:S03]  /*2250*/  BSSY.RECONVERGENT B1, `(.L_x_113) ;  /* 0x0000030000017945 */ /* 0x000fe60003800200 */
        /* <DEDUP_REMOVED lines=13> */
.L_x_114:
[----:B------:R-:W-:-:S04]  /*2330*/  IADD3 R11, PT, PT, R9, -0xfd, RZ ;  /* 0xffffff03090b7810 */ /* 0x000fc80007ffe0ff */
[----:B------:R-:W-:-:S13]  /*2340*/  ISETP.GT.U32.AND P0, PT, R11, 0x1, PT ;  /* 0x000000010b00780c */ /* 0x000fda0003f04070 */
[----:B------:R-:W-:Y:S05]  /*2350*/  @P0 BRA `(.L_x_116) ;  /* 0x0000000000780947 */ /* 0x000fea0003800000 */
[----:B------:R-:W-:Y:S01]  /*2360*/  LOP3.LUT R0, R2, 0x7fffff, RZ, 0xc0, !PT ;  /* 0x007fffff02007812 */ /* 0x000fe200078ec0ff */
[----:B------:R-:W-:-:S03]  /*2370*/  HFMA2 R10, -RZ, RZ, 0, 1.78813934326171875e-07 ;  /* 0x00000003ff0a7431 */ /* 0x000fc600000001ff */
[----:B------:R-:W-:-:S04]  /*2380*/  LOP3.LUT R0, R0, 0x3f800000, RZ, 0xfc, !PT ;  /* 0x3f80000000007812 */ /* 0x000fc800078efcff */
[----:B------:R-:W0:Y:S01]  /*2390*/  MUFU.RCP R3, R0 ;  /* 0x0000000000037308 */ /* 0x000e220000001000 */
[----:B------:R-:W-:Y:S01]  /*23a0*/  SHF.L.U32 R10, R10, R11, RZ ;  /* 0x0000000b0a0a7219 */ /* 0x000fe200000006ff */
[----:B0-----:R-:W-:-:S04]  /*23b0*/  FFMA R7, R0, R3, -1 ;  /* 0xbf80000000077423 */ /* 0x001fc80000000003 */
[----:B------:R-:W-:-:S04]  /*23c0*/  FADD.FTZ R8, -R7, -RZ ;  /* 0x800000ff07087221 */ /* 0x000fc80000010100 */
[CCC-:B------:R-:W-:Y:S01]  /*23d0*/  FFMA.RM R7, R3.reuse, R8.reuse, R3.reuse ;  /* 0x0000000803077223 */ /* 0x1c0fe20000004003 */
[----:B------:R-:W-:-:S04]  /*23e0*/  FFMA.RP R8, R3, R8, R3 ;  /* 0x0000000803087223 */ /* 0x000fc80000008003 */
[C---:B------:R-:W-:Y:S02]  /*23f0*/  LOP3.LUT R3, R7.reuse, 0x7fffff, RZ, 0xc0, !PT ;  /* 0x007fffff07037812 */ /* 0x040fe400078ec0ff */
[----:B------:R-:W-:Y:S02]  /*2400*/  FSETP.NEU.FTZ.AND P0, PT, R7, R8, PT ;  /* 0x000000080700720b */ /* 0x000fe40003f1d000 */
[----:B------:R-:W-:Y:S02]  /*2410*/  LOP3.LUT R3, R3, 0x800000, RZ, 0xfc, !PT ;  /* 0x0080000003037812 */ /* 0x000fe400078efcff */
[----:B------:R-:W-:Y:S02]  /*2420*/  SEL R7, RZ, 0xffffffff, !P0 ;  /* 0xffffffffff077807 */ /* 0x000fe40004000000 */
[----:B------:R-:W-:-:S03]  /*2430*/  LOP3.LUT R10, R10, R3, RZ, 0xc0, !PT ;  /* 0x000000030a0a7212 */ /* 0x000fc600078ec0ff */
[----:B------:R-:W-:Y:S01]  /*2440*/  IMAD.MOV R0, RZ, RZ, -R7 ;  /* 0x000000ffff007224 */ /* 0x000fe200078e0a07 */
[----:B------:R-:W-:-:S04]  /*2450*/  SHF.R.U32.HI R10, RZ, R11, R10 ;  /* 0x0000000bff0a7219 */ /* 0x000fc8000001160a */
[----:B------:R-:W-:Y:S02]  /*2460*/  LOP3.LUT P1, RZ, R0, R11, R3, 0xf8, !PT ;  /* 0x0000000b00ff7212 */ /* 0x000fe4000782f803 */
[C---:B------:R-:W-:Y:S02]  /*2470*/  LOP3.LUT P0, RZ, R10.reuse, 0x1, RZ, 0xc0, !PT ;  /* 0x000000010aff7812 */ /* 0x040fe4000780c0ff */
[----:B------:R-:W-:-:S04]  /*2480*/  LOP3.LUT P2, RZ, R10, 0x2, RZ, 0xc0, !PT ;  /* 0x000000020aff7812 */ /* 0x000fc8000784c0ff */
[----:B------:R-:W-:Y:S02]  /*2490*/  PLOP3.LUT P0, PT, P0, P1, P2, 0xe0, 0x0 ;  /* 0x000000000000781c */ /* 0x000fe40000703c20 */
[----:B------:R-:W-:Y:S02]  /*24a0*/  LOP3.LUT P1, RZ, R2, 0x7fffff, RZ, 0xc0, !PT ;  /* 0x007fffff02ff7812 */ /* 0x000fe4000782c0ff */
[----:B------:R-:W-:-:S04]  /*24b0*/  SEL R0, RZ, 0x1, !P0 ;  /* 0x00000001ff007807 */ /* 0x000fc80004000000 */
[----:B------:R-:W-:-:S04]  /*24c0*/  IADD3 R0, PT, PT, -R0, RZ, RZ ;  /* 0x000000ff00007210 */ /* 0x000fc80007ffe1ff */
[----:B------:R-:W-:Y:S02]  /*24d0*/  ISETP.GE.AND P0, PT, R0, RZ, PT ;  /* 0x000000ff0000720c */ /* 0x000fe40003f06270 */
[----:B------:R-:W-:-:S04]  /*24e0*/  IADD3 R0, PT, PT, R9, -0xfc, RZ ;  /* 0xffffff0409007810 */ /* 0x000fc80007ffe0ff */
[----:B------:R-:W-:-:S07]  /*24f0*/  SHF.R.U32.HI R3, RZ, R0, R3 ;  /* 0x00000000ff037219 */ /* 0x000fce0000011603 */
[----:B------:R-:W-:-:S05]  /*2500*/  @!P0 VIADD R3, R3, 0x1 ;  /* 0x0000000103038836 */ /* 0x000fca0000000000 */
[----:B------:R-:W-:-:S04]  /*2510*/  @!P1 SHF.L.U32 R3, R3, 0x1, RZ ;  /* 0x0000000103039819 */ /* 0x000fc800000006ff */
[----:B------:R-:W-:Y:S01]  /*2520*/  LOP3.LUT R3, R3, 0x80000000, R2, 0xf8, !PT ;  /* 0x8000000003037812 */ /* 0x000fe200078ef802 */
[----:B------:R-:W-:Y:S06]  /*2530*/  BRA `(.L_x_115) ;  /* 0x0000000000047947 */ /* 0x000fec0003800000 */
.L_x_116:
[----:B------:R0:W1:Y:S02]  /*2540*/  MUFU.RCP R3, R2 ;  /* 0x0000000200037308 */ /* 0x0000640000001000 */
.L_x_115:
[----:B------:R-:W-:Y:S05]  /*2550*/  BSYNC.RECONVERGENT B1 ;  /* 0x0000000000017941 */ /* 0x000fea0003800200 */
.L_x_113:
[----:B------:R-:W-:-:S04]  /*2560*/  MOV R7, 0x0 ;  /* 0x0000000000077802 */ /* 0x000fc80000000f00 */
[----:B01----:R-:W-:Y:S05]  /*2570*/  RET.REL.NODEC R6 `(_Z16calculateDensityP15IndividualSPEA2Pfii) ;  /* 0xffffffd806a07950 */ /* 0x003fea0003c3ffff */
        .weak           $__internal_3_$__cuda_sm20_sqrt_rn_f32_slowpath
        .type           $__internal_3_$__cuda_sm20_sqrt_rn_f32_slowpath,@function
        .size           $__internal_3_$__cuda_sm20_sqrt_rn_f32_slowpath,(.L_x_239 - $__internal_3_$__cuda_sm20_sqrt_rn_f32_slowpath)
$__internal_3_$__cuda_sm20_sqrt_rn_f32_slowpath:
[----:B------:R-:W-:-:S13]  /*2580*/  LOP3.LUT P0, RZ, R0, 0x7fffffff, RZ, 0xc0, !PT ;  /* 0x7fffffff00ff7812 */ /* 0x000fda000780c0ff */
[----:B------:R-:W-:Y:S01]  /*2590*/  @!P0 IMAD.MOV.U32 R12, RZ, RZ, R0 ;  /* 0x000000ffff0c8224 */ /* 0x000fe200078e0000 */
[----:B------:R-:W-:Y:S06]  /*25a0*/  @!P0 BRA `(.L_x_117) ;  /* 0x0000000000408947 */ /* 0x000fec0003800000 */
[----:B------:R-:W-:-:S13]  /*25b0*/  FSETP.GEU.FTZ.AND P0, PT, R0, RZ, PT ;  /* 0x000000ff0000720b */ /* 0x000fda0003f1e000 */
[----:B------:R-:W-:Y:S01]  /*25c0*/  @!P0 MOV R12, 0x7fffffff ;  /* 0x7fffffff000c8802 */ /* 0x000fe20000000f00 */
        /* <DEDUP_REMOVED lines=14> */
.L_x_117:
[----:B------:R-:W-:Y:S01]  /*26b0*/  HFMA2 R17, -RZ, RZ, 0, 0 ;  /* 0x00000000ff117431 */ /* 0x000fe200000001ff */
[----:B------:R-:W-:Y:S01]  /*26c0*/  MOV R16, R18 ;  /* 0x0000001200107202 */ /* 0x000fe20000000f00 */
[----:B------:R-:W-:-:S03]  /*26d0*/  IMAD.MOV.U32 R19, RZ, RZ, R12 ;  /* 0x000000ffff137224 */ /* 0x000fc600078e000c */
[----:B------:R-:W-:Y:S05]  /*26e0*/  RET.REL.NODEC R16 `(_Z16calculateDensityP15IndividualSPEA2Pfii) ;  /* 0xffffffd810447950 */ /* 0x000fea0003c3ffff */
.L_x_118:
        /* <DEDUP_REMOVED lines=9> */
.L_x_239:


//--------------------- .text._Z19calculateRawFitnessP15IndividualSPEA2i --------------------------
	.section	.text._Z19calculateRawFitnessP15IndividualSPEA2i,"ax",@progbits
	.align	128
        .global         _Z19calculateRawFitnessP15IndividualSPEA2i
        .type           _Z19calculateRawFitnessP15IndividualSPEA2i,@function
        .size           _Z19calculateRawFitnessP15IndividualSPEA2i,(.L_x_244 - _Z19calculateRawFitnessP15IndividualSPEA2i)
        .other          _Z19calculateRawFitnessP15IndividualSPEA2i,@"STO_CUDA_ENTRY STV_DEFAULT"
_Z19calculateRawFitnessP15IndividualSPEA2i:
.text._Z19calculateRawFitnessP15IndividualSPEA2i:
        /* <DEDUP_REMOVED lines=9> */
[----:B------:R-:W1:Y:S01]  /*0090*/  LDCU.64 UR6, c[0x0][0x358] ;  /* 0x00006b00ff0677ac */ /* 0x000e620008000a00 */
[----:B0-----:R-:W-:-:S05]  /*00a0*/  IMAD.WIDE R2, R7, 0x24, R2 ;  /* 0x0000002407027825 */ /* 0x001fca00078e0202 */
[----:B-1----:R0:W5:Y:S01]  /*00b0*/  LDG.E R0, desc[UR6][R2.64+0x10] ;  /* 0x0000100602007981 */ /* 0x002162000c1e1900 */
[----:B------:R-:W-:Y:S01]  /*00c0*/  ISETP.GE.AND P0, PT, R7, 0x1, PT ;  /* 0x000000010700780c */ /* 0x000fe20003f06270 */
[----:B------:R-:W-:Y:S01]  /*00d0*/  BSSY.RECONVERGENT B0, `(.L_x_119) ;  /* 0x00000b1000007945 */ /* 0x000fe20003800200 */
[----:B------:R-:W-:-:S11]  /*00e0*/  CS2R R4, SRZ ;  /* 0x0000000000047805 */ /* 0x000fd6000001ff00 */
[----:B0-----:R-:W-:Y:S05]  /*00f0*/  @!P0 BRA `(.L_x_120) ;  /* 0x0000000800b88947 */ /* 0x001fea0003800000 */
[----:B------:R-:W-:Y:S01]  /*0100*/  VIMNMX R5, PT, PT, R7, UR8, PT ;  /* 0x0000000807057c48 */ /* 0x000fe2000bfe0100 */
[----:B------:R-:W-:Y:S01]  /*0110*/  BSSY.RECONVERGENT B1, `(.L_x_121) ;  /* 0x0000057000017945 */ /* 0x000fe20003800200 */
[----:B------:R-:W-:Y:S02]  /*0120*/  IMAD.MOV.U32 R6, RZ, RZ, RZ ;  /* 0x000000ffff067224 */ /* 0x000fe400078e00ff */
[C---:B------:R-:W-:Y:S02]  /*0130*/  ISETP.GE.AND P1, PT, R5.reuse, 0x10, PT ;  /* 0x000000100500780c */ /* 0x040fe40003f26270 */
[----:B------:R-:W-:Y:S01]  /*0140*/  VIMNMX R4, PT, PT, R5, 0x1, !PT ;  /* 0x0000000105047848 */ /* 0x000fe20007fe0100 */
[----:B------:R-:W-:-:S03]  /*0150*/  IMAD.MOV.U32 R5, RZ, RZ, RZ ;  /* 0x000000ffff057224 */ /* 0x000fc600078e00ff */
[----:B------:R-:W-:-:S04]  /*0160*/  LOP3.LUT R21, R4, 0xf, RZ, 0xc0, !PT ;  /* 0x0000000f04157812 */ /* 0x000fc800078ec0ff */
[----:B------:R-:W-:-:S03]  /*0170*/  ISETP.NE.AND P0, PT, R21, RZ, PT ;  /* 0x000000ff1500720c */ /* 0x000fc60003f05270 */
[----:B------:R-:W-:Y:S10]  /*0180*/  @!P1 BRA `(.L_x_122) ;  /* 0x00000004003c9947 */ /* 0x000ff40003800000 */
[----:B------:R-:W0:Y:S01]  /*0190*/  LDCU.64 UR4, c[0x0][0x380] ;  /* 0x00007000ff0477ac */ /* 0x000e220008000a00 */
[----:B------:R-:W-:Y:S01]  /*01a0*/  LOP3.LUT R6, R4, 0x7ffffff0, RZ, 0xc0, !PT ;  /* 0x7ffffff004067812 */ /* 0x000fe200078ec0ff */
[----:B------:R-:W-:-:S04]  /*01b0*/  IMAD.MOV.U32 R5, RZ, RZ, RZ ;  /* 0x000000ffff057224 */ /* 0x000fc800078e00ff */
[----:B------:R-:W-:Y:S01]  /*01c0*/  IMAD.MOV R10, RZ, RZ, -R6 ;  /* 0x000000ffff0a7224 */ /* 0x000fe200078e0a06 */
[----:B0-----:R-:W-:-:S04]  /*01d0*/  UIADD3 UR4, UP0, UPT, UR4, 0x130, URZ ;  /* 0x0000013004047890 */ /* 0x001fc8000ff1e0ff */
[----:B------:R-:W-:Y:S02]  /*01e0*/  UIADD3.X UR5, UPT, UPT, URZ, UR5, URZ, UP0, !UPT ;  /* 0x00000005ff057290 */ /* 0x000fe400087fe4ff */
[----:B------:R-:W-:-:S04]  /*01f0*/  IMAD.U32 R11, RZ, RZ, UR4 ;  /* 0x00000004ff0b7e24 */ /* 0x000fc8000f8e00ff */
[----:B------:R-:W-:-:S07]  /*0200*/  IMAD.U32 R12, RZ, RZ, UR5 ;  /* 0x00000005ff0c7e24 */ /* 0x000fce000f8e00ff */
.L_x_123:
[----:B------:R-:W-:Y:S02]  /*0210*/  IMAD.MOV.U32 R8, RZ, RZ, R11 ;  /* 0x000000ffff087224 */ /* 0x000fe400078e000b */
[----:B------:R-:W-:-:S05]  /*0220*/  IMAD.MOV.U32 R9, RZ, RZ, R12 ;  /* 0x000000ffff097224 */ /* 0x000fca00078e000c */
[----:B------:R-:W2:Y:S04]  /*0230*/  LDG.E R11, desc[UR6][R8.64+-0x120] ;  /* 0xfffee006080b7981 */ /* 0x000ea8000c1e1900 */
[----:B------:R-:W3:Y:S04]  /*0240*/  LDG.E R13, desc[UR6][R8.64+-0xfc] ;  /* 0xffff0406080d7981 */ /* 0x000ee8000c1e1900 */
[----:B------:R-:W4:Y:S04]  /*0250*/  LDG.E R15, desc[UR6][R8.64+-0xd8] ;  /* 0xffff2806080f7981 */ /* 0x000f28000c1e1900 */
[----:B------:R-:W4:Y:S04]  /*0260*/  LDG.E R17, desc[UR6][R8.64+-0xb4] ;  /* 0xffff4c0608117981 */ /* 0x000f28000c1e1900 */
[----:B------:R-:W4:Y:S04]  /*0270*/  LDG.E R19, desc[UR6][R8.64] ;  /* 0x0000000608137981 */ /* 0x000f28000c1e1900 */
[----:B------:R-:W4:Y:S01]  /*0280*/  LDG.E R23, desc[UR6][R8.64+0x24] ;  /* 0x0000240608177981 */ /* 0x000f22000c1e1900 */
[----:B--2--5:R-:W-:-:S03]  /*0290*/  FSETP.GEU.AND P5, PT, R11, R0, PT ;  /* 0x000000000b00720b */ /* 0x024fc60003fae000 */
[----:B------:R-:W2:Y:S01]  /*02a0*/  LDG.E R11, desc[UR6][R8.64+-0x90] ;  /* 0xffff7006080b7981 */ /* 0x000ea2000c1e1900 */
[----:B---3--:R-:W-:-:S03]  /*02b0*/  FSETP.GEU.AND P4, PT, R13, R0, PT ;  /* 0x000000000d00720b */ /* 0x008fc60003f8e000 */
[----:B------:R-:W3:Y:S01]  /*02c0*/  LDG.E R13, desc[UR6][R8.64+-0x6c] ;  /* 0xffff9406080d7981 */ /* 0x000ee2000c1e1900 */
[----:B----4-:R-:W-:-:S03]  /*02d0*/  FSETP.GEU.AND P3, PT, R15, R0, PT ;  /* 0x000000000f00720b */ /* 0x010fc60003f6e000 */
[----:B------:R-:W4:Y:S04]  /*02e0*/  LDG.E R15, desc[UR6][R8.64+-0x48] ;  /* 0xffffb806080f7981 */ /* 0x000f28000c1e1900 */
[----:B------:R-:W4:Y:S01]  /*02f0*/  @!P5 LDG.E R12, desc[UR6][R8.64+-0x11c] ;  /* 0xfffee406080cd981 */ /* 0x000f22000c1e1900 */
[----:B------:R-:W-:-:S03]  /*0300*/  FSETP.GEU.AND P1, PT, R17, R0, PT ;  /* 0x000000001100720b */ /* 0x000fc60003f2e000 */
[----:B------:R-:W4:Y:S04]  /*0310*/  @!P4 LDG.E R14, desc[UR6][R8.64+-0xf8] ;  /* 0xffff0806080ec981 */ /* 0x000f28000c1e1900 */
[----:B------:R-:W4:Y:S04]  /*0320*/  LDG.E R17, desc[UR6][R8.64+-0x24] ;  /* 0xffffdc0608117981 */ /* 0x000f28000c1e1900 */
[----:B------:R-:W4:Y:S04]  /*0330*/  @!P3 LDG.E R16, desc[UR6][R8.64+-0xd4] ;  /* 0xffff2c060810b981 */ /* 0x000f28000c1e1900 */
[----:B------:R-:W4:Y:S01]  /*0340*/  @!P1 LDG.E R18, desc[UR6][R8.64+-0xb0] ;  /* 0xffff500608129981 */ /* 0x000f22000c1e1900 */
[----:B--2---:R-:W-:-:S03]  /*0350*/  FSETP.GEU.AND P2, PT, R11, R0, PT ;  /* 0x000000000b00720b */ /* 0x004fc60003f4e000 */
[----:B------:R-:W2:Y:S01]  /*0360*/  LDG.E R11, desc[UR6][R8.64+0x48] ;  /* 0x00004806080b7981 */ /* 0x000ea2000c1e1900 */
[----:B---3--:R-:W-:-:S03]  /*0370*/  FSETP.GEU.AND P6, PT, R13, R0, PT ;  /* 0x000000000d00720b */ /* 0x008fc60003fce000 */
[----:B------:R-:W3:Y:S01]  /*0380*/  LDG.E R13, desc[UR6][R8.64+0x6c] ;  /* 0x00006c06080d7981 */ /* 0x000ee2000c1e1900 */
[----:B----4-:R-:W-:Y:S01]  /*0390*/  @!P5 FADD R5, R5, R12 ;  /* 0x0000000c0505d221 */ /* 0x010fe20000000000 */
[----:B------:R-:W-:-:S04]  /*03a0*/  FSETP.GEU.AND P5, PT, R15, R0, PT ;  /* 0x000000000f00720b */ /* 0x000fc80003fae000 */
[----:B------:R-:W4:Y:S01]  /*03b0*/  @!P2 LDG.E R12, desc[UR6][R8.64+-0x8c] ;  /* 0xffff7406080ca981 */ /* 0x000f22000c1e1900 */
[----:B------:R-:W-:-:S03]  /*03c0*/  @!P4 FADD R5, R5, R14 ;  /* 0x0000000e0505c221 */ /* 0x000fc60000000000 */
[----:B------:R-:W3:Y:S01]  /*03d0*/  @!P6 LDG.E R14, desc[UR6][R8.64+-0x68] ;  /* 0xffff9806080ee981 */ /* 0x000ee2000c1e1900 */
[----:B------:R-:W-:-:S03]  /*03e0*/  FSETP.GEU.AND P4, PT, R17, R0, PT ;  /* 0x000000001100720b */ /* 0x000fc60003f8e000 */
[----:B------:R-:W3:Y:S01]  /*03f0*/  LDG.E R15, desc[UR6][R8.64+0x90] ;  /* 0x00009006080f7981 */ /* 0x000ee2000c1e1900 */
[----:B------:R-:W-:-:S03]  /*0400*/  @!P3 FADD R5, R5, R16 ;  /* 0x000000100505b221 */ /* 0x000fc60000000000 */
[----:B------:R-:W3:Y:S01]  /*0410*/  @!P5 LDG.E R16, desc[UR6][R8.64+-0x44] ;  /* 0xffffbc060810d981 */ /* 0x000ee2000c1e1900 */
[-C--:B------:R-:W-:Y:S01]  /*0420*/  FSETP.GEU.AND P3, PT, R19, R0.reuse, PT ;  /* 0x000000001300720b */ /* 0x080fe20003f6e000 */
[----:B------:R-:W-:Y:S02]  /*0430*/  @!P1 FADD R5, R5, R18 ;  /* 0x0000001205059221 */ /* 0x000fe40000000000 */
[----:B------:R-:W3:Y:S01]  /*0440*/  LDG.E R17, desc[UR6][R8.64+0xb4] ;  /* 0x0000b40608117981 */ /* 0x000ee2000c1e1900 */
[----:B------:R-:W-:-:S03]  /*0450*/  FSETP.GEU.AND P1, PT, R23, R0, PT ;  /* 0x000000001700720b */ /* 0x000fc60003f2e000 */
[----:B------:R-:W3:Y:S04]  /*0460*/  @!P4 LDG.E R18, desc[UR6][R8.64+-0x20] ;  /* 0xffffe0060812c981 */ /* 0x000ee8000c1e1900 */
[----:B------:R-:W3:Y:S04]  /*0470*/  LDG.E R19, desc[UR6][R8.64+0xd8] ;  /* 0x0000d80608137981 */ /* 0x000ee8000c1e1900 */
[----:B------:R-:W3:Y:S04]  /*0480*/  @!P3 LDG.E R20, desc[UR6][R8.64+0x4] ;  /* 0x000004060814b981 */ /* 0x000ee8000c1e1900 */
[----:B------:R-:W3:Y:S04]  /*0490*/  @!P1 LDG.E R22, desc[UR6][R8.64+0x28] ;  /* 0x0000280608169981 */ /* 0x000ee8000c1e1900 */
[----:B------:R-:W3:Y:S01]  /*04a0*/  LDG.E R23, desc[UR6][R8.64+0xfc] ;  /* 0x0000fc0608177981 */ /* 0x000ee2000c1e1900 */
[----:B----4-:R-:W-:Y:S01]  /*04b0*/  @!P2 FADD R5, R5, R12 ;  /* 0x0000000c0505a221 */ /* 0x010fe20000000000 */
[----:B--2---:R-:W-:-:S03]  /*04c0*/  FSETP.GEU.AND P2, PT, R11, R0, PT ;  /* 0x000000000b00720b */ /* 0x004fc60003f4e000 */
[----:B---3--:R-:W-:Y:S01]  /*04d0*/  @!P6 FADD R5, R5, R14 ;  /* 0x0000000e0505e221 */ /* 0x008fe20000000000 */
[----:B------:R-:W-:-:S03]  /*04e0*/  FSETP.GEU.AND P6, PT, R13, R0, PT ;  /* 0x000000000d00720b */ /* 0x000fc60003fce000 */
[----:B------:R-:W-:Y:S01]  /*04f0*/  @!P5 FADD R5, R5, R16 ;  /* 0x000000100505d221 */ /* 0x000fe20000000000 */
[----:B------:R-:W-:-:S05]  /*0500*/  FSETP.GEU.AND P5, PT, R15, R0, PT ;  /* 0x000000000f00720b */ /* 0x000fca0003fae000 */
[----:B------:R-:W2:Y:S04]  /*0510*/  @!P2 LDG.E R12, desc[UR6][R8.64+0x4c] ;  /* 0x00004c06080ca981 */ /* 0x000ea8000c1e1900 */
[----:B------:R-:W3:Y:S01]  /*0520*/  @!P6 LDG.E R14, desc[UR6][R8.64+0x70] ;  /* 0x00007006080ee981 */ /* 0x000ee2000c1e1900 */
[----:B------:R-:W-:Y:S01]  /*0530*/  @!P4 FADD R5, R5, R18 ;  /* 0x000000120505c221 */ /* 0x000fe20000000000 */
[-C--:B------:R-:W-:Y:S02]  /*0540*/  FSETP.GEU.AND P4, PT, R17, R0.reuse, PT ;  /* 0x000000001100720b */ /* 0x080fe40003f8e000 */
[----:B------:R-:W4:Y:S01]  /*0550*/  @!P5 LDG.E R16, desc[UR6][R8.64+0x94] ;  /* 0x000094060810d981 */ /* 0x000f22000c1e1900 */
[----:B------:R-:W-:Y:S01]  /*0560*/  @!P3 FADD R5, R5, R20 ;  /* 0x000000140505b221 */ /* 0x000fe20000000000 */
[----:B------:R-:W-:-:S03]  /*0570*/  FSETP.GEU.AND P3, PT, R19, R0, PT ;  /* 0x000000001300720b */ /* 0x000fc60003f6e000 */
[----:B------:R-:W-:-:S06]  /*0580*/  @!P1 FADD R5, R5, R22 ;  /* 0x0000001605059221 */ /* 0x000fcc0000000000 */
[----:B------:R-:W4:Y:S01]  /*0590*/  @!P4 LDG.E R18, desc[UR6][R8.64+0xb8] ;  /* 0x0000b8060812c981 */ /* 0x000f22000c1e1900 */
[----:B------:R-:W-:-:S03]  /*05a0*/  FSETP.GEU.AND P1, PT, R23, R0, PT ;  /* 0x000000001700720b */ /* 0x000fc60003f2e000 */
[----:B------:R-:W4:Y:S10]  /*05b0*/  @!P3 LDG.E R20, desc[UR6][R8.64+0xdc] ;  /* 0x0000dc060814b981 */ /* 0x000f34000c1e1900 */
[----:B------:R-:W4:Y:S01]  /*05c0*/  @!P1 LDG.E R22, desc[UR6][R8.64+0x100] ;  /* 0x0001000608169981 */ /* 0x000f22000c1e1900 */
[----:B------:R-:W-:Y:S01]  /*05d0*/  IADD3 R10, PT, PT, R10, 0x10, RZ ;  /* 0x000000100a0a7810 */ /* 0x000fe20007ffe0ff */
[----:B--2---:R-:W-:-:S04]  /*05e0*/  @!P2 FADD R5, R5, R12 ;  /* 0x0000000c0505a221 */ /* 0x004fc80000000000 */
[----:B---3--:R-:W-:-:S04]  /*05f0*/  @!P6 FADD R5, R5, R14 ;  /* 0x0000000e0505e221 */ /* 0x008fc80000000000 */
[----:B----4-:R-:W-:-:S04]  /*0600*/  @!P5 FADD R5, R5, R16 ;  /* 0x000000100505d221 */ /* 0x010fc80000000000 */
[----:B------:R-:W-:Y:S01]  /*0610*/  @!P4 FADD R5, R5, R18 ;  /* 0x000000120505c221 */ /* 0x000fe20000000000 */
[----:B------:R-:W-:Y:S02]  /*0620*/  ISETP.NE.AND P4, PT, R10, RZ, PT ;  /* 0x000000ff0a00720c */ /* 0x000fe40003f85270 */
[----:B------:R-:W-:Y:S01]  /*0630*/  IADD3 R11, P2, PT, R8, 0x240, RZ ;  /* 0x00000240080b7810 */ /* 0x000fe20007f5e0ff */
[----:B------:R-:W-:-:S04]  /*0640*/  @!P3 FADD R5, R5, R20 ;  /* 0x000000140505b221 */ /* 0x000fc80000000000 */
[----:B------:R-:W-:Y:S02]  /*0650*/  IMAD.X R12, RZ, RZ, R9, P2 ;  /* 0x000000ffff0c7224 */ /* 0x000fe400010e0609 */
[----:B------:R-:W-:-:S04]  /*0660*/  @!P1 FADD R5, R5, R22 ;  /* 0x0000001605059221 */ /* 0x000fc80000000000 */
[----:B------:R-:W-:Y:S05]  /*0670*/  @P4 BRA `(.L_x_123) ;  /* 0xfffffff800e44947 */ /* 0x000fea000383ffff */
.L_x_122:
[----:B------:R-:W-:Y:S05]  /*0680*/  BSYNC.RECONVERGENT B1 ;  /* 0x0000000000017941 */ /* 0x000fea0003800200 */
.L_x_121:
[----:B------:R-:W-:Y:S05]  /*0690*/  @!P0 BRA `(.L_x_120) ;  /* 0x0000000400508947 */ /* 0x000fea0003800000 */
[----:B------:R-:W-:Y:S01]  /*06a0*/  ISETP.GE.U32.AND P1, PT, R21, 0x8, PT ;  /* 0x000000081500780c */ /* 0x000fe20003f26070 */
[----:B------:R-:W-:Y:S01]  /*06b0*/  BSSY.RECONVERGENT B1, `(.L_x_124) ;  /* 0x0000027000017945 */ /* 0x000fe20003800200 */
[----:B------:R-:W-:-:S04]  /*06c0*/  LOP3.LUT R22, R4, 0x7, RZ, 0xc0, !PT ;  /* 0x0000000704167812 */ /* 0x000fc800078ec0ff */
[----:B------:R-:W-:-:S07]  /*06d0*/  ISETP.NE.AND P0, PT, R22, RZ, PT ;  /* 0x000000ff1600720c */ /* 0x000fce0003f05270 */
[----:B------:R-:W-:Y:S06]  /*06e0*/  @!P1 BRA `(.L_x_125) ;  /* 0x00000000008c9947 */ /* 0x000fec0003800000 */
[----:B------:R-:W0:Y:S02]  /*06f0*/  LDC.64 R8, c[0x0][0x380] ;  /* 0x0000e000ff087b82 */ /* 0x000e240000000a00 */
[----:B0-----:R-:W-:-:S05]  /*0700*/  IMAD.WIDE.U32 R8, R6, 0x24, R8 ;  /* 0x0000002406087825 */ /* 0x001fca00078e0008 */
        /* <DEDUP_REMOVED lines=9> */
[----:B------:R-:W3:Y:S06]  /*07a0*/  LDG.E R13, desc[UR6][R8.64+0xa0] ;  /* 0x0000a006080d7981 */ /* 0x000eec000c1e1900 */
[----:B------:R-:W3:Y:S04]  /*07b0*/  @!P6 LDG.E R10, desc[UR6][R8.64+0x14] ;  /* 0x00001406080ae981 */ /* 0x000ee8000c1e1900 */
[----:B------:R-:W3:Y:S01]  /*07c0*/  @!P1 LDG.E R12, desc[UR6][R8.64+0x38] ;  /* 0x00003806080c9981 */ /* 0x000ee2000c1e1900 */
[----:B----4-:R-:W-:-:S02]  /*07d0*/  FSETP.GEU.AND P2, PT, R15, R0, PT ;  /* 0x000000000f00720b */ /* 0x010fc40003f4e000 */
[----:B------:R-:W-:-:S11]  /*07e0*/  FSETP.GEU.AND P5, PT, R17, R0, PT ;  /* 0x000000001100720b */ /* 0x000fd60003fae000 */
[----:B------:R-:W4:Y:S04]  /*07f0*/  @!P2 LDG.E R14, desc[UR6][R8.64+0x5c] ;  /* 0x00005c06080ea981 */ /* 0x000f28000c1e1900 */
[----:B------:R-:W4:Y:S01]  /*0800*/  @!P5 LDG.E R16, desc[UR6][R8.64+0xc8] ;  /* 0x0000c8060810d981 */ /* 0x000f22000c1e1900 */
[-C--:B--2---:R-:W-:Y:S02]  /*0810*/  FSETP.GEU.AND P3, PT, R11, R0.reuse, PT ;  /* 0x000000000b00720b */ /* 0x084fe40003f6e000 */
[-C--:B---3--:R-:W-:Y:S01]  /*0820*/  FSETP.GEU.AND P4, PT, R13, R0.reuse, PT ;  /* 0x000000000d00720b */ /* 0x088fe20003f8e000 */
[----:B------:R-:W-:Y:S01]  /*0830*/  @!P6 FADD R5, R5, R10 ;  /* 0x0000000a0505e221 */ /* 0x000fe20000000000 */
[----:B------:R-:W-:-:S09]  /*0840*/  FSETP.GEU.AND P6, PT, R19, R0, PT ;  /* 0x000000001300720b */ /* 0x000fd20003fce000 */
[----:B------:R-:W2:Y:S01]  /*0850*/  @!P3 LDG.E R10, desc[UR6][R8.64+0x80] ;  /* 0x00008006080ab981 */ /* 0x000ea2000c1e1900 */
[----:B------:R-:W-:Y:S01]  /*0860*/  @!P1 FADD R5, R5, R12 ;  /* 0x0000000c05059221 */ /* 0x000fe20000000000 */
[----:B------:R-:W-:Y:S02]  /*0870*/  FSETP.GEU.AND P1, PT, R21, R0, PT ;  /* 0x000000001500720b */ /* 0x000fe40003f2e000 */
[----:B------:R-:W3:Y:S04]  /*0880*/  @!P4 LDG.E R12, desc[UR6][R8.64+0xa4] ;  /* 0x0000a406080cc981 */ /* 0x000ee8000c1e1900 */
[----:B------:R-:W3:Y:S07]  /*0890*/  @!P6 LDG.E R18, desc[UR6][R8.64+0xec] ;  /* 0x0000ec060812e981 */ /* 0x000eee000c1e1900 */
[----:B------:R-:W3:Y:S01]  /*08a0*/  @!P1 LDG.E R20, desc[UR6][R8.64+0x110] ;  /* 0x0001100608149981 */ /* 0x000ee2000c1e1900 */
[----:B----4-:R-:W-:Y:S01]  /*08b0*/  @!P2 FADD R5, R5, R14 ;  /* 0x0000000e0505a221 */ /* 0x010fe20000000000 */
[----:B------:R-:W-:-:S03]  /*08c0*/  VIADD R6, R6, 0x8 ;  /* 0x0000000806067836 */ /* 0x000fc60000000000 */
[----:B--2---:R-:W-:-:S04]  /*08d0*/  @!P3 FADD R5, R5, R10 ;  /* 0x0000000a0505b221 */ /* 0x004fc80000000000 */
[----:B---3--:R-:W-:-:S04]  /*08e0*/  @!P4 FADD R5, R5, R12 ;  /* 0x0000000c0505c221 */ /* 0x008fc80000000000 */
[----:B------:R-:W-:-:S04]  /*08f0*/  @!P5 FADD R5, R5, R16 ;  /* 0x000000100505d221 */ /* 0x000fc80000000000 */
[----:B------:R-:W-:-:S04]  /*0900*/  @!P6 FADD R5, R5, R18 ;  /* 0x000000120505e221 */ /* 0x000fc80000000000 */
[----:B------:R-:W-:-:S07]  /*0910*/  @!P1 FADD R5, R5, R20 ;  /* 0x0000001405059221 */ /* 0x000fce0000000000 */
.L_x_125:
[----:B------:R-:W-:Y:S05]  /*0920*/  BSYNC.RECONVERGENT B1 ;  /* 0x0000000000017941 */ /* 0x000fea0003800200 */
.L_x_124:
        /* <DEDUP_REMOVED lines=11> */
[----:B------:R-:W4:Y:S01]  /*09e0*/  LDG.E R17, desc[UR6][R8.64+0x7c] ;  /* 0x00007c0608117981 */ /* 0x000f22000c1e1900 */
[----:B--2--5:R-:W-:-:S02]  /*09f0*/  FSETP.GEU.AND P0, PT, R11, R0, PT ;  /* 0x000000000b00720b */ /* 0x024fc40003f0e000 */
[-C--:B---3--:R-:W-:Y:S02]  /*0a00*/  FSETP.GEU.AND P1, PT, R13, R0.reuse, PT ;  /* 0x000000000d00720b */ /* 0x088fe40003f2e000 */
[-C--:B----4-:R-:W-:Y:S02]  /*0a10*/  FSETP.GEU.AND P2, PT, R15, R0.reuse, PT ;  /* 0x000000000f00720b */ /* 0x090fe40003f4e000 */
[----:B------:R-:W-:-:S07]  /*0a20*/  FSETP.GEU.AND P3, PT, R17, R0, PT ;  /* 0x000000001100720b */ /* 0x000fce0003f6e000 */
[----:B------:R-:W2:Y:S04]  /*0a30*/  @!P0 LDG.E R10, desc[UR6][R8.64+0x14] ;  /* 0x00001406080a8981 */ /* 0x000ea8000c1e1900 */
[----:B------:R-:W3:Y:S04]  /*0a40*/  @!P1 LDG.E R12, desc[UR6][R8.64+0x38] ;  /* 0x00003806080c9981 */ /* 0x000ee8000c1e1900 */
[----:B------:R-:W4:Y:S04]  /*0a50*/  @!P2 LDG.E R14, desc[UR6][R8.64+0x5c] ;  /* 0x00005c06080ea981 */ /* 0x000f28000c1e1900 */
[----:B------:R-:W4:Y:S01]  /*0a60*/  @!P3 LDG.E R16, desc[UR6][R8.64+0x80] ;  /* 0x000080060810b981 */ /* 0x000f22000c1e1900 */
[----:B------:R-:W-:-:S02]  /*0a70*/  VIADD R6, R6, 0x4 ;  /* 0x0000000406067836 */ /* 0x000fc40000000000 */
[----:B--2---:R-:W-:-:S04]  /*0a80*/  @!P0 FADD R5, R5, R10 ;  /* 0x0000000a05058221 */ /* 0x004fc80000000000 */
[----:B---3--:R-:W-:-:S04]  /*0a90*/  @!P1 FADD R5, R5, R12 ;  /* 0x0000000c05059221 */ /* 0x008fc80000000000 */
[----:B----4-:R-:W-:-:S04]  /*0aa0*/  @!P2 FADD R5, R5, R14 ;  /* 0x0000000e0505a221 */ /* 0x010fc80000000000 */
[----:B------:R-:W-:-:S07]  /*0ab0*/  @!P3 FADD R5, R5, R16 ;  /* 0x000000100505b221 */ /* 0x000fce0000000000 */
.L_x_127:
[----:B------:R-:W-:Y:S05]  /*0ac0*/  BSYNC.RECONVERGENT B1 ;  /* 0x0000000000017941 */ /* 0x000fea0003800200 */
.L_x_126:
[----:B------:R-:W-:Y:S05]  /*0ad0*/  @!P4 BRA `(.L_x_120) ;  /* 0x000000000040c947 */ /* 0x000fea0003800000 */
[----:B------:R-:W0:Y:S02]  /*0ae0*/  LDC.64 R8, c[0x0][0x380] ;  /* 0x0000e000ff087b82 */ /* 0x000e240000000a00 */
[----:B0-----:R-:W-:-:S04]  /*0af0*/  IMAD.WIDE.U32 R8, R6, 0x24, R8 ;  /* 0x0000002406087825 */ /* 0x001fc800078e0008 */
[----:B------:R-:W-:Y:S01]  /*0b00*/  IMAD.MOV R6, RZ, RZ, -R18 ;  /* 0x000000ffff067224 */ /* 0x000fe200078e0a12 */
[----:B------:R-:W-:-:S05]  /*0b10*/  IADD3 R11, P0, PT, R8, 0x14, RZ ;  /* 0x00000014080b7810 */ /* 0x000fca0007f1e0ff */
[----:B------:R-:W-:-:S08]  /*0b20*/  IMAD.X R12, RZ, RZ, R9, P0 ;  /* 0x000000ffff0c7224 */ /* 0x000fd000000e0609 */
.L_x_128:
[----:B------:R-:W-:Y:S01]  /*0b30*/  IMAD.MOV.U32 R8, RZ, RZ, R11 ;  /* 0x000000ffff087224 */ /* 0x000fe200078e000b */
[----:B------:R-:W-:-:S05]  /*0b40*/  MOV R9, R12 ;  /* 0x0000000c00097202 */ /* 0x000fca0000000f00 */
[----:B------:R-:W2:Y:S01]  /*0b50*/  LDG.E R11, desc[UR6][R8.64+-0x4] ;  /* 0xfffffc06080b7981 */ /* 0x000ea2000c1e1900 */
[----:B------:R-:W-:Y:S01]  /*0b60*/  VIADD R6, R6, 0x1 ;  /* 0x0000000106067836 */ /* 0x000fe20000000000 */
[----:B--2--5:R-:W-:-:S13]  /*0b70*/  FSETP.GEU.AND P0, PT, R11, R0, PT ;  /* 0x000000000b00720b */ /* 0x024fda0003f0e000 */
[----:B------:R-:W2:Y:S01]  /*0b80*/  @!P0 LDG.E R10, desc[UR6][R8.64] ;  /* 0x00000006080a8981 */ /* 0x000ea2000c1e1900 */
[----:B------:R-:W-:Y:S02]  /*0b90*/  ISETP.NE.AND P2, PT, R6, RZ, PT ;  /* 0x000000ff0600720c */ /* 0x000fe40003f45270 */
[----:B------:R-:W-:-:S05]  /*0ba0*/  IADD3 R11, P1, PT, R8, 0x24, RZ ;  /* 0x00000024080b7810 */ /* 0x000fca0007f3e0ff */
[----:B------:R-:W-:Y:S02]  /*0bb0*/  IMAD.X R12, RZ, RZ, R9, P1 ;  /* 0x000000ffff0c7224 */ /* 0x000fe400008e0609 */
[----:B--2---:R-:W-:-:S04]  /*0bc0*/  @!P0 FADD R5, R5, R10 ;  /* 0x0000000a05058221 */ /* 0x004fc80000000000 */
[----:B------:R-:W-:Y:S05]  /*0bd0*/  @P2 BRA `(.L_x_128) ;  /* 0xfffffffc00d42947 */ /* 0x000fea000383ffff */
.L_x_120:
[----:B------:R-:W-:Y:S05]  /*0be0*/  BSYNC.RECONVERGENT B0 ;  /* 0x0000000000007941 */ /* 0x000fea0003800200 */
.L_x_119:
[----:B------:R-:W0:Y:S01]  /*0bf0*/  LDCU UR4, c[0x0][0x388] ;  /* 0x00007100ff0477ac */ /* 0x000e220008000800 */
[----:B------:R-:W-:Y:S01]  /*0c00*/  BSSY.RECONVERGENT B0, `(.L_x_129) ;  /* 0x00000bc000007945 */ /* 0x000fe20003800200 */
[----:B0-----:R-:W-:-:S13]  /*0c10*/  ISETP.GE.AND P0, PT, R4, UR4, PT ;  /* 0x0000000404007c0c */ /* 0x001fda000bf06270 */
[----:B------:R-:W-:Y:S05]  /*0c20*/  @P0 BRA `(.L_x_130) ;  /* 0x0000000800e40947 */ /* 0x000fea0003800000 */
[----:B------:R-:W-:Y:S01]  /*0c30*/  ISETP.NE.AND P0, PT, R4, R7, PT ;  /* 0x000000070400720c */ /* 0x000fe20003f05270 */
[----:B------:R-:W-:-:S12]  /*0c40*/  BSSY.RECONVERGENT B1, `(.L_x_131) ;  /* 0x0000009000017945 */ /* 0x000fd80003800200 */
[----:B------:R-:W-:Y:S05]  /*0c50*/  @!P0 BRA `(.L_x_132) ;  /* 0x00000000001c8947 */ /* 0x000fea0003800000 */
[----:B------:R-:W0:Y:S02]  /*0c60*/  LDC.64 R6, c[0x0][0x380] ;  /* 0x0000e000ff067b82 */ /* 0x000e240000000a00 */
[----:B0-----:R-:W-:-:S05]  /*0c70*/  IMAD.WIDE.U32 R6, R4, 0x24, R6 ;  /* 0x0000002404067825 */ /* 0x001fca00078e0006 */
[----:B------:R-:W2:Y:S02]  /*0c80*/  LDG.E R9, desc[UR6][R6.64+0x10] ;  /* 0x0000100606097981 */ /* 0x000ea4000c1e1900 */
[----:B--2--5:R-:W-:-:S13]  /*0c90*/  FSETP.GEU.AND P0, PT, R9, R0, PT ;  /* 0x000000000900720b */ /* 0x024fda0003f0e000 */
[----:B------:R-:W-:Y:S05]  /*0ca0*/  @P0 BRA `(.L_x_132) ;  /* 0x0000000000080947 */ /* 0x000fea0003800000 */
[----:B------:R-:W2:Y:S02]  /*0cb0*/  LDG.E R6, desc[UR6][R6.64+0x14] ;  /* 0x0000140606067981 */ /* 0x000ea4000c1e1900 */
[----:B--2---:R-:W-:-:S07]  /*0cc0*/  FADD R5, R5, R6 ;  /* 0x0000000605057221 */ /* 0x004fce0000000000 */
.L_x_132:
[----:B------:R-:W-:Y:S05]  /*0cd0*/  BSYNC.RECONVERGENT B1 ;  /* 0x0000000000017941 */ /* 0x000fea0003800200 */
.L_x_131:
[----:B------:R-:W-:-:S05]  /*0ce0*/  VIADD R4, R4, 0x1 ;  /* 0x0000000104047836 */ /* 0x000fca0000000000 */
[----:B------:R-:W-:-:S13]  /*0cf0*/  ISETP.GE.AND P0, PT, R4, UR4, PT ;  /* 0x0000000404007c0c */ /* 0x000fda000bf06270 */
[----:B------:R-:W-:Y:S05]  /*0d00*/  @P0 BRA `(.L_x_130) ;  /* 0x0000000800ac0947 */ /* 0x000fea0003800000 */
[C---:B------:R-:W-:Y:S01]  /*0d10*/  VIADD R6, R4.reuse, -UR4 ;  /* 0x8000000404067c36 */ /* 0x040fe20008000000 */
[----:B------:R-:W-:Y:S01]  /*0d20*/  IADD3 R8, PT, PT, -R4, UR4, RZ ;  /* 0x0000000404087c10 */ /* 0x000fe2000fffe1ff */
[----:B------:R-:W-:Y:S03]  /*0d30*/  BSSY.RECONVERGENT B1, `(.L_x_133) ;  /* 0x0000053000017945 */ /* 0x000fe60003800200 */
[----:B------:R-:W-:Y:S02]  /*0d40*/  ISETP.GT.U32.AND P1, PT, R6, -0x10, PT ;  /* 0xfffffff00600780c */ /* 0x000fe40003f24070 */
[----:B------:R-:W-:-:S04]  /*0d50*/  LOP3.LUT R18, R8, 0xf, RZ, 0xc0, !PT ;  /* 0x0000000f08127812 */ /* 0x000fc800078ec0ff */
[----:B------:R-:W-:-:S07]  /*0d60*/  ISETP.NE.AND P0, PT, R18, RZ, PT ;  /* 0x000000ff1200720c */ /* 0x000fce0003f05270 */
[----:B------:R-:W-:Y:S06]  /*0d70*/  @P1 BRA `(.L_x_134) ;  /* 0x0000000400381947 */ /* 0x000fec0003800000 */
[----:B------:R-:W0:Y:S01]  /*0d80*/  LDC.64 R6, c[0x0][0x380] ;  /* 0x0000e000ff067b82 */ /* 0x000e220000000a00 */
[----:B------:R-:W-:-:S05]  /*0d90*/  LOP3.LUT R9, R8, 0xfffffff0, RZ, 0xc0, !PT ;  /* 0xfffffff008097812 */ /* 0x000fca00078ec0ff */
[----:B------:R-:W-:Y:S02]  /*0da0*/  IMAD.MOV R9, RZ, RZ, -R9 ;  /* 0x000000ffff097224 */ /* 0x000fe400078e0a09 */
[----:B0-----:R-:W-:-:S03]  /*0db0*/  IMAD.WIDE.U32 R6, R4, 0x24, R6 ;  /* 0x0000002404067825 */ /* 0x001fc600078e0006 */
[----:B------:R-:W-:-:S05]  /*0dc0*/  IADD3 R10, P1, PT, R6, 0x130, RZ ;  /* 0x00000130060a7810 */ /* 0x000fca0007f3e0ff */
[----:B------:R-:W-:-:S08]  /*0dd0*/  IMAD.X R11, RZ, RZ, R7, P1 ;  /* 0x000000ffff0b7224 */ /* 0x000fd000008e0607 */
.L_x_135:
[----:B------:R-:W-:Y:S01]  /*0de0*/  MOV R6, R10 ;  /* 0x0000000a00067202 */ /* 0x000fe20000000f00 */
        /* <DEDUP_REMOVED lines=59> */
[----:B------:R-:W-:-:S02]  /*11a0*/  VIADD R9, R9, 0x10 ;  /* 0x0000001009097836 */ /* 0x000fc40000000000 */
[----:B------:R-:W-:Y:S02]  /*11b0*/  VIADD R4, R4, 0x10 ;  /* 0x0000001004047836 */ /* 0x000fe40000000000 */
        /* <DEDUP_REMOVED lines=10> */
.L_x_134:
[----:B------:R-:W-:Y:S05]  /*1260*/  BSYNC.RECONVERGENT B1 ;  /* 0x0000000000017941 */ /* 0x000fea0003800200 */
.L_x_133:
        /* <DEDUP_REMOVED lines=41> */
.L_x_137:
[----:B------:R-:W-:Y:S05]  /*1500*/  BSYNC.RECONVERGENT B1 ;  /* 0x0000000000017941 */ /* 0x000fea0003800200 */
.L_x_136:
        /* <DEDUP_REMOVED lines=25> */
.L_x_139:
[----:B------:R-:W-:Y:S05]  /*16a0*/  BSYNC.RECONVERGENT B1 ;  /* 0x0000000000017941 */ /* 0x000fea0003800200 */
.L_x_138:
[----:B------:R-:W-:Y:S05]  /*16b0*/  @!P4 BRA `(.L_x_130) ;  /* 0x000000000040c947 */ /* 0x000fea0003800000 */
[----:B------:R-:W0:Y:S02]  /*16c0*/  LDC.64 R6, c[0x0][0x380] ;  /* 0x0000e000ff067b82 */ /* 0x000e240000000a00 */
[----:B0-----:R-:W-:Y:S01]  /*16d0*/  IMAD.WIDE.U32 R6, R4, 0x24, R6 ;  /* 0x0000002404067825 */ /* 0x001fe200078e0006 */
[----:B------:R-:W-:Y:S02]  /*16e0*/  IADD3 R4, PT, PT, -R16, RZ, RZ ;  /* 0x000000ff10047210 */ /* 0x000fe40007ffe1ff */
[----:B------:R-:W-:-:S05]  /*16f0*/  IADD3 R9, P0, PT, R6, 0x14, RZ ;  /* 0x0000001406097810 */ /* 0x000fca0007f1e0ff */
[----:B------:R-:W-:-:S08]  /*1700*/  IMAD.X R10, RZ, RZ, R7, P0 ;  /* 0x000000ffff0a7224 */ /* 0x000fd000000e0607 */
.L_x_140:
[----:B------:R-:W-:Y:S02]  /*1710*/  IMAD.MOV.U32 R6, RZ, RZ, R9 ;  /* 0x000000ffff067224 */ /* 0x000fe400078e0009 */
[----:B------:R-:W-:-:S05]  /*1720*/  IMAD.MOV.U32 R7, RZ, RZ, R10 ;  /* 0x000000ffff077224 */ /* 0x000fca00078e000a */
        /* <DEDUP_REMOVED lines=9> */
.L_x_130:
[----:B------:R-:W-:Y:S05]  /*17c0*/  BSYNC.RECONVERGENT B0 ;  /* 0x0000000000007941 */ /* 0x000fea0003800200 */
.L_x_129:
[----:B------:R-:W-:Y:S01]  /*17d0*/  STG.E desc[UR6][R2.64+0x18], R5 ;  /* 0x0000180502007986 */ /* 0x000fe2000c101906 */
[----:B------:R-:W-:Y:S05]  /*17e0*/  EXIT ;  /* 0x000000000000794d */ /* 0x000fea0003800000 */
.L_x_141:
        /* <DEDUP_REMOVED lines=9> */
.L_x_244:


//--------------------- .text._Z17calculateStrengthP15IndividualSPEA2i --------------------------
	.section	.text._Z17calculateStrengthP15IndividualSPEA2i,"ax",@progbits
	.align	128
        .global         _Z17calculateStrengthP15IndividualSPEA2i
        .type           _Z17calculateStrengthP15IndividualSPEA2i,@function
        .size           _Z17calculateStrengthP15IndividualSPEA2i,(.L_x_245 - _Z17calculateStrengthP15IndividualSPEA2i)
        .other          _Z17calculateStrengthP15IndividualSPEA2i,@"STO_CUDA_ENTRY STV_DEFAULT"
_Z17calculateStrengthP15IndividualSPEA2i:
.text._Z17calculateStrengthP15IndividualSPEA2i:
        /* <DEDUP_REMOVED lines=19> */
[C---:B------:R-:W-:Y:S01]  /*0130*/  ISETP.GE.AND P1, PT, R6.reuse, 0x10, PT ;  /* 0x000000100600780c */ /* 0x040fe20003f26270 */
[----:B------:R-:W-:Y:S01]  /*0140*/  IMAD.MOV.U32 R8, RZ, RZ, RZ ;  /* 0x000000ffff087224 */ /* 0x000fe200078e00ff */
[----:B------:R-:W-:-:S04]  /*0150*/  VIMNMX R9, PT, PT, R6, 0x1, !PT ;  /* 0x0000000106097848 */ /* 0x000fc80007fe0100 */
        /* <DEDUP_REMOVED lines=9> */
[----:B------:R-:W-:-:S04]  /*01f0*/  MOV R6, UR4 ;  /* 0x0000000400067c02 */ /* 0x000fc80008000f00 */
[----:B------:R-:W-:-:S07]  /*0200*/  IMAD.U32 R7, RZ, RZ, UR5 ;  /* 0x00000005ff077e24 */ /* 0x000fce000f8e00ff */
.L_x_146:
[----:B------:R-:W2:Y:S04]  /*0210*/  LDG.E R14, desc[UR6][R6.64+-0x120] ;  /* 0xfffee006060e7981 */ /* 0x000ea8000c1e1900 */
[----:B------:R-:W3:Y:S04]  /*0220*/  LDG.E R16, desc[UR6][R6.64+-0xfc] ;  /* 0xffff040606107981 */ /* 0x000ee8000c1e1900 */
[----:B------:R-:W4:Y:S04]  /*0230*/  LDG.E R12, desc[UR6][R6.64+-0xd8] ;  /* 0xffff2806060c7981 */ /* 0x000f28000c1e1900 */
        /* <DEDUP_REMOVED lines=8> */
[----:B------:R-:W4:Y:S01]  /*02c0*/  LDG.E R29, desc[UR6][R6.64+0x6c] ;  /* 0x00006c06061d7981 */ /* 0x000f22000c1e1900 */
[----:B--2--5:R-:W-:-:S03]  /*02d0*/  FSETP.GEU.AND P1, PT, R0, R14, PT ;  /* 0x0000000e0000720b */ /* 0x024fc60003f2e000 */
[----:B------:R-:W2:Y:S01]  /*02e0*/  LDG.E R14, desc[UR6][R6.64+0x90] ;  /* 0x00009006060e7981 */ /* 0x000ea2000c1e1900 */
[----:B---3--:R-:W-:Y:S01]  /*02f0*/  FSETP.GEU.AND P2, PT, R0, R16, PT ;  /* 0x000000100000720b */ /* 0x008fe20003f4e000 */
[----:B------:R-:W-:-:S08]  /*0300*/  VIADD R16, R8, 0x1 ;  /* 0x0000000108107836 */ /* 0x000fd00000000000 */
[----:B------:R-:W-:Y:S02]  /*0310*/  @P1 IMAD.MOV R16, RZ, RZ, R8 ;  /* 0x000000ffff101224 */ /* 0x000fe400078e0208 */
[----:B------:R-:W3:Y:S02]  /*0320*/  LDG.E R8, desc[UR6][R6.64+0xb4] ;  /* 0x0000b40606087981 */ /* 0x000ee4000c1e1900 */
[C---:B------:R-:W-:Y:S01]  /*0330*/  VIADD R22, R16.reuse, 0x1 ;  /* 0x0000000110167836 */ /* 0x040fe20000000000 */
[----:B------:R-:W-:Y:S02]  /*0340*/  @P2 IADD3 R22, PT, PT, R16, RZ, RZ ;  /* 0x000000ff10162210 */ /* 0x000fe40007ffe0ff */
[----:B------:R-:W3:Y:S01]  /*0350*/  LDG.E R16, desc[UR6][R6.64+0xd8] ;  /* 0x0000d80606107981 */ /* 0x000ee2000c1e1900 */
[----:B----4-:R-:W-:-:S03]  /*0360*/  FSETP.GEU.AND P1, PT, R0, R12, PT ;  /* 0x0000000c0000720b */ /* 0x010fc60003f2e000 */
[----:B------:R-:W4:Y:S01]  /*0370*/  LDG.E R12, desc[UR6][R6.64+0xfc] ;  /* 0x0000fc06060c7981 */ /* 0x000f22000c1e1900 */
[----:B------:R-:W-:Y:S01]  /*0380*/  FSETP.GEU.AND P2, PT, R0, R13, PT ;  /* 0x0000000d0000720b */ /* 0x000fe20003f4e000 */
[----:B------:R-:W-:Y:S02]  /*0390*/  VIADD R13, R22, 0x1 ;  /* 0x00000001160d7836 */ /* 0x000fe40000000000 */
[----:B------:R-:W-:-:S06]  /*03a0*/  VIADD R20, R20, 0x10 ;  /* 0x0000001014147836 */ /* 0x000fcc0000000000 */
[----:B------:R-:W-:Y:S01]  /*03b0*/  @P1 IMAD.MOV R13, RZ, RZ, R22 ;  /* 0x000000ffff0d1224 */ /* 0x000fe200078e0216 */
[----:B------:R-:W-:-:S03]  /*03c0*/  FSETP.GEU.AND P1, PT, R0, R15, PT ;  /* 0x0000000f0000720b */ /* 0x000fc60003f2e000 */
[----:B------:R-:W-:Y:S02]  /*03d0*/  VIADD R15, R13, 0x1 ;  /* 0x000000010d0f7836 */ /* 0x000fe40000000000 */
[----:B------:R-:W-:Y:S01]  /*03e0*/  @P2 IMAD.MOV R15, RZ, RZ, R13 ;  /* 0x000000ffff0f2224 */ /* 0x000fe200078e020d */
[----:B------:R-:W-:-:S04]  /*03f0*/  FSETP.GEU.AND P2, PT, R0, R17, PT ;  /* 0x000000110000720b */ /* 0x000fc80003f4e000 */
[----:B------:R-:W-:-:S03]  /*0400*/  IADD3 R13, PT, PT, R15, 0x1, RZ ;  /* 0x000000010f0d7810 */ /* 0x000fc60007ffe0ff */
[----:B------:R-:W-:Y:S01]  /*0410*/  @P1 IMAD.MOV R13, RZ, RZ, R15 ;  /* 0x000000ffff0d1224 */ /* 0x000fe200078e020f */
[----:B------:R-:W-:-:S03]  /*0420*/  FSETP.GEU.AND P1, PT, R0, R19, PT ;  /* 0x000000130000720b */ /* 0x000fc60003f2e000 */
[----:B------:R-:W-:Y:S02]  /*0430*/  VIADD R15, R13, 0x1 ;  /* 0x000000010d0f7836 */ /* 0x000fe40000000000 */
[----:B------:R-:W-:Y:S01]  /*0440*/  @P2 IMAD.MOV R15, RZ, RZ, R13 ;  /* 0x000000ffff0f2224 */ /* 0x000fe200078e020d */
[----:B------:R-:W-:-:S03]  /*0450*/  FSETP.GEU.AND P2, PT, R0, R21, PT ;  /* 0x000000150000720b */ /* 0x000fc60003f4e000 */
[----:B------:R-:W-:-:S04]  /*0460*/  VIADD R13, R15, 0x1 ;  /* 0x000000010f0d7836 */ /* 0x000fc80000000000 */
[----:B------:R-:W-:Y:S02]  /*0470*/  @P1 IADD3 R13, PT, PT, R15, RZ, RZ ;  /* 0x000000ff0f0d1210 */ /* 0x000fe40007ffe0ff */
[----:B------:R-:W-:-:S03]  /*0480*/  FSETP.GEU.AND P1, PT, R0, R23, PT ;  /* 0x000000170000720b */ /* 0x000fc60003f2e000 */
[----:B------:R-:W-:Y:S02]  /*0490*/  VIADD R15, R13, 0x1 ;  /* 0x000000010d0f7836 */ /* 0x000fe40000000000 */
[----:B------:R-:W-:Y:S01]  /*04a0*/  @P2 IMAD.MOV R15, RZ, RZ, R13 ;  /* 0x000000ffff0f2224 */ /* 0x000fe200078e020d */
[----:B------:R-:W-:-:S03]  /*04b0*/  FSETP.GEU.AND P2, PT, R0, R25, PT ;  /* 0x000000190000720b */ /* 0x000fc60003f4e000 */
[----:B------:R-:W-:-:S04]  /*04c0*/  VIADD R13, R15, 0x1 ;  /* 0x000000010f0d7836 */ /* 0x000fc80000000000 */
[----:B------:R-:W-:Y:S01]  /*04d0*/  @P1 IMAD.MOV R13, RZ, RZ, R15 ;  /* 0x000000ffff0d1224 */ /* 0x000fe200078e020f */
[----:B------:R-:W-:-:S04]  /*04e0*/  FSETP.GEU.AND P1, PT, R0, R27, PT ;  /* 0x0000001b0000720b */ /* 0x000fc80003f2e000 */
[----:B------:R-:W-:Y:S01]  /*04f0*/  IADD3 R15, PT, PT, R13, 0x1, RZ ;  /* 0x000000010d0f7810 */ /* 0x000fe20007ffe0ff */
[----:B------:R-:W-:Y:S01]  /*0500*/  @P2 IMAD.MOV R15, RZ, RZ, R13 ;  /* 0x000000ffff0f2224 */ /* 0x000fe200078e020d */
[----:B------:R-:W-:-:S03]  /*0510*/  FSETP.GEU.AND P2, PT, R0, R29, PT ;  /* 0x0000001d0000720b */ /* 0x000fc60003f4e000 */
[----:B------:R-:W-:-:S04]  /*0520*/  VIADD R13, R15, 0x1 ;  /* 0x000000010f0d7836 */ /* 0x000fc80000000000 */
[----:B------:R-:W-:Y:S01]  /*0530*/  @P1 IMAD.MOV R13, RZ, RZ, R15 ;  /* 0x000000ffff0d1224 */ /* 0x000fe200078e020f */
[----:B--2---:R-:W-:-:S03]  /*0540*/  FSETP.GEU.AND P1, PT, R0, R14, PT ;  /* 0x0000000e0000720b */ /* 0x004fc60003f2e000 */
[C---:B------:R-:W-:Y:S02]  /*0550*/  VIADD R14, R13.reuse, 0x1 ;  /* 0x000000010d0e7836 */ /* 0x040fe40000000000 */
[----:B------:R-:W-:Y:S02]  /*0560*/  @P2 IADD3 R14, PT, PT, R13, RZ, RZ ;  /* 0x000000ff0d0e2210 */ /* 0x000fe40007ffe0ff */
[----:B---3--:R-:W-:-:S03]  /*0570*/  FSETP.GEU.AND P2, PT, R0, R8, PT ;  /* 0x000000080000720b */ /* 0x008fc60003f4e000 */
[----:B------:R-:W-:-:S03]  /*0580*/  VIADD R8, R14, 0x1 ;  /* 0x000000010e087836 */ /* 0x000fc60000000000 */
[----:B------:R-:W-:Y:S01]  /*0590*/  @P1 IMAD.MOV R8, RZ, RZ, R14 ;  /* 0x000000ffff081224 */ /* 0x000fe200078e020e */
[----:B------:R-:W-:-:S03]  /*05a0*/  FSETP.GEU.AND P3, PT, R0, R16, PT ;  /* 0x000000100000720b */ /* 0x000fc60003f6e000 */
[----:B------:R-:W-:Y:S01]  /*05b0*/  VIADD R13, R8, 0x1 ;  /* 0x00000001080d7836 */ /* 0x000fe20000000000 */
[----:B----4-:R-:W-:Y:S02]  /*05c0*/  FSETP.GEU.AND P1, PT, R0, R12, PT ;  /* 0x0000000c0000720b */ /* 0x010fe40003f2e000 */
[----:B------:R-:W-:Y:S01]  /*05d0*/  @P2 IMAD.MOV R13, RZ, RZ, R8 ;  /* 0x000000ffff0d2224 */ /* 0x000fe200078e0208 */
[----:B------:R-:W-:-:S04]  /*05e0*/  ISETP.NE.AND P2, PT, R20, RZ, PT ;  /* 0x000000ff1400720c */ /* 0x000fc80003f45270 */
[----:B------:R-:W-:Y:S02]  /*05f0*/  IADD3 R12, PT, PT, R13, 0x1, RZ ;  /* 0x000000010d0c7810 */ /* 0x000fe40007ffe0ff */
[----:B------:R-:W-:Y:S01]  /*0600*/  @P3 IMAD.MOV R12, RZ, RZ, R13 ;  /* 0x000000ffff0c3224 */ /* 0x000fe200078e020d */
[----:B------:R-:W-:-:S03]  /*0610*/  IADD3 R6, P3, PT, R6, 0x240, RZ ;  /* 0x0000024006067810 */ /* 0x000fc60007f7e0ff */
[C---:B------:R-:W-:Y:S01]  /*0620*/  VIADD R8, R12.reuse, 0x1 ;  /* 0x000000010c087836 */ /* 0x040fe20000000000 */
[----:B------:R-:W-:Y:S01]  /*0630*/  @P1 IADD3 R8, PT, PT, R12, RZ, RZ ;  /* 0x000000ff0c081210 */ /* 0x000fe20007ffe0ff */
[----:B------:R-:W-:Y:S01]  /*0640*/  IMAD.X R7, RZ, RZ, R7, P3 ;  /* 0x000000ffff077224 */ /* 0x000fe200018e0607 */
[----:B------:R-:W-:Y:S07]  /*0650*/  @P2 BRA `(.L_x_146) ;  /* 0xfffffff800ec2947 */ /* 0x000fee000383ffff */
.L_x_145:
[----:B------:R-:W-:Y:S05]  /*0660*/  BSYNC.RECONVERGENT B1 ;  /* 0x0000000000017941 */ /* 0x000fea0003800200 */
.L_x_144:
[----:B------:R-:W-:Y:S05]  /*0670*/  @!P0 BRA `(.L_x_143) ;  /* 0x0000000400448947 */ /* 0x000fea0003800000 */
[----:B------:R-:W-:Y:S01]  /*0680*/  ISETP.GE.U32.AND P1, PT, R18, 0x8, PT ;  /* 0x000000081200780c */ /* 0x000fe20003f26070 */
[----:B------:R-:W-:Y:S01]  /*0690*/  BSSY.RECONVERGENT B1, `(.L_x_147) ;  /* 0x0000026000017945 */ /* 0x000fe20003800200 */
[----:B------:R-:W-:-:S04]  /*06a0*/  LOP3.LUT R14, R9, 0x7, RZ, 0xc0, !PT ;  /* 0x00000007090e7812 */ /* 0x000fc800078ec0ff */
[----:B------:R-:W-:-:S07]  /*06b0*/  ISETP.NE.AND P0, PT, R14, RZ, PT ;  /* 0x000000ff0e00720c */ /* 0x000fce0003f05270 */
[----:B------:R-:W-:Y:S06]  /*06c0*/  @!P1 BRA `(.L_x_148) ;  /* 0x0000000000889947 */ /* 0x000fec0003800000 */
[----:B------:R-:W-:-:S05]  /*06d0*/  IMAD.WIDE.U32 R6, R11, 0x24, R2 ;  /* 0x000000240b067825 */ /* 0x000fca00078e0002 */
[----:B------:R-:W2:Y:S04]  /*06e0*/  LDG.E R13, desc[UR6][R6.64+0x10] ;  /* 0x00001006060d7981 */ /* 0x000ea8000c1e1900 */
[----:B------:R-:W3:Y:S04]  /*06f0*/  LDG.E R15, desc[UR6][R6.64+0x34] ;  /* 0x00003406060f7981 */ /* 0x000ee8000c1e1900 */
[----:B------:R-:W4:Y:S04]  /*0700*/  LDG.E R17, desc[UR6][R6.64+0x58] ;  /* 0x0000580606117981 */ /* 0x000f28000c1e1900 */
[----:B------:R-:W4:Y:S04]  /*0710*/  LDG.E R19, desc[UR6][R6.64+0x7c] ;  /* 0x00007c0606137981 */ /* 0x000f28000c1e1900 */
[----:B------:R-:W4:Y:S04]  /*0720*/  LDG.E R21, desc[UR6][R6.64+0xa0] ;  /* 0x0000a00606157981 */ /* 0x000f28000c1e1900 */
[----:B------:R-:W4:Y:S04]  /*0730*/  LDG.E R23, desc[UR6][R6.64+0xc4] ;  /* 0x0000c40606177981 */ /* 0x000f28000c1e1900 */
[----:B------:R-:W4:Y:S04]  /*0740*/  LDG.E R25, desc[UR6][R6.64+0xe8] ;  /* 0x0000e80606197981 */ /* 0x000f28000c1e1900 */
[----:B------:R0:W4:Y:S01]  /*0750*/  LDG.E R27, desc[UR6][R6.64+0x10c] ;  /* 0x00010c06061b7981 */ /* 0x000122000c1e1900 */
[----:B------:R-:W-:-:S02]  /*0760*/  VIADD R12, R8, 0x1 ;  /* 0x00000001080c7836 */ /* 0x000fc40000000000 */
[----:B------:R-:W-:Y:S01]  /*0770*/  VIADD R11, R11, 0x8 ;  /* 0x000000080b0b7836 */ /* 0x000fe20000000000 */
[C---:B--2--5:R-:W-:Y:S02]  /*0780*/  FSETP.GEU.AND P1, PT, R0.reuse, R13, PT ;  /* 0x0000000d0000720b */ /* 0x064fe40003f2e000 */
[----:B---3--:R-:W-:-:S11]  /*0790*/  FSETP.GEU.AND P2, PT, R0, R15, PT ;  /* 0x0000000f0000720b */ /* 0x008fd60003f4e000 */
[----:B------:R-:W-:Y:S01]  /*07a0*/  @P1 IMAD.MOV R12, RZ, RZ, R8 ;  /* 0x000000ffff0c1224 */ /* 0x000fe200078e0208 */
[----:B----4-:R-:W-:-:S03]  /*07b0*/  FSETP.GEU.AND P1, PT, R0, R17, PT ;  /* 0x000000110000720b */ /* 0x010fc60003f2e000 */
[----:B------:R-:W-:Y:S02]  /*07c0*/  VIADD R8, R12, 0x1 ;  /* 0x000000010c087836 */ /* 0x000fe40000000000 */
[----:B------:R-:W-:Y:S01]  /*07d0*/  @P2 IMAD.MOV R8, RZ, RZ, R12 ;  /* 0x000000ffff082224 */ /* 0x000fe200078e020c */
[----:B------:R-:W-:-:S04]  /*07e0*/  FSETP.GEU.AND P2, PT, R0, R19, PT ;  /* 0x000000130000720b */ /* 0x000fc80003f4e000 */
[----:B------:R-:W-:-:S03]  /*07f0*/  IADD3 R12, PT, PT, R8, 0x1, RZ ;  /* 0x00000001080c7810 */ /* 0x000fc60007ffe0ff */
[----:B------:R-:W-:Y:S01]  /*0800*/  @P1 IMAD.MOV R12, RZ, RZ, R8 ;  /* 0x000000ffff0c1224 */ /* 0x000fe200078e0208 */
[----:B------:R-:W-:-:S03]  /*0810*/  FSETP.GEU.AND P1, PT, R0, R21, PT ;  /* 0x000000150000720b */ /* 0x000fc60003f2e000 */
[----:B0-----:R-:W-:Y:S02]  /*0820*/  VIADD R6, R12, 0x1 ;  /* 0x000000010c067836 */ /* 0x001fe40000000000 */
        /* <DEDUP_REMOVED lines=9> */
[----:B------:R-:W-:-:S05]  /*08c0*/  @P1 IMAD.MOV R7, RZ, RZ, R6 ;  /* 0x000000ffff071224 */ /* 0x000fca00078e0206 */
[----:B------:R-:W-:Y:S01]  /*08d0*/  IADD3 R8, PT, PT, R7, 0x1, RZ ;  /* 0x0000000107087810 */ /* 0x000fe20007ffe0ff */
[----:B------:R-:W-:-:S07]  /*08e0*/  @P2 IMAD.MOV R8, RZ, RZ, R7 ;  /* 0x000000ffff082224 */ /* 0x000fce00078e0207 */
.L_x_148:
[----:B------:R-:W-:Y:S05]  /*08f0*/  BSYNC.RECONVERGENT B1 ;  /* 0x0000000000017941 */ /* 0x000fea0003800200 */
.L_x_147:
        /* <DEDUP_REMOVED lines=10> */
[----:B------:R-:W4:Y:S01]  /*09a0*/  LDG.E R21, desc[UR6][R6.64+0x7c] ;  /* 0x00007c0606157981 */ /* 0x000f22000c1e1900 */
[----:B------:R-:W-:Y:S01]  /*09b0*/  VIADD R12, R8, 0x1 ;  /* 0x00000001080c7836 */ /* 0x000fe20000000000 */
[----:B------:R-:W-:-:S02]  /*09c0*/  IADD3 R11, PT, PT, R11, 0x4, RZ ;  /* 0x000000040b0b7810 */ /* 0x000fc40007ffe0ff */
[C---:B--2--5:R-:W-:Y:S02]  /*09d0*/  FSETP.GEU.AND P1, PT, R0.reuse, R15, PT ;  /* 0x0000000f0000720b */ /* 0x064fe40003f2e000 */
[----:B---3--:R-:W-:-:S11]  /*09e0*/  FSETP.GEU.AND P2, PT, R0, R17, PT ;  /* 0x000000110000720b */ /* 0x008fd60003f4e000 */
[----:B------:R-:W-:Y:S01]  /*09f0*/  @P1 IMAD.MOV R12, RZ, RZ, R8 ;  /* 0x000000ffff0c1224 */ /* 0x000fe200078e0208 */
[----:B----4-:R-:W-:-:S04]  /*0a00*/  FSETP.GEU.AND P1, PT, R0, R19, PT ;  /* 0x000000130000720b */ /* 0x010fc80003f2e000 */
[----:B------:R-:W-:Y:S01]  /*0a10*/  IADD3 R8, PT, PT, R12, 0x1, RZ ;  /* 0x000000010c087810 */ /* 0x000fe20007ffe0ff */
[----:B------:R-:W-:Y:S01]  /*0a20*/  @P2 IMAD.MOV R8, RZ, RZ, R12 ;  /* 0x000000ffff082224 */ /* 0x000fe200078e020c */
[----:B------:R-:W-:-:S03]  /*0a30*/  FSETP.GEU.AND P2, PT, R0, R21, PT ;  /* 0x000000150000720b */ /* 0x000fc60003f4e000 */
[----:B------:R-:W-:-:S04]  /*0a40*/  VIADD R12, R8, 0x1 ;  /* 0x00000001080c7836 */ /* 0x000fc80000000000 */
[----:B------:R-:W-:-:S04]  /*0a50*/  @P1 IMAD.MOV R12, RZ, RZ, R8 ;  /* 0x000000ffff0c1224 */ /* 0x000fc800078e0208 */
[----:B------:R-:W-:Y:S02]  /*0a60*/  VIADD R8, R12, 0x1 ;  /* 0x000000010c087836 */ /* 0x000fe40000000000 */
[----:B------:R-:W-:-:S07]  /*0a70*/  @P2 IMAD.MOV R8, RZ, RZ, R12 ;  /* 0x000000ffff082224 */ /* 0x000fce00078e020c */
.L_x_150:
[----:B------:R-:W-:Y:S05]  /*0a80*/  BSYNC.RECONVERGENT B1 ;  /* 0x0000000000017941 */ /* 0x000fea0003800200 */
.L_x_149:
[----:B------:R-:W-:Y:S05]  /*0a90*/  @!P0 BRA `(.L_x_143) ;  /* 0x00000000003c8947 */ /* 0x000fea0003800000 */
[----:B------:R-:W-:-:S04]  /*0aa0*/  IMAD.WIDE.U32 R6, R11, 0x24, R2 ;  /* 0x000000240b067825 */ /* 0x000fc800078e0002 */
[----:B------:R-:W-:Y:S01]  /*0ab0*/  IMAD.MOV R11, RZ, RZ, -R13 ;  /* 0x000000ffff0b7224 */ /* 0x000fe200078e0a0d */
[----:B------:R-:W-:-:S05]  /*0ac0*/  IADD3 R6, P0, PT, R6, 0x10, RZ ;  /* 0x0000001006067810 */ /* 0x000fca0007f1e0ff */
[----:B------:R-:W-:-:S08]  /*0ad0*/  IMAD.X R13, RZ, RZ, R7, P0 ;  /* 0x000000ffff0d7224 */ /* 0x000fd000000e0607 */
.L_x_151:
[----:B------:R-:W-:-:S06]  /*0ae0*/  IMAD.MOV.U32 R7, RZ, RZ, R13 ;  /* 0x000000ffff077224 */ /* 0x000fcc00078e000d */
[----:B------:R0:W2:Y:S01]  /*0af0*/  LDG.E R7, desc[UR6][R6.64] ;  /* 0x0000000606077981 */ /* 0x0000a2000c1e1900 */
[----:B------:R-:W-:Y:S01]  /*0b00*/  IADD3 R11, PT, PT, R11, 0x1, RZ ;  /* 0x000000010b0b7810 */ /* 0x000fe20007ffe0ff */
[----:B------:R-:W-:-:S03]  /*0b10*/  VIADD R12, R8, 0x1 ;  /* 0x00000001080c7836 */ /* 0x000fc60000000000 */
[----:B------:R-:W-:Y:S02]  /*0b20*/  ISETP.NE.AND P1, PT, R11, RZ, PT ;  /* 0x000000ff0b00720c */ /* 0x000fe40003f25270 */
[----:B0-----:R-:W-:-:S05]  /*0b30*/  IADD3 R6, P2, PT, R6, 0x24, RZ ;  /* 0x0000002406067810 */ /* 0x001fca0007f5e0ff */
[----:B------:R-:W-:Y:S01]  /*0b40*/  IMAD.X R13, RZ, RZ, R13, P2 ;  /* 0x000000ffff0d7224 */ /* 0x000fe200010e060d */
[----:B--2--5:R-:W-:-:S13]  /*0b50*/  FSETP.GEU.AND P0, PT, R0, R7, PT ;  /* 0x000000070000720b */ /* 0x024fda0003f0e000 */
[----:B------:R-:W-:-:S04]  /*0b60*/  @P0 IMAD.MOV R12, RZ, RZ, R8 ;  /* 0x000000ffff0c0224 */ /* 0x000fc800078e0208 */
[----:B------:R-:W-:Y:S01]  /*0b70*/  IMAD.MOV.U32 R8, RZ, RZ, R12 ;  /* 0x000000ffff087224 */ /* 0x000fe200078e000c */
[----:B------:R-:W-:Y:S06]  /*0b80*/  @P1 BRA `(.L_x_151) ;  /* 0xfffffffc00d41947 */ /* 0x000fec000383ffff */
.L_x_143:
[----:B------:R-:W-:Y:S05]  /*0b90*/  BSYNC.RECONVERGENT B0 ;  /* 0x0000000000007941 */ /* 0x000fea0003800200 */
.L_x_142:
[----:B------:R-:W-:Y:S01]  /*0ba0*/  ISETP.GE.AND P0, PT, R9, UR8, PT ;  /* 0x0000000809007c0c */ /* 0x000fe2000bf06270 */
[----:B------:R-:W-:-:S12]  /*0bb0*/  BSSY.RECONVERGENT B0, `(.L_x_152) ;  /* 0x00000b4000007945 */ /* 0x000fd80003800200 */
[----:B------:R-:W-:Y:S05]  /*0bc0*/  @P0 BRA `(.L_x_153) ;  /* 0x0000000800c80947 */ /* 0x000fea0003800000 */
[----:B------:R-:W-:Y:S01]  /*0bd0*/  ISETP.NE.AND P0, PT, R9, R10, PT ;  /* 0x0000000a0900720c */ /* 0x000fe20003f05270 */
[----:B------:R-:W-:Y:S01]  /*0be0*/  BSSY.RECONVERGENT B1, `(.L_x_154) ;  /* 0x0000007000017945 */ /* 0x000fe20003800200 */
[----:B------:R-:W-:-:S11]  /*0bf0*/  HFMA2 R11, -RZ, RZ, 0, 0 ;  /* 0x00000000ff0b7431 */ /* 0x000fd600000001ff */
[----:B------:R-:W-:Y:S05]  /*0c00*/  @!P0 BRA `(.L_x_155) ;  /* 0x0000000000108947 */ /* 0x000fea0003800000 */
[----:B------:R-:W-:-:S06]  /*0c10*/  IMAD.WIDE.U32 R6, R9, 0x24, R2 ;  /* 0x0000002409067825 */ /* 0x000fcc00078e0002 */
[----:B------:R-:W2:Y:S02]  /*0c20*/  LDG.E R7, desc[UR6][R6.64+0x10] ;  /* 0x0000100606077981 */ /* 0x000ea4000c1e1900 */
[----:B--2--5:R-:W-:-:S04]  /*0c30*/  FSETP.GEU.AND P0, PT, R0, R7, PT ;  /* 0x000000070000720b */ /* 0x024fc80003f0e000 */
[----:B------:R-:W-:-:S09]  /*0c40*/  SEL R11, RZ, 0x1, P0 ;  /* 0x00000001ff0b7807 */ /* 0x000fd20000000000 */
.L_x_155:
[----:B------:R-:W-:Y:S05]  /*0c50*/  BSYNC.RECONVERGENT B1 ;  /* 0x0000000000017941 */ /* 0x000fea0003800200 */
.L_x_154:
[----:B------:R-:W-:Y:S02]  /*0c60*/  VIADD R9, R9, 0x1 ;  /* 0x0000000109097836 */ /* 0x000fe40000000000 */
[----:B------:R-:W-:-:S03]  /*0c70*/  IMAD.IADD R8, R8, 0x1, R11 ;  /* 0x0000000108087824 */ /* 0x000fc600078e020b */
        /* <DEDUP_REMOVED lines=9> */
[----:B------:R-:W-:Y:S01]  /*0d10*/  IMAD.WIDE.U32 R6, R9, 0x24, R2 ;  /* 0x0000002409067825 */ /* 0x000fe200078e0002 */
[----:B------:R-:W-:Y:S02]  /*0d20*/  LOP3.LUT R11, R10, 0xfffffff0, RZ, 0xc0, !PT ;  /* 0xfffffff00a0b7812 */ /* 0x000fe400078ec0ff */
[----:B------:R-:W-:-:S03]  /*0d30*/  IADD3 R6, P1, PT, R6, 0x130, RZ ;  /* 0x0000013006067810 */ /* 0x000fc60007f3e0ff */
[----:B------:R-:W-:Y:S01]  /*0d40*/  IMAD.MOV R11, RZ, RZ, -R11 ;  /* 0x000000ffff0b7224 */ /* 0x000fe200078e0a0b */
[----:B------:R-:W-:-:S09]  /*0d50*/  IADD3.X R7, PT, PT, RZ, R7, RZ, P1, !PT ;  /* 0x00000007ff077210 */ /* 0x000fd20000ffe4ff */
.L_x_158:
        /* <DEDUP_REMOVED lines=13> */
[----:B------:R-:W-:Y:S01]  /*0e30*/  VIADD R20, R8, 0x1 ;  /* 0x0000000108147836 */ /* 0x000fe20000000000 */
[----:B--2--5:R-:W-:-:S02]  /*0e40*/  FSETP.GEU.AND P1, PT, R0, R14, PT ;  /* 0x0000000e0000720b */ /* 0x024fc40003f2e000 */
[----:B------:R-:W2:Y:S11]  /*0e50*/  LDG.E R14, desc[UR6][R6.64+0xb4] ;  /* 0x0000b406060e7981 */ /* 0x000eb6000c1e1900 */
[----:B------:R-:W-:-:S02]  /*0e60*/  @P1 IMAD.MOV R20, RZ, RZ, R8 ;  /* 0x000000ffff141224 */ /* 0x000fc400078e0208 */
[----:B------:R-:W2:Y:S01]  /*0e70*/  LDG.E R8, desc[UR6][R6.64+0xd8] ;  /* 0x0000d80606087981 */ /* 0x000ea2000c1e1900 */
[----:B---3--:R-:W-:-:S03]  /*0e80*/  FSETP.GEU.AND P1, PT, R0, R16, PT ;  /* 0x000000100000720b */ /* 0x008fc60003f2e000 */
[----:B------:R0:W3:Y:S01]  /*0e90*/  LDG.E R16, desc[UR6][R6.64+0xfc] ;  /* 0x0000fc0606107981 */ /* 0x0000e2000c1e1900 */
[----:B----4-:R-:W-:Y:S01]  /*0ea0*/  FSETP.GEU.AND P2, PT, R0, R22, PT ;  /* 0x000000160000720b */ /* 0x010fe20003f4e000 */
[----:B------:R-:W-:Y:S01]  /*0eb0*/  VIADD R22, R20, 0x1 ;  /* 0x0000000114167836 */ /* 0x000fe20000000000 */
[----:B------:R-:W-:Y:S02]  /*0ec0*/  IADD3 R11, PT, PT, R11, 0x10, RZ ;  /* 0x000000100b0b7810 */ /* 0x000fe40007ffe0ff */
[----:B------:R-:W-:-:S05]  /*0ed0*/  IADD3 R9, PT, PT, R9, 0x10, RZ ;  /* 0x0000001009097810 */ /* 0x000fca0007ffe0ff */
[----:B------:R-:W-:Y:S01]  /*0ee0*/  @P1 IMAD.MOV R22, RZ, RZ, R20 ;  /* 0x000000ffff161224 */ /* 0x000fe200078e0214 */
[----:B------:R-:W-:Y:S02]  /*0ef0*/  FSETP.GEU.AND P1, PT, R0, R13, PT ;  /* 0x0000000d0000720b */ /* 0x000fe40003f2e000 */
[----:B0-----:R-:W-:Y:S02]  /*0f00*/  IADD3 R6, P3, PT, R6, 0x240, RZ ;  /* 0x0000024006067810 */ /* 0x001fe40007f7e0ff */
[----:B------:R-:W-:Y:S01]  /*0f10*/  IADD3 R13, PT, PT, R22, 0x1, RZ ;  /* 0x00000001160d7810 */ /* 0x000fe20007ffe0ff */
[----:B------:R-:W-:Y:S01]  /*0f20*/  @P2 IMAD.MOV R13, RZ, RZ, R22 ;  /* 0x000000ffff0d2224 */ /* 0x000fe200078e0216 */
[----:B------:R-:W-:Y:S01]  /*0f30*/  FSETP.GEU.AND P2, PT, R0, R15, PT ;  /* 0x0000000f0000720b */ /* 0x000fe20003f4e000 */
[----:B------:R-:W-:Y:S02]  /*0f40*/  IMAD.X R7, RZ, RZ, R7, P3 ;  /* 0x000000ffff077224 */ /* 0x000fe400018e0607 */
[----:B------:R-:W-:-:S04]  /*0f50*/  VIADD R15, R13, 0x1 ;  /* 0x000000010d0f7836 */ /* 0x000fc80000000000 */
[----:B------:R-:W-:Y:S01]  /*0f60*/  @P1 IMAD.MOV R15, RZ, RZ, R13 ;  /* 0x000000ffff0f1224 */ /* 0x000fe200078e020d */
[----:B------:R-:W-:-:S03]  /*0f70*/  FSETP.GEU.AND P1, PT, R0, R17, PT ;  /* 0x000000110000720b */ /* 0x000fc60003f2e000 */
[C---:B------:R-:W-:Y:S02]  /*0f80*/  VIADD R13, R15.reuse, 0x1 ;  /* 0x000000010f0d7836 */ /* 0x040fe40000000000 */
[----:B------:R-:W-:Y:S02]  /*0f90*/  @P2 IADD3 R13, PT, PT, R15, RZ, RZ ;  /* 0x000000ff0f0d2210 */ /* 0x000fe40007ffe0ff */
[----:B------:R-:W-:-:S03]  /*0fa0*/  FSETP.GEU.AND P2, PT, R0, R19, PT ;  /* 0x000000130000720b */ /* 0x000fc60003f4e000 */
[----:B------:R-:W-:-:S03]  /*0fb0*/  VIADD R15, R13, 0x1 ;  /* 0x000000010d0f7836 */ /* 0x000fc60000000000 */
[----:B------:R-:W-:Y:S01]  /*0fc0*/  @P1 IMAD.MOV R15, RZ, RZ, R13 ;  /* 0x000000ffff0f1224 */ /* 0x000fe200078e020d */
[----:B------:R-:W-:-:S03]  /*0fd0*/  FSETP.GEU.AND P1, PT, R0, R21, PT ;  /* 0x000000150000720b */ /* 0x000fc60003f2e000 */
[----:B------:R-:W-:-:S03]  /*0fe0*/  VIADD R13, R15, 0x1 ;  /* 0x000000010f0d7836 */ /* 0x000fc60000000000 */
[----:B------:R-:W-:Y:S01]  /*0ff0*/  @P2 IMAD.MOV R13, RZ, RZ, R15 ;  /* 0x000000ffff0d2224 */ /* 0x000fe200078e020f */
[----:B------:R-:W-:-:S04]  /*1000*/  FSETP.GEU.AND P2, PT, R0, R23, PT ;  /* 0x000000170000720b */ /* 0x000fc80003f4e000 */
[----:B------:R-:W-:Y:S02]  /*1010*/  IADD3 R15, PT, PT, R13, 0x1, RZ ;  /* 0x000000010d0f7810 */ /* 0x000fe40007ffe0ff */
[----:B------:R-:W-:Y:S01]  /*1020*/  @P1 IMAD.MOV R15, RZ, RZ, R13 ;  /* 0x000000ffff0f1224 */ /* 0x000fe200078e020d */
[----:B------:R-:W-:-:S03]  /*1030*/  FSETP.GEU.AND P1, PT, R0, R25, PT ;  /* 0x000000190000720b */ /* 0x000fc60003f2e000 */
[----:B------:R-:W-:-:S03]  /*1040*/  VIADD R13, R15, 0x1 ;  /* 0x000000010f0d7836 */ /* 0x000fc60000000000 */
[----:B------:R-:W-:Y:S01]  /*1050*/  @P2 IMAD.MOV R13, RZ, RZ, R15 ;  /* 0x000000ffff0d2224 */ /* 0x000fe200078e020f */
[----:B------:R-:W-:-:S03]  /*1060*/  FSETP.GEU.AND P2, PT, R0, R27, PT ;  /* 0x0000001b0000720b */ /* 0x000fc60003f4e000 */
[----:B------:R-:W-:-:S03]  /*1070*/  VIADD R15, R13, 0x1 ;  /* 0x000000010d0f7836 */ /* 0x000fc60000000000 */
        /* <DEDUP_REMOVED lines=8> */
[----:B------:R-:W-:Y:S01]  /*1100*/  @P2 IMAD.MOV R13, RZ, RZ, R12 ;  /* 0x000000ffff0d2224 */ /* 0x000fe200078e020c */
[C---:B--2---:R-:W-:Y:S02]  /*1110*/  FSETP.GEU.AND P1, PT, R0.reuse, R14, PT ;  /* 0x0000000e0000720b */ /* 0x044fe40003f2e000 */
[----:B------:R-:W-:Y:S01]  /*1120*/  FSETP.GEU.AND P2, PT, R0, R8, PT ;  /* 0x000000080000720b */ /* 0x000fe20003f4e000 */
[----:B------:R-:W-:-:S10]  /*1130*/  VIADD R8, R13, 0x1 ;  /* 0x000000010d087836 */ /* 0x000fd40000000000 */
[----:B------:R-:W-:Y:S01]  /*1140*/  @P1 IMAD.MOV R8, RZ, RZ, R13 ;  /* 0x000000ffff081224 */ /* 0x000fe200078e020d */
[----:B---3--:R-:W-:-:S03]  /*1150*/  FSETP.GEU.AND P1, PT, R0, R16, PT ;  /* 0x000000100000720b */ /* 0x008fc60003f2e000 */
[----:B------:R-:W-:Y:S02]  /*1160*/  VIADD R12, R8, 0x1 ;  /* 0x00000001080c7836 */ /* 0x000fe40000000000 */
[----:B------:R-:W-:Y:S01]  /*1170*/  @P2 IMAD.MOV R12, RZ, RZ, R8 ;  /* 0x000000ffff0c2224 */ /* 0x000fe200078e0208 */
[----:B------:R-:W-:-:S03]  /*1180*/  ISETP.NE.AND P2, PT, R11, RZ, PT ;  /* 0x000000ff0b00720c */ /* 0x000fc60003f45270 */
[----:B------:R-:W-:-:S04]  /*1190*/  VIADD R8, R12, 0x1 ;  /* 0x000000010c087836 */ /* 0x000fc80000000000 */
[----:B------:R-:W-:-:S06]  /*11a0*/  @P1 IMAD.MOV R8, RZ, RZ, R12 ;  /* 0x000000ffff081224 */ /* 0x000fcc00078e020c */
[----:B------:R-:W-:Y:S05]  /*11b0*/  @P2 BRA `(.L_x_158) ;  /* 0xfffffff800e82947 */ /* 0x000fea000383ffff */
.L_x_157:
[----:B------:R-:W-:Y:S05]  /*11c0*/  BSYNC.RECONVERGENT B1 ;  /* 0x0000000000017941 */ /* 0x000fea0003800200 */
.L_x_156:
        /* <DEDUP_REMOVED lines=15> */
[----:B------:R-:W-:Y:S01]  /*12c0*/  VIADD R9, R9, 0x8 ;  /* 0x0000000809097836 */ /* 0x000fe20000000000 */
[----:B--2--5:R-:W-:Y:S01]  /*12d0*/  FSETP.GEU.AND P1, PT, R0, R11, PT ;  /* 0x0000000b0000720b */ /* 0x024fe20003f2e000 */
[----:B------:R-:W-:Y:S01]  /*12e0*/  VIADD R11, R8, 0x1 ;  /* 0x00000001080b7836 */ /* 0x000fe20000000000 */
        /* <DEDUP_REMOVED lines=22> */
.L_x_160:
[----:B------:R-:W-:Y:S05]  /*1450*/  BSYNC.RECONVERGENT B1 ;  /* 0x0000000000017941 */ /* 0x000fea0003800200 */
.L_x_159:
        /* <DEDUP_REMOVED lines=11> */
[----:B------:R-:W-:-:S02]  /*1510*/  VIADD R10, R8, 0x1 ;  /* 0x00000001080a7836 */ /* 0x000fc40000000000 */
[----:B------:R-:W-:Y:S01]  /*1520*/  VIADD R9, R9, 0x4 ;  /* 0x0000000409097836 */ /* 0x000fe20000000000 */
        /* <DEDUP_REMOVED lines=8> */
[----:B------:R-:W-:-:S05]  /*15b0*/  @P1 IMAD.MOV R10, RZ, RZ, R8 ;  /* 0x000000ffff0a1224 */ /* 0x000fca00078e0208 */
[----:B------:R-:W-:Y:S01]  /*15c0*/  IADD3 R8, PT, PT, R10, 0x1, RZ ;  /* 0x000000010a087810 */ /* 0x000fe20007ffe0ff */
[----:B------:R-:W-:-:S07]  /*15d0*/  @P2 IMAD.MOV R8, RZ, RZ, R10 ;  /* 0x000000ffff082224 */ /* 0x000fce00078e020a */
.L_x_162:
[----:B------:R-:W-:Y:S05]  /*15e0*/  BSYNC.RECONVERGENT B1 ;  /* 0x0000000000017941 */ /* 0x000fea0003800200 */
.L_x_161:
[----:B------:R-:W-:Y:S05]  /*15f0*/  @!P0 BRA `(.L_x_153) ;  /* 0x00000000003c8947 */ /* 0x000fea0003800000 */
[----:B------:R-:W-:-:S04]  /*1600*/  IMAD.WIDE.U32 R2, R9, 0x24, R2 ;  /* 0x0000002409027825 */ /* 0x000fc800078e0002 */
[----:B------:R-:W-:Y:S01]  /*1610*/  IMAD.MOV R6, RZ, RZ, -R11 ;  /* 0x000000ffff067224 */ /* 0x000fe200078e0a0b */
[----:B------:R-:W-:-:S04]  /*1620*/  IADD3 R2, P0, PT, R2, 0x10, RZ ;  /* 0x0000001002027810 */ /* 0x000fc80007f1e0ff */
[----:B------:R-:W-:-:S09]  /*1630*/  IADD3.X R9, PT, PT, RZ, R3, RZ, P0, !PT ;  /* 0x00000003ff097210 */ /* 0x000fd200007fe4ff */
.L_x_163:
[----:B------:R-:W-:-:S06]  /*1640*/  IMAD.MOV.U32 R3, RZ, RZ, R9 ;  /* 0x000000ffff037224 */ /* 0x000fcc00078e0009 */
[----:B------:R0:W2:Y:S01]  /*1650*/  LDG.E R3, desc[UR6][R2.64] ;  /* 0x0000000602037981 */ /* 0x0000a2000c1e1900 */
[----:B------:R-:W-:Y:S02]  /*1660*/  VIADD R6, R6, 0x1 ;  /* 0x0000000106067836 */ /* 0x000fe40000000000 */
[----:B------:R-:W-:-:S03]  /*1670*/  VIADD R7, R8, 0x1 ;  /* 0x0000000108077836 */ /* 0x000fc60000000000 */
[----:B------:R-:W-:Y:S02]  /*1680*/  ISETP.NE.AND P1, PT, R6, RZ, PT ;  /* 0x000000ff0600720c */ /* 0x000fe40003f25270 */
[----:B0-----:R-:W-:-:S05]  /*1690*/  IADD3 R2, P2, PT, R2, 0x24, RZ ;  /* 0x0000002402027810 */ /* 0x001fca0007f5e0ff */
[----:B------:R-:W-:Y:S01]  /*16a0*/  IMAD.X R9, RZ, RZ, R9, P2 ;  /* 0x000000ffff097224 */ /* 0x000fe200010e0609 */
[----:B--2--5:R-:W-:-:S13]  /*16b0*/  FSETP.GEU.AND P0, PT, R0, R3, PT ;  /* 0x000000030000720b */ /* 0x024fda0003f0e000 */
[----:B------:R-:W-:-:S05]  /*16c0*/  @P0 IADD3 R7, PT, PT, R8, RZ, RZ ;  /* 0x000000ff08070210 */ /* 0x000fca0007ffe0ff */
[----:B------:R-:W-:Y:S01]  /*16d0*/  IMAD.MOV.U32 R8, RZ, RZ, R7 ;  /* 0x000000ffff087224 */ /* 0x000fe200078e0007 */
[----:B------:R-:W-:Y:S06]  /*16e0*/  @P1 BRA `(.L_x_163) ;  /* 0xfffffffc00d41947 */ /* 0x000fec000383ffff */
.L_x_153:
[----:B------:R-:W-:Y:S05]  /*16f0*/  BSYNC.RECONVERGENT B0 ;  /* 0x0000000000007941 */ /* 0x000fea0003800200 */
.L_x_152:
[----:B------:R-:W-:-:S05]  /*1700*/  I2FP.F32.U32 R3, R8 ;  /* 0x0000000800037245 */ /* 0x000fca0000201000 */
[----:B------:R-:W-:Y:S01]  /*1710*/  STG.E desc[UR6][R4.64+0x14], R3 ;  /* 0x0000140304007986 */ /* 0x000fe2000c101906 */
[----:B------:R-:W-:Y:S05]  /*1720*/  EXIT ;  /* 0x000000000000794d */ /* 0x000fea0003800000 */
.L_x_164:
        /* <DEDUP_REMOVED lines=13> */
.L_x_245:


//--------------------- .text._Z15evaluateFitnessP15IndividualSPEA2PK10StationGPUifi --------------------------
	.section	.text._Z15evaluateFitnessP15IndividualSPEA2PK10StationGPUifi,"ax",@progbits
	.align	128
        .global         _Z15evaluateFitnessP15IndividualSPEA2PK10StationGPUifi
        .type           _Z15evaluateFitnessP15IndividualSPEA2PK10StationGPUifi,@function
        .size           _Z15evaluateFitnessP15IndividualSPEA2PK10StationGPUifi,(.L_x_241 - _Z15evaluateFitnessP15IndividualSPEA2PK10StationGPUifi)
        .other          _Z15evaluateFitnessP15IndividualSPEA2PK10StationGPUifi,@"STO_CUDA_ENTRY STV_DEFAULT"
_Z15evaluateFitnessP15IndividualSPEA2PK10StationGPUifi:
.text._Z15evaluateFitnessP15IndividualSPEA2PK10StationGPUifi:
        /* <DEDUP_REMOVED lines=8> */
[----:B------:R-:W0:Y:S01]  /*0080*/  LDCU UR4, c[0x0][0x390] ;  /* 0x00007200ff0477ac */ /* 0x000e220008000800 */
[----:B------:R-:W1:Y:S01]  /*0090*/  LDC.64 R18, c[0x0][0x380] ;  /* 0x0000e000ff127b82 */ /* 0x000e620000000a00 */
[----:B------:R-:W-:Y:S01]  /*00a0*/  IMAD.MOV.U32 R0, RZ, RZ, RZ ;  /* 0x000000ffff007224 */ /* 0x000fe200078e00ff */
[----:B------:R-:W2:Y:S01]  /*00b0*/  LDCU.64 UR10, c[0x0][0x358] ;  /* 0x00006b00ff0a77ac */ /* 0x000ea20008000a00 */
[----:B0-----:R-:W-:Y:S01]  /*00c0*/  UISETP.GE.AND UP0, UPT, UR4, 0x1, UPT ;  /* 0x000000010400788c */ /* 0x001fe2000bf06270 */
[----:B-1----:R-:W-:-:S08]  /*00d0*/  IMAD.WIDE R18, R3, 0x24, R18 ;  /* 0x0000002403127825 */ /* 0x002fd000078e0212 */
[----:B--2---:R-:W-:Y:S05]  /*00e0*/  BRA.U !UP0, `(.L_x_165) ;  /* 0x0000003508307547 */ /* 0x004fea000b800000 */
[----:B------:R-:W2:Y:S01]  /*00f0*/  LDG.E R2, desc[UR10][R18.64+0x4] ;  /* 0x0000040a12027981 */ /* 0x000ea2000c1e1900 */
[----:B------:R-:W2:Y:S03]  /*0100*/  LDCU UR4, c[0x3][0x48] ;  /* 0x00c00900ff0477ac */ /* 0x000ea60008000800 */
[----:B------:R-:W3:Y:S04]  /*0110*/  LDG.E R7, desc[UR10][R18.64+0x8] ;  /* 0x0000080a12077981 */ /* 0x000ee8000c1e1900 */
[----:B------:R0:W5:Y:S04]  /*0120*/  LDG.E R3, desc[UR10][R18.64] ;  /* 0x0000000a12037981 */ /* 0x000168000c1e1900 */
[----:B------:R0:W5:Y:S01]  /*0130*/  LDG.E R4, desc[UR10][R18.64+0xc] ;  /* 0x00000c0a12047981 */ /* 0x000162000c1e1900 */
[----:B--2---:R-:W-:Y:S01]  /*0140*/  FMUL R5, R2, UR4 ;  /* 0x0000000402057c20 */ /* 0x004fe20008400000 */
[----:B------:R-:W-:-:S03]  /*0150*/  UMOV UR4, URZ ;  /* 0x000000ff00047c82 */ /* 0x000fc60008000000 */
[----:B------:R-:W-:Y:S01]  /*0160*/  FMUL R8, R5, 0.63661974668502807617 ;  /* 0x3f22f98305087820 */ /* 0x000fe20000400000 */
[----:B------:R-:W-:Y:S01]  /*0170*/  SHF.R.U32.HI R10, RZ, 0x17, R5 ;  /* 0x00000017ff0a7819 */ /* 0x000fe20000011605 */
[----:B---3--:R-:W-:Y:S01]  /*0180*/  FMUL R7, R7, R7 ;  /* 0x0000000707077220 */ /* 0x008fe20000400000 */
[C---:B------:R-:W-:Y:S01]  /*0190*/  FSETP.GE.AND P0, PT, |R5|.reuse, 105615, PT ;  /* 0x47ce47800500780b */ /* 0x040fe20003f06200 */
[----:B------:R1:W2:Y:S01]  /*01a0*/  F2I.NTZ R9, R8 ;  /* 0x0000000800097305 */ /* 0x0002a20000203100 */
[----:B------:R-:W-:Y:S02]  /*01b0*/  LOP3.LUT R0, R10, 0xe0, RZ, 0xc0, !PT ;  /* 0x000000e00a007812 */ /* 0x000fe400078ec0ff */
[----:B------:R-:W-:-:S03]  /*01c0*/  FSETP.EQ.OR P1, PT, |R5|, +INF , !P0 ;  /* 0x7f8000000500780b */ /* 0x000fc60004722600 */
[----:B------:R-:W-:Y:S01]  /*01d0*/  VIADD R12, R0, 0xffffff80 ;  /* 0xffffff80000c7836 */ /* 0x000fe20000000000 */
[----:B------:R-:W-:Y:S01]  /*01e0*/  P2R R26, PR, RZ, 0x2 ;  /* 0x00000002ff1a7803 */ /* 0x000fe20000000000 */
[----:B------:R-:W-:Y:S01]  /*01f0*/  IMAD.MOV.U32 R0, RZ, RZ, RZ ;  /* 0x000000ffff007224 */ /* 0x000fe200078e00ff */
[----:B-1----:R-:W-:Y:S02]  /*0200*/  LOP3.LUT R8, R10, 0x1f, RZ, 0xc0, !PT ;  /* 0x0000001f0a087812 */ /* 0x002fe400078ec0ff */
[----:B------:R-:W-:Y:S02]  /*0210*/  SHF.R.U32.HI R12, RZ, 0x5, R12 ;  /* 0x00000005ff0c7819 */ /* 0x000fe4000001160c */
[----:B--2---:R-:W-:-:S03]  /*0220*/  I2FP.F32.S32 R6, R9 ;  /* 0x0000000900067245 */ /* 0x004fc60000201400 */
[----:B------:R-:W-:Y:S01]  /*0230*/  IMAD.U32 R10, R12, -0x4, RZ ;  /* 0xfffffffc0c0a7824 */ /* 0x000fe200078e00ff */
[----:B------:R-:W-:Y:S01]  /*0240*/  SEL R9, R9, RZ, !P0 ;  /* 0x000000ff09097207 */ /* 0x000fe20004000000 */
[----:B------:R-:W-:-:S04]  /*0250*/  FFMA R11, R6, -1.5707962512969970703, R5 ;  /* 0xbfc90fda060b7823 */ /* 0x000fc80000000005 */
[----:B------:R-:W-:-:S04]  /*0260*/  FFMA R11, R6, -7.5497894158615963534e-08, R11 ;  /* 0xb3a22168060b7823 */ /* 0x000fc8000000000b */
[----:B------:R-:W-:Y:S01]  /*0270*/  FFMA R6, R6, -5.3903029534742383927e-15, R11 ;  /* 0xa7c234c506067823 */ /* 0x000fe2000000000b */
[----:B0-----:R-:W-:-:S07]  /*0280*/  @P0 FMUL R6, RZ, R5 ;  /* 0x00000005ff060220 */ /* 0x001fce0000400000 */
.L_x_207:
[----:B------:R-:W0:Y:S01]  /*0290*/  LDCU.64 UR6, c[0x0][0x388] ;  /* 0x00007100ff0677ac */ /* 0x000e220008000a00 */
[----:B------:R-:W1:Y:S01]  /*02a0*/  LDCU UR15, c[0x3][0x48] ;  /* 0x00c00900ff0f77ac */ /* 0x000e620008000800 */
[----:B------:R-:W2:Y:S01]  /*02b0*/  LDCU UR5, c[0x0][0x390] ;  /* 0x00007200ff0577ac */ /* 0x000ea20008000800 */
[----:B0-----:R-:W-:-:S06]  /*02c0*/  UIMAD.WIDE.U32 UR8, UR4, 0xc, UR6 ;  /* 0x0000000c040878a5 */ /* 0x001fcc000f8e0006 */
[----:B------:R-:W-:Y:S01]  /*02d0*/  MOV R23, UR9 ;  /* 0x0000000900177c02 */ /* 0x000fe20008000f00 */
[----:B------:R-:W-:-:S05]  /*02e0*/  IMAD.U32 R22, RZ, RZ, UR8 ;  /* 0x00000008ff167e24 */ /* 0x000fca000f8e00ff */
[----:B------:R-:W3:Y:S01]  /*02f0*/  LDG.E R23, desc[UR10][R22.64] ;  /* 0x0000000a16177981 */ /* 0x000ee2000c1e1900 */
[----:B------:R-:W-:Y:S02]  /*0300*/  IMAD.U32 R20, RZ, RZ, UR8 ;  /* 0x00000008ff147e24 */ /* 0x000fe4000f8e00ff */
[----:B------:R-:W-:-:S05]  /*0310*/  IMAD.U32 R21, RZ, RZ, UR9 ;  /* 0x00000009ff157e24 */ /* 0x000fca000f8e00ff */
[----:B------:R-:W4:Y:S01]  /*0320*/  LDG.E R20, desc[UR10][R20.64+0x4] ;  /* 0x0000040a14147981 */ /* 0x000f22000c1e1900 */
[----:B------:R-:W-:Y:S01]  /*0330*/  UIADD3 UR4, UPT, UPT, UR4, 0x1, URZ ;  /* 0x0000000104047890 */ /* 0x000fe2000fffe0ff */
[----:B------:R-:W-:Y:S03]  /*0340*/  BSSY.RECONVERGENT B0, `(.L_x_166) ;  /* 0x0000072000007945 */ /* 0x000fe60003800200 */
[----:B--2---:R-:W-:Y:S01]  /*0350*/  UISETP.NE.AND UP0, UPT, UR4, UR5, UPT ;  /* 0x000000050400728c */ /* 0x004fe2000bf05270 */
[----:B---3--:R-:W-:Y:S01]  /*0360*/  FADD R27, -R2, R23 ;  /* 0x00000017021b7221 */ /* 0x008fe20000000100 */
[----:B-1----:R-:W-:-:S03]  /*0370*/  FMUL R24, R23, UR15 ;  /* 0x0000000f17187c20 */ /* 0x002fc60008400000 */
[----:B------:R-:W-:Y:S02]  /*0380*/  FMUL.D2 R27, R27, UR15 ;  /* 0x0000000f1b1b7c20 */ /* 0x000fe40008300000 */
[----:B------:R-:W-:Y:S02]  /*0390*/  R2UR UR14, R24 ;  /* 0x00000000180e72ca */ /* 0x000fe400000e0000 */
[C---:B------:R-:W-:Y:S01]  /*03a0*/  FMUL R29, R27.reuse, 0.63661974668502807617 ;  /* 0x3f22f9831b1d7820 */ /* 0x040fe20000400000 */
[----:B------:R-:W-:Y:S01]  /*03b0*/  FSETP.GE.AND P5, PT, |R27|, 105615, PT ;  /* 0x47ce47801b00780b */ /* 0x000fe20003fa6200 */
[----:B----45:R-:W-:-:S04]  /*03c0*/  FADD R28, -R3, R20 ;  /* 0x00000014031c7221 */ /* 0x030fc80000000100 */
[----:B------:R-:W0:Y:S02]  /*03d0*/  F2I.NTZ R29, R29 ;  /* 0x0000001d001d7305 */ /* 0x000e240000203100 */
[----:B0-----:R-:W-:Y:S01]  /*03e0*/  I2FP.F32.S32 R30, R29 ;  /* 0x0000001d001e7245 */ /* 0x001fe20000201400 */
[----:B------:R-:W-:-:S04]  /*03f0*/  IMAD.MOV.U32 R31, RZ, RZ, R29 ;  /* 0x000000ffff1f7224 */ /* 0x000fc800078e001d */
[----:B------:R-:W-:-:S04]  /*0400*/  FFMA R17, R30, -1.5707962512969970703, R27 ;  /* 0xbfc90fda1e117823 */ /* 0x000fc8000000001b */
[----:B------:R-:W-:-:S04]  /*0410*/  FFMA R17, R30, -7.5497894158615963534e-08, R17 ;  /* 0xb3a221681e117823 */ /* 0x000fc80000000011 */
[----:B------:R-:W-:-:S04]  /*0420*/  FFMA R30, R30, -5.3903029534742383927e-15, R17 ;  /* 0xa7c234c51e1e7823 */ /* 0x000fc80000000011 */
[----:B------:R-:W-:Y:S01]  /*0430*/  IMAD.MOV.U32 R20, RZ, RZ, R30 ;  /* 0x000000ffff147224 */ /* 0x000fe200078e001e */
[----:B------:R-:W-:Y:S06]  /*0440*/  @!P5 BRA `(.L_x_167) ;  /* 0x000000040084d947 */ /* 0x000fec0003800000 */
[----:B------:R-:W-:-:S13]  /*0450*/  FSETP.NEU.AND P0, PT, |R27|, +INF , PT ;  /* 0x7f8000001b00780b */ /* 0x000fda0003f0d200 */
[----:B------:R-:W-:Y:S01]  /*0460*/  @!P0 FMUL R20, RZ, R27 ;  /* 0x0000001bff148220 */ /* 0x000fe20000400000 */
[----:B------:R-:W-:Y:S01]  /*0470*/  @!P0 IMAD.MOV.U32 R29, RZ, RZ, RZ ;  /* 0x000000ffff1d8224 */ /* 0x000fe200078e00ff */
[----:B------:R-:W-:Y:S06]  /*0480*/  @!P0 BRA `(.L_x_167) ;  /* 0x0000000400748947 */ /* 0x000fec0003800000 */
[----:B------:R-:W-:Y:S01]  /*0490*/  SHF.L.U32 R20, R27, 0x8, RZ ;  /* 0x000000081b147819 */ /* 0x000fe200000006ff */
[----:B------:R-:W-:Y:S01]  /*04a0*/  IMAD.MOV.U32 R17, RZ, RZ, RZ ;  /* 0x000000ffff117224 */ /* 0x000fe200078e00ff */
[----:B------:R-:W0:Y:S01]  /*04b0*/  LDCU.64 UR12, c[0x4][0x40] ;  /* 0x01000800ff0c77ac */ /* 0x000e220008000a00 */
[----:B------:R-:W-:Y:S01]  /*04c0*/  IMAD.MOV.U32 R24, RZ, RZ, RZ ;  /* 0x000000ffff187224 */ /* 0x000fe200078e00ff */
[----:B------:R-:W-:Y:S01]  /*04d0*/  LOP3.LUT R25, R20, 0x80000000, RZ, 0xfc, !PT ;  /* 0x8000000014197812 */ /* 0x000fe200078efcff */
[----:B------:R-:W-:Y:S01]  /*04e0*/  UMOV UR6, URZ ;  /* 0x000000ff00067c82 */ /* 0x000fe20008000000 */
[----:B------:R-:W-:-:S05]  /*04f0*/  UMOV UR5, URZ ;  /* 0x000000ff00057c82 */ /* 0x000fca0008000000 */
.L_x_168:
[----:B0-----:R-:W-:Y:S02]  /*0500*/  IMAD.U32 R20, RZ, RZ, UR12 ;  /* 0x0000000cff147e24 */ /* 0x001fe4000f8e00ff */
[----:B------:R-:W-:-:S05]  /*0510*/  IMAD.U32 R21, RZ, RZ, UR13 ;  /* 0x0000000dff157e24 */ /* 0x000fca000f8e00ff */
[----:B------:R-:W2:Y:S01]  /*0520*/  LDG.E.CONSTANT R20, desc[UR10][R20.64] ;  /* 0x0000000a14147981 */ /* 0x000ea2000c1e9900 */
[C---:B------:R-:W-:Y:S01]  /*0530*/  ISETP.EQ.AND P4, PT, R24.reuse, RZ, PT ;  /* 0x000000ff1800720c */ /* 0x040fe20003f82270 */
[----:B------:R-:W-:Y:S01]  /*0540*/  UIADD3 UR5, UPT, UPT, UR5, 0x1, URZ ;  /* 0x0000000105057890 */ /* 0x000fe2000fffe0ff */
[C---:B------:R-:W-:Y:S01]  /*0550*/  ISETP.EQ.AND P3, PT, R24.reuse, 0x4, PT ;  /* 0x000000041800780c */ /* 0x040fe20003f62270 */
[----:B------:R-:W-:Y:S01]  /*0560*/  UIADD3 UR12, UP2, UPT, UR12, 0x4, URZ ;  /* 0x000000040c0c7890 */ /* 0x000fe2000ff5e0ff */
[C---:B------:R-:W-:Y:S01]  /*0570*/  ISETP.EQ.AND P2, PT, R24.reuse, 0x8, PT ;  /* 0x000000081800780c */ /* 0x040fe20003f42270 */
[----:B------:R-:W-:Y:S01]  /*0580*/  UISETP.NE.AND UP1, UPT, UR5, 0x6, UPT ;  /* 0x000000060500788c */ /* 0x000fe2000bf25270 */
[----:B------:R-:W-:Y:S01]  /*0590*/  ISETP.EQ.AND P1, PT, R24, 0xc, PT ;  /* 0x0000000c1800780c */ /* 0x000fe20003f22270 */
[----:B------:R-:W-:Y:S01]  /*05a0*/  UIADD3.X UR13, UPT, UPT, URZ, UR13, URZ, UP2, !UPT ;  /* 0x0000000dff0d7290 */ /* 0x000fe200097fe4ff */
[----:B--2---:R-:W-:-:S03]  /*05b0*/  IMAD.WIDE.U32 R22, R20, R25, RZ ;  /* 0x0000001914167225 */ /* 0x004fc600078e00ff */
[----:B------:R-:W-:-:S04]  /*05c0*/  IADD3 R22, P0, PT, R22, R17, RZ ;  /* 0x0000001116167210 */ /* 0x000fc80007f1e0ff */
[----:B------:R-:W-:Y:S01]  /*05d0*/  IADD3.X R17, PT, PT, R23, UR6, RZ, P0, !PT ;  /* 0x0000000617117c10 */ /* 0x000fe200087fe4ff */
[--C-:B------:R-:W-:Y:S01]  /*05e0*/  @P4 IMAD.MOV.U32 R11, RZ, RZ, R22.reuse ;  /* 0x000000ffff0b4224 */ /* 0x100fe200078e0016 */
[C---:B------:R-:W-:Y:S01]  /*05f0*/  ISETP.EQ.AND P0, PT, R24.reuse, 0x10, PT ;  /* 0x000000101800780c */ /* 0x040fe20003f02270 */
[--C-:B------:R-:W-:Y:S01]  /*0600*/  @P2 IMAD.MOV.U32 R13, RZ, RZ, R22.reuse ;  /* 0x000000ffff0d2224 */ /* 0x100fe200078e0016 */
[C---:B------:R-:W-:Y:S01]  /*0610*/  ISETP.EQ.AND P4, PT, R24.reuse, 0x14, PT ;  /* 0x000000141800780c */ /* 0x040fe20003f82270 */
[----:B------:R-:W-:Y:S01]  /*0620*/  @P1 IMAD.MOV.U32 R14, RZ, RZ, R22 ;  /* 0x000000ffff0e1224 */ /* 0x000fe200078e0016 */
[----:B------:R-:W-:Y:S01]  /*0630*/  @P3 MOV R12, R22 ;  /* 0x00000016000c3202 */ /* 0x000fe20000000f00 */
[----:B------:R-:W-:-:S08]  /*0640*/  VIADD R24, R24, 0x4 ;  /* 0x0000000418187836 */ /* 0x000fd00000000000 */
[--C-:B------:R-:W-:Y:S02]  /*0650*/  @P0 IMAD.MOV.U32 R15, RZ, RZ, R22.reuse ;  /* 0x000000ffff0f0224 */ /* 0x100fe400078e0016 */
[----:B------:R-:W-:Y:S01]  /*0660*/  @P4 IMAD.MOV.U32 R16, RZ, RZ, R22 ;  /* 0x000000ffff104224 */ /* 0x000fe200078e0016 */
[----:B------:R-:W-:Y:S06]  /*0670*/  BRA.U UP1, `(.L_x_168) ;  /* 0xfffffffd01a07547 */ /* 0x000fec000b83ffff */
[----:B------:R-:W-:Y:S01]  /*0680*/  SHF.R.U32.HI R20, RZ, 0x17, R27 ;  /* 0x00000017ff147819 */ /* 0x000fe2000001161b */
[----:B------:R-:W-:Y:S03]  /*0690*/  BSSY.RECONVERGENT B1, `(.L_x_169) ;  /* 0x000002a000017945 */ /* 0x000fe60003800200 */
[----:B------:R-:W-:-:S04]  /*06a0*/  LOP3.LUT R21, R20, 0xe0, RZ, 0xc0, !PT ;  /* 0x000000e014157812 */ /* 0x000fc800078ec0ff */
[----:B------:R-:W-:-:S04]  /*06b0*/  IADD3 R21, PT, PT, R21, -0x80, RZ ;  /* 0xffffff8015157810 */ /* 0x000fc80007ffe0ff */
[----:B------:R-:W-:-:S05]  /*06c0*/  SHF.R.U32.HI R21, RZ, 0x5, R21 ;  /* 0x00000005ff157819 */ /* 0x000fca0000011615 */
[----:B------:R-:W-:-:S05]  /*06d0*/  IMAD.U32 R23, R21, -0x4, RZ ;  /* 0xfffffffc15177824 */ /* 0x000fca00078e00ff */
[C---:B------:R-:W-:Y:S02]  /*06e0*/  ISETP.EQ.AND P0, PT, R23.reuse, -0x18, PT ;  /* 0xffffffe81700780c */ /* 0x040fe40003f02270 */
[C---:B------:R-:W-:Y:S02]  /*06f0*/  ISETP.EQ.AND P1, PT, R23.reuse, -0x14, PT ;  /* 0xffffffec1700780c */ /* 0x040fe40003f22270 */
[C---:B------:R-:W-:Y:S02]  /*0700*/  ISETP.EQ.AND P4, PT, R23.reuse, -0x10, PT ;  /* 0xfffffff01700780c */ /* 0x040fe40003f82270 */
[C---:B------:R-:W-:Y:S02]  /*0710*/  ISETP.EQ.AND P3, PT, R23.reuse, -0xc, PT ;  /* 0xfffffff41700780c */ /* 0x040fe40003f62270 */
[C---:B------:R-:W-:Y:S02]  /*0720*/  ISETP.EQ.AND P2, PT, R23.reuse, -0x8, PT ;  /* 0xfffffff81700780c */ /* 0x040fe40003f42270 */
[----:B------:R-:W-:-:S03]  /*0730*/  ISETP.EQ.AND P6, PT, R23, 0x4, PT ;  /* 0x000000041700780c */ /* 0x000fc60003fc2270 */
[--C-:B------:R-:W-:Y:S01]  /*0740*/  @P0 IMAD.MOV.U32 R24, RZ, RZ, R11.reuse ;  /* 0x000000ffff180224 */ /* 0x100fe200078e000b */
[C---:B------:R-:W-:Y:S01]  /*0750*/  ISETP.EQ.AND P0, PT, R23.reuse, RZ, PT ;  /* 0x000000ff1700720c */ /* 0x040fe20003f02270 */
[----:B------:R-:W-:Y:S01]  /*0760*/  @P1 IMAD.MOV.U32 R21, RZ, RZ, R11 ;  /* 0x000000ffff151224 */ /* 0x000fe200078e000b */
[----:B------:R-:W-:Y:S01]  /*0770*/  P2R R22, PR, RZ, 0x40 ;  /* 0x00000040ff167803 */ /* 0x000fe20000000000 */
[--C-:B------:R-:W-:Y:S01]  /*0780*/  @P1 IMAD.MOV.U32 R24, RZ, RZ, R12.reuse ;  /* 0x000000ffff181224 */ /* 0x100fe200078e000c */
[----:B------:R-:W-:Y:S01]  /*0790*/  ISETP.EQ.AND P1, PT, R23, -0x4, PT ;  /* 0xfffffffc1700780c */ /* 0x000fe20003f22270 */
[----:B------:R-:W-:Y:S01]  /*07a0*/  @P4 IMAD.MOV.U32 R21, RZ, RZ, R12 ;  /* 0x000000ffff154224 */ /* 0x000fe200078e000c */
[----:B------:R-:W-:Y:S01]  /*07b0*/  @P4 MOV R24, R13 ;  /* 0x0000000d00184202 */ /* 0x000fe20000000f00 */
[----:B------:R-:W-:Y:S02]  /*07c0*/  @P3 IMAD.MOV.U32 R21, RZ, RZ, R13 ;  /* 0x000000ffff153224 */ /* 0x000fe400078e000d */
[----:B------:R-:W-:-:S02]  /*07d0*/  @P2 IMAD.MOV.U32 R21, RZ, RZ, R14 ;  /* 0x000000ffff152224 */ /* 0x000fc400078e000e */
[----:B------:R-:W-:Y:S02]  /*07e0*/  @P3 IMAD.MOV.U32 R24, RZ, RZ, R14 ;  /* 0x000000ffff183224 */ /* 0x000fe400078e000e */
[----:B------:R-:W-:-:S04]  /*07f0*/  @P2 IMAD.MOV.U32 R24, RZ, RZ, R15 ;  /* 0x000000ffff182224 */ /* 0x000fc800078e000f */
[----:B------:R-:W-:Y:S01]  /*0800*/  @P1 IMAD.MOV.U32 R21, RZ, RZ, R15 ;  /* 0x000000ffff151224 */ /* 0x000fe200078e000f */
[----:B------:R-:W-:Y:S01]  /*0810*/  @P1 MOV R24, R16 ;  /* 0x0000001000181202 */ /* 0x000fe20000000f00 */
[----:B------:R-:W-:Y:S02]  /*0820*/  @P0 IMAD.MOV.U32 R21, RZ, RZ, R16 ;  /* 0x000000ffff150224 */ /* 0x000fe400078e0010 */
[--C-:B------:R-:W-:Y:S01]  /*0830*/  @P6 IMAD.MOV.U32 R21, RZ, RZ, R17.reuse ;  /* 0x000000ffff156224 */ /* 0x100fe200078e0011 */
[----:B------:R-:W-:Y:S01]  /*0840*/  LOP3.LUT P6, RZ, R20, 0x1f, RZ, 0xc0, !PT ;  /* 0x0000001f14ff7812 */ /* 0x000fe200078cc0ff */
[----:B------:R-:W-:-:S12]  /*0850*/  @P0 IMAD.MOV.U32 R24, RZ, RZ, R17 ;  /* 0x000000ffff180224 */ /* 0x000fd800078e0011 */
[----:B------:R-:W-:Y:S05]  /*0860*/  @!P6 BRA `(.L_x_170) ;  /* 0x000000000030e947 */ /* 0x000fea0003800000 */
[----:B------:R-:W-:Y:S01]  /*0870*/  @P4 IMAD.MOV.U32 R22, RZ, RZ, R11 ;  /* 0x000000ffff164224 */ /* 0x000fe200078e000b */
[C---:B------:R-:W-:Y:S01]  /*0880*/  ISETP.EQ.AND P6, PT, R23.reuse, 0x4, PT ;  /* 0x000000041700780c */ /* 0x040fe20003fc2270 */
[----:B------:R-:W-:Y:S01]  /*0890*/  @P3 IMAD.MOV.U32 R22, RZ, RZ, R12 ;  /* 0x000000ffff163224 */ /* 0x000fe200078e000c */
[----:B------:R-:W-:Y:S01]  /*08a0*/  @P2 MOV R22, R13 ;  /* 0x0000000d00162202 */ /* 0x000fe20000000f00 */
[----:B------:R-:W-:Y:S01]  /*08b0*/  @P1 IMAD.MOV.U32 R22, RZ, RZ, R14 ;  /* 0x000000ffff161224 */ /* 0x000fe200078e000e */
[----:B------:R-:W-:Y:S01]  /*08c0*/  ISETP.EQ.AND P2, PT, R23, 0x8, PT ;  /* 0x000000081700780c */ /* 0x000fe20003f42270 */
[----:B------:R-:W-:Y:S01]  /*08d0*/  @P0 IMAD.MOV.U32 R22, RZ, RZ, R15 ;  /* 0x000000ffff160224 */ /* 0x000fe200078e000f */
[----:B------:R-:W-:-:S04]  /*08e0*/  LOP3.LUT R20, R20, 0x1f, RZ, 0xc0, !PT ;  /* 0x0000001f14147812 */ /* 0x000fc800078ec0ff */
[----:B------:R-:W-:-:S03]  /*08f0*/  SHF.L.W.U32.HI R24, R21, R20, R24 ;  /* 0x0000001415187219 */ /* 0x000fc60000010e18 */
[----:B------:R-:W-:-:S04]  /*0900*/  @P6 IMAD.MOV.U32 R22, RZ, RZ, R16 ;  /* 0x000000ffff166224 */ /* 0x000fc800078e0010 */
[----:B------:R-:W-:-:S05]  /*0910*/  @P2 IMAD.MOV.U32 R22, RZ, RZ, R17 ;  /* 0x000000ffff162224 */ /* 0x000fca00078e0011 */
[----:B------:R-:W-:-:S07]  /*0920*/  SHF.L.W.U32.HI R21, R22, R20, R21 ;  /* 0x0000001416157219 */ /* 0x000fce0000010e15 */
.L_x_170:
[----:B------:R-:W-:Y:S05]  /*0930*/  BSYNC.RECONVERGENT B1 ;  /* 0x0000000000017941 */ /* 0x000fea0003800200 */
.L_x_169:
[C---:B------:R-:W-:Y:S01]  /*0940*/  SHF.L.W.U32.HI R29, R21.reuse, 0x2, R24 ;  /* 0x00000002151d7819 */ /* 0x040fe20000010e18 */
[----:B------:R-:W-:Y:S01]  /*0950*/  IMAD.SHL.U32 R21, R21, 0x4, RZ ;  /* 0x0000000415157824 */ /* 0x000fe200078e00ff */
[----:B------:R-:W-:Y:S01]  /*0960*/  UMOV UR6, 0x54442d19 ;  /* 0x54442d1900067882 */ /* 0x000fe20000000000 */
[----:B------:R-:W-:Y:S01]  /*0970*/  UMOV UR7, 0x3bf921fb ;  /* 0x3bf921fb00077882 */ /* 0x000fe20000000000 */
[----:B------:R-:W-:Y:S02]  /*0980*/  SHF.R.S32.HI R22, RZ, 0x1f, R29 ;  /* 0x0000001fff167819 */ /* 0x000fe4000001141d */
[----:B------:R-:W-:Y:S02]  /*0990*/  ISETP.GE.AND P0, PT, R27, RZ, PT ;  /* 0x000000ff1b00720c */ /* 0x000fe40003f06270 */
[C---:B------:R-:W-:Y:S02]  /*09a0*/  LOP3.LUT R20, R22.reuse, R21, RZ, 0x3c, !PT ;  /* 0x0000001516147212 */ /* 0x040fe400078e3cff */
[----:B------:R-:W-:-:S02]  /*09b0*/  LOP3.LUT R21, R22, R29, RZ, 0x3c, !PT ;  /* 0x0000001d16157212 */ /* 0x000fc400078e3cff */
[----:B------:R-:W-:Y:S02]  /*09c0*/  SHF.R.U32.HI R24, RZ, 0x1e, R24 ;  /* 0x0000001eff187819 */ /* 0x000fe40000011618 */
[C---:B------:R-:W-:Y:S02]  /*09d0*/  LOP3.LUT R17, R29.reuse, R27, RZ, 0x3c, !PT ;  /* 0x0000001b1d117212 */ /* 0x040fe400078e3cff */
[----:B------:R-:W0:Y:S01]  /*09e0*/  I2F.F64.S64 R20, R20 ;  /* 0x0000001400147312 */ /* 0x000e220000301c00 */
[----:B------:R-:W-:Y:S02]  /*09f0*/  LEA.HI R29, R29, R24, RZ, 0x1 ;  /* 0x000000181d1d7211 */ /* 0x000fe400078f08ff */
[----:B------:R-:W-:Y:S02]  /*0a00*/  ISETP.GE.AND P1, PT, R17, RZ, PT ;  /* 0x000000ff1100720c */ /* 0x000fe40003f26270 */
[----:B------:R-:W-:-:S05]  /*0a10*/  IADD3 R17, PT, PT, -R29, RZ, RZ ;  /* 0x000000ff1d117210 */ /* 0x000fca0007ffe1ff */
[----:B------:R-:W-:Y:S01]  /*0a20*/  @!P0 IMAD.MOV.U32 R29, RZ, RZ, R17 ;  /* 0x000000ffff1d8224 */ /* 0x000fe200078e0011 */
[----:B0-----:R-:W-:-:S10]  /*0a30*/  DMUL R22, R20, UR6 ;  /* 0x0000000614167c28 */ /* 0x001fd40008000000 */
[----:B------:R-:W0:Y:S02]  /*0a40*/  F2F.F32.F64 R22, R22 ;  /* 0x0000001600167310 */ /* 0x000e240000301000 */
[----:B0-----:R-:W-:-:S07]  /*0a50*/  FSEL R20, -R22, R22, !P1 ;  /* 0x0000001616147208 */ /* 0x001fce0004800100 */
.L_x_167:
[----:B------:R-:W-:Y:S05]  /*0a60*/  BSYNC.RECONVERGENT B0 ;  /* 0x0000000000007941 */ /* 0x000fea0003800200 */
.L_x_166:
[----:B------:R-:W-:Y:S02]  /*0a70*/  IMAD.MOV.U32 R17, RZ, RZ, 0x37cbac00 ;  /* 0x37cbac00ff117424 */ /* 0x000fe400078e00ff */
[----:B------:R-:W-:Y:S01]  /*0a80*/  FMUL R22, R20, R20 ;  /* 0x0000001414167220 */ /* 0x000fe20000400000 */
[C---:B------:R-:W-:Y:S01]  /*0a90*/  LOP3.LUT R23, R29.reuse, 0x1, RZ, 0xc0, !PT ;  /* 0x000000011d177812 */ /* 0x040fe200078ec0ff */
[----:B------:R-:W-:Y:S01]  /*0aa0*/  IMAD.MOV.U32 R24, RZ, RZ, 0x3d2aaabb ;  /* 0x3d2aaabbff187424 */ /* 0x000fe200078e00ff */
[----:B------:R-:W-:Y:S01]  /*0ab0*/  LOP3.LUT P1, RZ, R29, 0x2, RZ, 0xc0, !PT ;  /* 0x000000021dff7812 */ /* 0x000fe2000782c0ff */
[----:B------:R-:W-:Y:S01]  /*0ac0*/  FFMA R21, R22, R17, -0.0013887860113754868507 ;  /* 0xbab607ed16157423 */ /* 0x000fe20000000011 */
[----:B------:R-:W-:Y:S01]  /*0ad0*/  ISETP.NE.U32.AND P0, PT, R23, 0x1, PT ;  /* 0x000000011700780c */ /* 0x000fe20003f05070 */
[----:B------:R-:W-:Y:S01]  /*0ae0*/  IMAD.MOV.U32 R25, RZ, RZ, 0x3effffff ;  /* 0x3effffffff197424 */ /* 0x000fe200078e00ff */
[----:B------:R-:W-:Y:S02]  /*0af0*/  BSSY.RECONVERGENT B0, `(.L_x_171) ;  /* 0x0000066000007945 */ /* 0x000fe40003800200 */
[----:B------:R-:W-:-:S02]  /*0b00*/  FSEL R21, R21, -0.00019574658654164522886, !P0 ;  /* 0xb94d415315157808 */ /* 0x000fc40004000000 */
[----:B------:R-:W-:Y:S02]  /*0b10*/  FSEL R23, R24, 0.0083327032625675201416, !P0 ;  /* 0x3c0885e418177808 */ /* 0x000fe40004000000 */
[----:B------:R-:W-:Y:S02]  /*0b20*/  FSEL R29, R20, 1, P0 ;  /* 0x3f800000141d7808 */ /* 0x000fe40000000000 */
[----:B------:R-:W-:Y:S01]  /*0b30*/  FSEL R32, -R25, -0.16666662693023681641, !P0 ;  /* 0xbe2aaaa819207808 */ /* 0x000fe20004000100 */
[C---:B------:R-:W-:Y:S02]  /*0b40*/  FFMA R21, R22.reuse, R21, R23 ;  /* 0x0000001516157223 */ /* 0x040fe40000000017 */
[C---:B------:R-:W-:Y:S02]  /*0b50*/  FFMA R20, R22.reuse, R29, RZ ;  /* 0x0000001d16147223 */ /* 0x040fe400000000ff */
[----:B------:R-:W-:-:S04]  /*0b60*/  FFMA R21, R22, R21, R32 ;  /* 0x0000001516157223 */ /* 0x000fc80000000020 */
[----:B------:R-:W-:-:S04]  /*0b70*/  FFMA R29, R20, R21, R29 ;  /* 0x00000015141d7223 */ /* 0x000fc8000000001d */
[----:B------:R-:W-:Y:S01]  /*0b80*/  @P1 FADD R29, RZ, -R29 ;  /* 0x8000001dff1d1221 */ /* 0x000fe20000000000 */
[----:B------:R-:W-:Y:S06]  /*0b90*/  @!P5 BRA `(.L_x_172) ;  /* 0x00000004006cd947 */ /* 0x000fec0003800000 */
[----:B------:R-:W-:-:S13]  /*0ba0*/  FSETP.NEU.AND P0, PT, |R27|, +INF , PT ;  /* 0x7f8000001b00780b */ /* 0x000fda0003f0d200 */
[----:B------:R-:W-:Y:S01]  /*0bb0*/  @!P0 FMUL R30, RZ, R27 ;  /* 0x0000001bff1e8220 */ /* 0x000fe20000400000 */
[----:B------:R-:W-:Y:S01]  /*0bc0*/  @!P0 IMAD.MOV.U32 R31, RZ, RZ, RZ ;  /* 0x000000ffff1f8224 */ /* 0x000fe200078e00ff */
[----:B------:R-:W-:Y:S06]  /*0bd0*/  @!P0 BRA `(.L_x_172) ;  /* 0x00000004005c8947 */ /* 0x000fec0003800000 */
[----:B------:R-:W-:Y:S01]  /*0be0*/  SHF.L.U32 R20, R27, 0x8, RZ ;  /* 0x000000081b147819 */ /* 0x000fe200000006ff */
[----:B------:R-:W-:Y:S01]  /*0bf0*/  IMAD.MOV.U32 R31, RZ, RZ, RZ ;  /* 0x000000ffff1f7224 */ /* 0x000fe200078e00ff */
[----:B------:R-:W-:Y:S01]  /*0c00*/  UMOV UR5, URZ ;  /* 0x000000ff00057c82 */ /* 0x000fe20008000000 */
[----:B------:R-:W-:Y:S01]  /*0c10*/  IMAD.MOV.U32 R33, RZ, RZ, RZ ;  /* 0x000000ffff217224 */ /* 0x000fe200078e00ff */
[----:B------:R-:W-:-:S07]  /*0c20*/  LOP3.LUT R35, R20, 0x80000000, RZ, 0xfc, !PT ;  /* 0x8000000014237812 */ /* 0x000fce00078efcff */
.L_x_173:
[----:B------:R-:W0:Y:S02]  /*0c30*/  LDC.64 R20, c[0x4][0x40] ;  /* 0x01001000ff147b82 */ /* 0x000e240000000a00 */
[----:B0-----:R-:W-:-:S05]  /*0c40*/  IMAD.WIDE.U32 R22, R33, 0x4, R20 ;  /* 0x0000000421167825 */ /* 0x001fca00078e0014 */
[----:B------:R-:W2:Y:S01]  /*0c50*/  LDG.E.CONSTANT R20, desc[UR10][R22.64] ;  /* 0x0000000a16147981 */ /* 0x000ea2000c1e9900 */
[C---:B------:R-:W-:Y:S02]  /*0c60*/  IMAD.SHL.U32 R30, R33.reuse, 0x4, RZ ;  /* 0x00000004211e7824 */ /* 0x040fe400078e00ff */
[----:B------:R-:W-:-:S03]  /*0c70*/  VIADD R33, R33, 0x1 ;  /* 0x0000000121217836 */ /* 0x000fc60000000000 */
[C---:B------:R-:W-:Y:S02]  /*0c80*/  ISETP.EQ.AND P5, PT, R30.reuse, RZ, PT ;  /* 0x000000ff1e00720c */ /* 0x040fe40003fa2270 */
[C---:B------:R-:W-:Y:S02]  /*0c90*/  ISETP.EQ.AND P4, PT, R30.reuse, 0x4, PT ;  /* 0x000000041e00780c */ /* 0x040fe40003f82270 */
[C---:B------:R-:W-:Y:S02]  /*0ca0*/  ISETP.EQ.AND P3, PT, R30.reuse, 0x8, PT ;  /* 0x000000081e00780c */ /* 0x040fe40003f62270 */
[C---:B------:R-:W-:Y:S02]  /*0cb0*/  ISETP.EQ.AND P2, PT, R30.reuse, 0xc, PT ;  /* 0x0000000c1e00780c */ /* 0x040fe40003f42270 */
[----:B------:R-:W-:Y:S01]  /*0cc0*/  ISETP.EQ.AND P1, PT, R30, 0x10, PT ;  /* 0x000000101e00780c */ /* 0x000fe20003f22270 */
[----:B--2---:R-:W-:-:S03]  /*0cd0*/  IMAD.WIDE.U32 R20, R20, R35, RZ ;  /* 0x0000002314147225 */ /* 0x004fc600078e00ff */
[----:B------:R-:W-:-:S04]  /*0ce0*/  IADD3 R20, P0, PT, R20, R31, RZ ;  /* 0x0000001f14147210 */ /* 0x000fc80007f1e0ff */
[----:B------:R-:W-:Y:S01]  /*0cf0*/  IADD3.X R31, PT, PT, R21, UR5, RZ, P0, !PT ;  /* 0x00000005151f7c10 */ /* 0x000fe200087fe4ff */
[--C-:B------:R-:W-:Y:S01]  /*0d00*/  @P5 IMAD.MOV.U32 R11, RZ, RZ, R20.reuse ;  /* 0x000000ffff0b5224 */ /* 0x100fe200078e0014 */
[----:B------:R-:W-:Y:S01]  /*0d10*/  ISETP.NE.AND P5, PT, R33, 0x6, PT ;  /* 0x000000062100780c */ /* 0x000fe20003fa5270 */
[--C-:B------:R-:W-:Y:S01]  /*0d20*/  @P3 IMAD.MOV.U32 R13, RZ, RZ, R20.reuse ;  /* 0x000000ffff0d3224 */ /* 0x100fe200078e0014 */
[----:B------:R-:W-:Y:S01]  /*0d30*/  ISETP.EQ.AND P0, PT, R30, 0x14, PT ;  /* 0x000000141e00780c */ /* 0x000fe20003f02270 */
[--C-:B------:R-:W-:Y:S01]  /*0d40*/  @P2 IMAD.MOV.U32 R14, RZ, RZ, R20.reuse ;  /* 0x000000ffff0e2224 */ /* 0x100fe200078e0014 */
[----:B------:R-:W-:Y:S01]  /*0d50*/  @P4 MOV R12, R20 ;  /* 0x00000014000c4202 */ /* 0x000fe20000000f00 */
[----:B------:R-:W-:-:S10]  /*0d60*/  @P1 IMAD.MOV.U32 R15, RZ, RZ, R20 ;  /* 0x000000ffff0f1224 */ /* 0x000fd400078e0014 */
[----:B------:R-:W-:Y:S01]  /*0d70*/  @P0 IMAD.MOV.U32 R16, RZ, RZ, R20 ;  /* 0x000000ffff100224 */ /* 0x000fe200078e0014 */
[----:B------:R-:W-:Y:S06]  /*0d80*/  @P5 BRA `(.L_x_173) ;  /* 0xfffffffc00a85947 */ /* 0x000fec000383ffff */
[----:B------:R-:W-:Y:S01]  /*0d90*/  SHF.R.U32.HI R22, RZ, 0x17, R27 ;  /* 0x00000017ff167819 */ /* 0x000fe2000001161b */
[----:B------:R-:W-:Y:S03]  /*0da0*/  BSSY.RECONVERGENT B1, `(.L_x_174) ;  /* 0x0000028000017945 */ /* 0x000fe60003800200 */
[C---:B------:R-:W-:Y:S02]  /*0db0*/  LOP3.LUT R20, R22.reuse, 0xe0, RZ, 0xc0, !PT ;  /* 0x000000e016147812 */ /* 0x040fe400078ec0ff */
[----:B------:R-:W-:-:S03]  /*0dc0*/  LOP3.LUT P6, RZ, R22, 0x1f, RZ, 0xc0, !PT ;  /* 0x0000001f16ff7812 */ /* 0x000fc600078cc0ff */
[----:B------:R-:W-:-:S05]  /*0dd0*/  VIADD R20, R20, 0xffffff80 ;  /* 0xffffff8014147836 */ /* 0x000fca0000000000 */
[----:B------:R-:W-:-:S04]  /*0de0*/  SHF.R.U32.HI R20, RZ, 0x5, R20 ;  /* 0x00000005ff147819 */ /* 0x000fc80000011614 */
[----:B------:R-:W-:-:S04]  /*0df0*/  LEA R23, -R20, RZ, 0x2 ;  /* 0x000000ff14177211 */ /* 0x000fc800078e11ff */
[C---:B------:R-:W-:Y:S02]  /*0e00*/  ISETP.EQ.AND P3, PT, R23.reuse, -0x18, PT ;  /* 0xffffffe81700780c */ /* 0x040fe40003f62270 */
[C---:B------:R-:W-:Y:S02]  /*0e10*/  ISETP.EQ.AND P4, PT, R23.reuse, -0x14, PT ;  /* 0xffffffec1700780c */ /* 0x040fe40003f82270 */
[C---:B------:R-:W-:Y:S02]  /*0e20*/  ISETP.EQ.AND P0, PT, R23.reuse, -0x10, PT ;  /* 0xfffffff01700780c */ /* 0x040fe40003f02270 */
[C---:B------:R-:W-:Y:S02]  /*0e30*/  ISETP.EQ.AND P1, PT, R23.reuse, -0xc, PT ;  /* 0xfffffff41700780c */ /* 0x040fe40003f22270 */
[C---:B------:R-:W-:Y:S02]  /*0e40*/  ISETP.EQ.AND P2, PT, R23.reuse, -0x8, PT ;  /* 0xfffffff81700780c */ /* 0x040fe40003f42270 */
[----:B------:R-:W-:-:S03]  /*0e50*/  ISETP.EQ.AND P5, PT, R23, 0x4, PT ;  /* 0x000000041700780c */ /* 0x000fc60003fa2270 */
[--C-:B------:R-:W-:Y:S01]  /*0e60*/  @P3 IMAD.MOV.U32 R30, RZ, RZ, R11.reuse ;  /* 0x000000ffff1e3224 */ /* 0x100fe200078e000b */
[C---:B------:R-:W-:Y:S01]  /*0e70*/  ISETP.EQ.AND P3, PT, R23.reuse, -0x4, PT ;  /* 0xfffffffc1700780c */ /* 0x040fe20003f62270 */
[----:B------:R-:W-:Y:S02]  /*0e80*/  @P4 IMAD.MOV.U32 R20, RZ, RZ, R11 ;  /* 0x000000ffff144224 */ /* 0x000fe400078e000b */
[--C-:B------:R-:W-:Y:S01]  /*0e90*/  @P4 IMAD.MOV.U32 R30, RZ, RZ, R12.reuse ;  /* 0x000000ffff1e4224 */ /* 0x100fe200078e000c */
[----:B------:R-:W-:Y:S01]  /*0ea0*/  ISETP.EQ.AND P4, PT, R23, RZ, PT ;  /* 0x000000ff1700720c */ /* 0x000fe20003f82270 */
[----:B------:R-:W-:Y:S01]  /*0eb0*/  @P0 IMAD.MOV.U32 R20, RZ, RZ, R12 ;  /* 0x000000ffff140224 */ /* 0x000fe200078e000c */
[----:B------:R-:W-:Y:S01]  /*0ec0*/  @P1 MOV R20, R13 ;  /* 0x0000000d00141202 */ /* 0x000fe20000000f00 */
[----:B------:R-:W-:Y:S02]  /*0ed0*/  @P0 IMAD.MOV.U32 R30, RZ, RZ, R13 ;  /* 0x000000ffff1e0224 */ /* 0x000fe400078e000d */
[----:B------:R-:W-:-:S02]  /*0ee0*/  @P1 IMAD.MOV.U32 R30, RZ, RZ, R14 ;  /* 0x000000ffff1e1224 */ /* 0x000fc400078e000e */
[----:B------:R-:W-:Y:S02]  /*0ef0*/  @P2 IMAD.MOV.U32 R20, RZ, RZ, R14 ;  /* 0x000000ffff142224 */ /* 0x000fe400078e000e */
[--C-:B------:R-:W-:Y:S02]  /*0f00*/  @P2 IMAD.MOV.U32 R30, RZ, RZ, R15.reuse ;  /* 0x000000ffff1e2224 */ /* 0x100fe400078e000f */
[----:B------:R-:W-:Y:S02]  /*0f10*/  @P3 IMAD.MOV.U32 R20, RZ, RZ, R15 ;  /* 0x000000ffff143224 */ /* 0x000fe400078e000f */
[----:B------:R-:W-:Y:S01]  /*0f20*/  @P3 IMAD.MOV.U32 R30, RZ, RZ, R16 ;  /* 0x000000ffff1e3224 */ /* 0x000fe200078e0010 */
[----:B------:R-:W-:Y:S01]  /*0f30*/  @P4 MOV R20, R16 ;  /* 0x0000001000144202 */ /* 0x000fe20000000f00 */
[--C-:B------:R-:W-:Y:S02]  /*0f40*/  @P4 IMAD.MOV.U32 R30, RZ, RZ, R31.reuse ;  /* 0x000000ffff1e4224 */ /* 0x100fe400078e001f */
[----:B------:R-:W-:Y:S01]  /*0f50*/  @P5 IMAD.MOV.U32 R20, RZ, RZ, R31 ;  /* 0x000000ffff145224 */ /* 0x000fe200078e001f */
[----:B------:R-:W-:Y:S06]  /*0f60*/  @!P6 BRA `(.L_x_175) ;  /* 0x00000000002ce947 */ /* 0x000fec0003800000 */
[----:B------:R-:W-:Y:S01]  /*0f70*/  @P0 IMAD.MOV.U32 R21, RZ, RZ, R11 ;  /* 0x000000ffff150224 */ /* 0x000fe200078e000b */
[----:B------:R-:W-:Y:S01]  /*0f80*/  ISETP.EQ.AND P0, PT, R23, 0x8, PT ;  /* 0x000000081700780c */ /* 0x000fe20003f02270 */
[----:B------:R-:W-:Y:S01]  /*0f90*/  @P1 IMAD.MOV.U32 R21, RZ, RZ, R12 ;  /* 0x000000ffff151224 */ /* 0x000fe200078e000c */
[----:B------:R-:W-:Y:S01]  /*0fa0*/  LOP3.LUT R23, R22, 0x1f, RZ, 0xc0, !PT ;  /* 0x0000001f16177812 */ /* 0x000fe200078ec0ff */
[----:B------:R-:W-:Y:S01]  /*0fb0*/  @P2 IMAD.MOV.U32 R21, RZ, RZ, R13 ;  /* 0x000000ffff152224 */ /* 0x000fe200078e000d */
[----:B------:R-:W-:Y:S01]  /*0fc0*/  @P3 MOV R21, R14 ;  /* 0x0000000e00153202 */ /* 0x000fe20000000f00 */
[----:B------:R-:W-:Y:S01]  /*0fd0*/  @P4 IMAD.MOV.U32 R21, RZ, RZ, R15 ;  /* 0x000000ffff154224 */ /* 0x000fe200078e000f */
[----:B------:R-:W-:Y:S01]  /*0fe0*/  SHF.L.W.U32.HI R30, R20, R23, R30 ;  /* 0x00000017141e7219 */ /* 0x000fe20000010e1e */
[----:B------:R-:W-:-:S06]  /*0ff0*/  @P5 IMAD.MOV.U32 R21, RZ, RZ, R16 ;  /* 0x000000ffff155224 */ /* 0x000fcc00078e0010 */
[----:B------:R-:W-:-:S05]  /*1000*/  @P0 IMAD.MOV.U32 R21, RZ, RZ, R31 ;  /* 0x000000ffff150224 */ /* 0x000fca00078e001f */
[----:B------:R-:W-:-:S07]  /*1010*/  SHF.L.W.U32.HI R20, R21, R23, R20 ;  /* 0x0000001715147219 */ /* 0x000fce0000010e14 */
.L_x_175:
[----:B------:R-:W-:Y:S05]  /*1020*/  BSYNC.RECONVERGENT B1 ;  /* 0x0000000000017941 */ /* 0x000fea0003800200 */
.L_x_174:
[C---:B------:R-:W-:Y:S01]  /*1030*/  SHF.L.W.U32.HI R32, R20.reuse, 0x2, R30 ;  /* 0x0000000214207819 */ /* 0x040fe20000010e1e */
[----:B------:R-:W-:Y:S01]  /*1040*/  IMAD.SHL.U32 R20, R20, 0x4, RZ ;  /* 0x0000000414147824 */ /* 0x000fe200078e00ff */
[----:B------:R-:W-:Y:S01]  /*1050*/  UMOV UR6, 0x54442d19 ;  /* 0x54442d1900067882 */ /* 0x000fe20000000000 */
[----:B------:R-:W-:Y:S01]  /*1060*/  UMOV UR7, 0x3bf921fb ;  /* 0x3bf921fb00077882 */ /* 0x000fe20000000000 */
[----:B------:R-:W-:Y:S02]  /*1070*/  SHF.R.S32.HI R21, RZ, 0x1f, R32 ;  /* 0x0000001fff157819 */ /* 0x000fe40000011420 */
[----:B------:R-:W-:Y:S02]  /*1080*/  SHF.R.U32.HI R31, RZ, 0x1e, R30 ;  /* 0x0000001eff1f7819 */ /* 0x000fe4000001161e */
[C---:B------:R-:W-:Y:S02]  /*1090*/  LOP3.LUT R20, R21.reuse, R20, RZ, 0x3c, !PT ;  /* 0x0000001415147212 */ /* 0x040fe400078e3cff */
[----:B------:R-:W-:-:S02]  /*10a0*/  LOP3.LUT R21, R21, R32, RZ, 0x3c, !PT ;  /* 0x0000002015157212 */ /* 0x000fc400078e3cff */
[----:B------:R-:W-:Y:S02]  /*10b0*/  ISETP.GE.AND P1, PT, R27, RZ, PT ;  /* 0x000000ff1b00720c */ /* 0x000fe40003f26270 */
[C---:B------:R-:W-:Y:S02]  /*10c0*/  LOP3.LUT R27, R32.reuse, R27, RZ, 0x3c, !PT ;  /* 0x0000001b201b7212 */ /* 0x040fe400078e3cff */
[----:B------:R-:W0:Y:S01]  /*10d0*/  I2F.F64.S64 R20, R20 ;  /* 0x0000001400147312 */ /* 0x000e220000301c00 */
[----:B------:R-:W-:Y:S02]  /*10e0*/  LEA.HI R31, R32, R31, RZ, 0x1 ;  /* 0x0000001f201f7211 */ /* 0x000fe400078f08ff */
[----:B------:R-:W-:-:S03]  /*10f0*/  ISETP.GE.AND P0, PT, R27, RZ, PT ;  /* 0x000000ff1b00720c */ /* 0x000fc60003f06270 */
[----:B------:R-:W-:-:S05]  /*1100*/  IMAD.MOV R27, RZ, RZ, -R31 ;  /* 0x000000ffff1b7224 */ /* 0x000fca00078e0a1f */
[----:B------:R-:W-:Y:S01]  /*1110*/  @!P1 MOV R31, R27 ;  /* 0x0000001b001f9202 */ /* 0x000fe20000000f00 */
[----:B0-----:R-:W-:-:S10]  /*1120*/  DMUL R22, R20, UR6 ;  /* 0x0000000614167c28 */ /* 0x001fd40008000000 */
[----:B------:R-:W0:Y:S02]  /*1130*/  F2F.F32.F64 R22, R22 ;  /* 0x0000001600167310 */ /* 0x000e240000301000 */
[----:B0-----:R-:W-:-:S07]  /*1140*/  FSEL R30, -R22, R22, !P0 ;  /* 0x00000016161e7208 */ /* 0x001fce0004000100 */
.L_x_172:
[----:B------:R-:W-:Y:S05]  /*1150*/  BSYNC.RECONVERGENT B0 ;  /* 0x0000000000007941 */ /* 0x000fea0003800200 */
.L_x_171:
[----:B------:R-:W-:Y:S01]  /*1160*/  FMUL R20, R30, R30 ;  /* 0x0000001e1e147220 */ /* 0x000fe20000400000 */
[C---:B------:R-:W-:Y:S01]  /*1170*/  LOP3.LUT R22, R31.reuse, 0x1, RZ, 0xc0, !PT ;  /* 0x000000011f167812 */ /* 0x040fe200078ec0ff */
[----:B------:R-:W-:Y:S01]  /*1180*/  BSSY.RECONVERGENT B0, `(.L_x_176) ;  /* 0x0000062000007945 */ /* 0x000fe20003800200 */
[----:B------:R-:W-:Y:S01]  /*1190*/  LOP3.LUT P1, RZ, R31, 0x2, RZ, 0xc0, !PT ;  /* 0x000000021fff7812 */ /* 0x000fe2000782c0ff */
[----:B------:R-:W-:Y:S01]  /*11a0*/  FFMA R21, R20, R17, -0.0013887860113754868507 ;  /* 0xbab607ed14157423 */ /* 0x000fe20000000011 */
[----:B------:R-:W-:Y:S01]  /*11b0*/  ISETP.NE.U32.AND P0, PT, R22, 0x1, PT ;  /* 0x000000011600780c */ /* 0x000fe20003f05070 */
[----:B------:R-:W-:Y:S01]  /*11c0*/  IMAD.MOV.U32 R31, RZ, RZ, R9 ;  /* 0x000000ffff1f7224 */ /* 0x000fe200078e0009 */
[----:B------:R-:W-:Y:S02]  /*11d0*/  ISETP.NE.AND P2, PT, R26, RZ, PT ;  /* 0x000000ff1a00720c */ /* 0x000fe40003f45270 */
[----:B------:R-:W-:Y:S02]  /*11e0*/  FSEL R21, R21, -0.00019574658654164522886, !P0 ;  /* 0xb94d415315157808 */ /* 0x000fe40004000000 */
[----:B------:R-:W-:-:S02]  /*11f0*/  FSEL R23, R24, 0.0083327032625675201416, !P0 ;  /* 0x3c0885e418177808 */ /* 0x000fc40004000000 */
[----:B------:R-:W-:Y:S02]  /*1200*/  FSEL R30, R30, 1, P0 ;  /* 0x3f8000001e1e7808 */ /* 0x000fe40000000000 */
[----:B------:R-:W-:Y:S01]  /*1210*/  FSEL R22, -R25, -0.16666662693023681641, !P0 ;  /* 0xbe2aaaa819167808 */ /* 0x000fe20004000100 */
[C---:B------:R-:W-:Y:S02]  /*1220*/  FFMA R23, R20.reuse, R21, R23 ;  /* 0x0000001514177223 */ /* 0x040fe40000000017 */
[C---:B------:R-:W-:Y:S02]  /*1230*/  FFMA R21, R20.reuse, R30, RZ ;  /* 0x0000001e14157223 */ /* 0x040fe400000000ff */
[----:B------:R-:W-:-:S04]  /*1240*/  FFMA R22, R20, R23, R22 ;  /* 0x0000001714167223 */ /* 0x000fc80000000016 */
[----:B------:R-:W-:Y:S01]  /*1250*/  FFMA R22, R21, R22, R30 ;  /* 0x0000001615167223 */ /* 0x000fe2000000001e */
[----:B------:R-:W-:-:S03]  /*1260*/  IMAD.MOV.U32 R30, RZ, RZ, R6 ;  /* 0x000000ffff1e7224 */ /* 0x000fc600078e0006 */
[----:B------:R-:W-:-:S04]  /*1270*/  @P1 FADD R22, RZ, -R22 ;  /* 0x80000016ff161221 */ /* 0x000fc80000000000 */
[----:B------:R-:W-:Y:S01]  /*1280*/  FMUL R27, R29, R22 ;  /* 0x000000161d1b7220 */ /* 0x000fe20000400000 */
[----:B------:R-:W-:Y:S06]  /*1290*/  @P2 BRA `(.L_x_177) ;  /* 0x0000000400402947 */ /* 0x000fec0003800000 */
[----:B------:R-:W-:Y:S01]  /*12a0*/  IMAD.SHL.U32 R20, R5, 0x100, RZ ;  /* 0x0000010005147824 */ /* 0x000fe200078e00ff */
[----:B------:R-:W-:Y:S01]  /*12b0*/  UMOV UR5, URZ ;  /* 0x000000ff00057c82 */ /* 0x000fe20008000000 */
[----:B------:R-:W-:Y:S02]  /*12c0*/  IMAD.MOV.U32 R29, RZ, RZ, RZ ;  /* 0x000000ffff1d7224 */ /* 0x000fe400078e00ff */
[----:B------:R-:W-:Y:S01]  /*12d0*/  IMAD.MOV.U32 R31, RZ, RZ, RZ ;  /* 0x000000ffff1f7224 */ /* 0x000fe200078e00ff */
[----:B------:R-:W-:-:S07]  /*12e0*/  LOP3.LUT R33, R20, 0x80000000, RZ, 0xfc, !PT ;  /* 0x8000000014217812 */ /* 0x000fce00078efcff */
.L_x_178:
[----:B------:R-:W0:Y:S02]  /*12f0*/  LDC.64 R20, c[0x4][0x40] ;  /* 0x01001000ff147b82 */ /* 0x000e240000000a00 */
[----:B0-----:R-:W-:-:S05]  /*1300*/  IMAD.WIDE.U32 R22, R31, 0x4, R20 ;  /* 0x000000041f167825 */ /* 0x001fca00078e0014 */
[----:B------:R-:W2:Y:S01]  /*1310*/  LDG.E.CONSTANT R20, desc[UR10][R22.64] ;  /* 0x0000000a16147981 */ /* 0x000ea2000c1e9900 */
[C---:B------:R-:W-:Y:S01]  /*1320*/  SHF.L.U32 R30, R31.reuse, 0x2, RZ ;  /* 0x000000021f1e7819 */ /* 0x040fe200000006ff */
        /* <DEDUP_REMOVED lines=18> */
[C---:B------:R-:W-:Y:S01]  /*1450*/  ISETP.EQ.AND P3, PT, R10.reuse, -0x18, PT ;  /* 0xffffffe80a00780c */ /* 0x040fe20003f62270 */
[----:B------:R-:W-:Y:S01]  /*1460*/  BSSY.RECONVERGENT B1, `(.L_x_179) ;  /* 0x0000022000017945 */ /* 0x000fe20003800200 */
[C---:B------:R-:W-:Y:S02]  /*1470*/  ISETP.EQ.AND P4, PT, R10.reuse, -0x14, PT ;  /* 0xffffffec0a00780c */ /* 0x040fe40003f82270 */
[C---:B------:R-:W-:Y:S02]  /*1480*/  ISETP.EQ.AND P0, PT, R10.reuse, -0x10, PT ;  /* 0xfffffff00a00780c */ /* 0x040fe40003f02270 */
[C---:B------:R-:W-:Y:S02]  /*1490*/  ISETP.EQ.AND P1, PT, R10.reuse, -0xc, PT ;  /* 0xfffffff40a00780c */ /* 0x040fe40003f22270 */
[----:B------:R-:W-:Y:S02]  /*14a0*/  ISETP.EQ.AND P2, PT, R10, -0x8, PT ;  /* 0xfffffff80a00780c */ /* 0x000fe40003f42270 */
[----:B------:R-:W-:-:S02]  /*14b0*/  ISETP.NE.AND P6, PT, R8, RZ, PT ;  /* 0x000000ff0800720c */ /* 0x000fc40003fc5270 */
[C---:B------:R-:W-:Y:S01]  /*14c0*/  ISETP.EQ.AND P5, PT, R10.reuse, 0x4, PT ;  /* 0x000000040a00780c */ /* 0x040fe20003fa2270 */
        /* <DEDUP_REMOVED lines=10> */
[--C-:B------:R-:W-:Y:S01]  /*1570*/  @P2 IMAD.MOV.U32 R31, RZ, RZ, R15.reuse ;  /* 0x000000ffff1f2224 */ /* 0x100fe200078e000f */
[----:B------:R-:W-:Y:S01]  /*1580*/  @P3 MOV R31, R16 ;  /* 0x00000010001f3202 */ /* 0x000fe20000000f00 */
[----:B------:R-:W-:Y:S02]  /*1590*/  @P3 IMAD.MOV.U32 R20, RZ, RZ, R15 ;  /* 0x000000ffff143224 */ /* 0x000fe400078e000f */
[----:B------:R-:W-:Y:S02]  /*15a0*/  @P4 IMAD.MOV.U32 R20, RZ, RZ, R16 ;  /* 0x000000ffff144224 */ /* 0x000fe400078e0010 */
[--C-:B------:R-:W-:Y:S02]  /*15b0*/  @P4 IMAD.MOV.U32 R31, RZ, RZ, R29.reuse ;  /* 0x000000ffff1f4224 */ /* 0x100fe400078e001d */
[----:B------:R-:W-:Y:S01]  /*15c0*/  @P5 IMAD.MOV.U32 R20, RZ, RZ, R29 ;  /* 0x000000ffff145224 */ /* 0x000fe200078e001d */
[----:B------:R-:W-:Y:S06]  /*15d0*/  @!P6 BRA `(.L_x_180) ;  /* 0x000000000028e947 */ /* 0x000fec0003800000 */
[----:B------:R-:W-:Y:S01]  /*15e0*/  @P0 IMAD.MOV.U32 R21, RZ, RZ, R11 ;  /* 0x000000ffff150224 */ /* 0x000fe200078e000b */
[----:B------:R-:W-:Y:S01]  /*15f0*/  ISETP.EQ.AND P0, PT, R10, 0x8, PT ;  /* 0x000000080a00780c */ /* 0x000fe20003f02270 */
[----:B------:R-:W-:Y:S01]  /*1600*/  @P1 IMAD.MOV.U32 R21, RZ, RZ, R12 ;  /* 0x000000ffff151224 */ /* 0x000fe200078e000c */
[----:B------:R-:W-:Y:S01]  /*1610*/  @P2 MOV R21, R13 ;  /* 0x0000000d00152202 */ /* 0x000fe20000000f00 */
[----:B------:R-:W-:Y:S01]  /*1620*/  @P3 IMAD.MOV.U32 R21, RZ, RZ, R14 ;  /* 0x000000ffff153224 */ /* 0x000fe200078e000e */
[----:B------:R-:W-:Y:S01]  /*1630*/  SHF.L.W.U32.HI R31, R20, R8, R31 ;  /* 0x00000008141f7219 */ /* 0x000fe20000010e1f */
[----:B------:R-:W-:Y:S02]  /*1640*/  @P4 IMAD.MOV.U32 R21, RZ, RZ, R15 ;  /* 0x000000ffff154224 */ /* 0x000fe400078e000f */
[----:B------:R-:W-:-:S06]  /*1650*/  @P5 IMAD.MOV.U32 R21, RZ, RZ, R16 ;  /* 0x000000ffff155224 */ /* 0x000fcc00078e0010 */
[----:B------:R-:W-:-:S05]  /*1660*/  @P0 IMAD.MOV.U32 R21, RZ, RZ, R29 ;  /* 0x000000ffff150224 */ /* 0x000fca00078e001d */
[----:B------:R-:W-:-:S07]  /*1670*/  SHF.L.W.U32.HI R20, R21, R8, R20 ;  /* 0x0000000815147219 */ /* 0x000fce0000010e14 */
.L_x_180:
[----:B------:R-:W-:Y:S05]  /*1680*/  BSYNC.RECONVERGENT B1 ;  /* 0x0000000000017941 */ /* 0x000fea0003800200 */
.L_x_179:
        /* <DEDUP_REMOVED lines=8> */
[C---:B------:R-:W-:Y:S02]  /*1710*/  LOP3.LUT R29, R30.reuse, R5, RZ, 0x3c, !PT ;  /* 0x000000051e1d7212 */ /* 0x040fe400078e3cff */
[----:B------:R-:W-:Y:S02]  /*1720*/  SHF.R.U32.HI R31, RZ, 0x1e, R31 ;  /* 0x0000001eff1f7819 */ /* 0x000fe4000001161f */
[----:B------:R-:W0:Y:S01]  /*1730*/  I2F.F64.S64 R20, R20 ;  /* 0x0000001400147312 */ /* 0x000e220000301c00 */
[----:B------:R-:W-:Y:S02]  /*1740*/  ISETP.GE.AND P1, PT, R29, RZ, PT ;  /* 0x000000ff1d00720c */ /* 0x000fe40003f26270 */
[----:B------:R-:W-:-:S04]  /*1750*/  LEA.HI R31, R30, R31, RZ, 0x1 ;  /* 0x0000001f1e1f7211 */ /* 0x000fc800078f08ff */
[----:B------:R-:W-:Y:S01]  /*1760*/  @!P0 IADD3 R31, PT, PT, -R31, RZ, RZ ;  /* 0x000000ff1f1f8210 */ /* 0x000fe20007ffe1ff */
[----:B0-----:R-:W-:-:S10]  /*1770*/  DMUL R22, R20, UR6 ;  /* 0x0000000614167c28 */ /* 0x001fd40008000000 */
[----:B------:R-:W0:Y:S02]  /*1780*/  F2F.F32.F64 R22, R22 ;  /* 0x0000001600167310 */ /* 0x000e240000301000 */
[----:B0-----:R-:W-:-:S07]  /*1790*/  FSEL R30, -R22, R22, !P1 ;  /* 0x00000016161e7208 */ /* 0x001fce0004800100 */
.L_x_177:
[----:B------:R-:W-:Y:S05]  /*17a0*/  BSYNC.RECONVERGENT B0 ;  /* 0x0000000000007941 */ /* 0x000fea0003800200 */
.L_x_176:
[----:B------:R-:W-:Y:S02]  /*17b0*/  IMAD.U32 R29, RZ, RZ, UR14 ;  /* 0x0000000eff1d7e24 */ /* 0x000fe4000f8e00ff */
[----:B------:R-:W-:Y:S01]  /*17c0*/  FMUL R20, R30, R30 ;  /* 0x0000001e1e147220 */ /* 0x000fe20000400000 */
[----:B------:R-:W-:Y:S01]  /*17d0*/  LOP3.LUT R21, R31, 0x1, RZ, 0xc0, !PT ;  /* 0x000000011f157812 */ /* 0x000fe200078ec0ff */
[----:B------:R-:W-:Y:S02]  /*17e0*/  IMAD.U32 R32, RZ, RZ, UR14 ;  /* 0x0000000eff207e24 */ /* 0x000fe4000f8e00ff */
[----:B------:R-:W-:Y:S01]  /*17f0*/  FMUL R29, R29, 0.63661974668502807617 ;  /* 0x3f22f9831d1d7820 */ /* 0x000fe20000400000 */
[----:B------:R-:W-:Y:S01]  /*1800*/  FFMA R22, R20, R17, -0.0013887860113754868507 ;  /* 0xbab607ed14167423 */ /* 0x000fe20000000011 */
[----:B------:R-:W-:Y:S01]  /*1810*/  ISETP.NE.U32.AND P0, PT, R21, 0x1, PT ;  /* 0x000000011500780c */ /* 0x000fe20003f05070 */
[----:B------:R-:W-:-:S03]  /*1820*/  VIADD R21, R31, 0x1 ;  /* 0x000000011f157836 */ /* 0x000fc60000000000 */
[----:B------:R-:W0:Y:S01]  /*1830*/  F2I.NTZ R29, R29 ;  /* 0x0000001d001d7305 */ /* 0x000e220000203100 */
[----:B------:R-:W-:Y:S01]  /*1840*/  FSEL R23, R22, -0.00019574658654164522886, P0 ;  /* 0xb94d415316177808 */ /* 0x000fe20000000000 */
[----:B------:R-:W-:Y:S01]  /*1850*/  IMAD.MOV.U32 R22, RZ, RZ, 0x3fc90fda ;  /* 0x3fc90fdaff167424 */ /* 0x000fe200078e00ff */
[----:B------:R-:W-:Y:S02]  /*1860*/  FSEL R31, R24, 0.0083327032625675201416, P0 ;  /* 0x3c0885e4181f7808 */ /* 0x000fe40000000000 */
[----:B------:R-:W-:Y:S02]  /*1870*/  FSEL R30, R30, 1, !P0 ;  /* 0x3f8000001e1e7808 */ /* 0x000fe40004000000 */
[----:B------:R-:W-:Y:S01]  /*1880*/  LOP3.LUT P1, RZ, R21, 0x2, RZ, 0xc0, !PT ;  /* 0x0000000215ff7812 */ /* 0x000fe2000782c0ff */
[----:B------:R-:W-:Y:S01]  /*1890*/  FFMA R23, R20, R23, R31 ;  /* 0x0000001714177223 */ /* 0x000fe2000000001f */
[----:B------:R-:W-:Y:S02]  /*18a0*/  FSEL R31, -R25, -0.16666662693023681641, P0 ;  /* 0xbe2aaaa8191f7808 */ /* 0x000fe40000000100 */
[----:B------:R-:W-:-:S03]  /*18b0*/  FSETP.GE.AND P0, PT, |R32|, 105615, PT ;  /* 0x47ce47802000780b */ /* 0x000fc60003f06200 */
[C---:B------:R-:W-:Y:S01]  /*18c0*/  FFMA R31, R20.reuse, R23, R31 ;  /* 0x00000017141f7223 */ /* 0x040fe2000000001f */
[----:B0-----:R-:W-:Y:S01]  /*18d0*/  I2FP.F32.S32 R21, R29 ;  /* 0x0000001d00157245 */ /* 0x001fe20000201400 */
[----:B------:R-:W-:-:S04]  /*18e0*/  FFMA R23, R20, R30, RZ ;  /* 0x0000001e14177223 */ /* 0x000fc800000000ff */
[----:B------:R-:W-:Y:S01]  /*18f0*/  FFMA R22, R21, -R22, UR14 ;  /* 0x0000000e15167e23 */ /* 0x000fe20008000816 */
[----:B------:R-:W-:-:S03]  /*1900*/  FFMA R30, R23, R31, R30 ;  /* 0x0000001f171e7223 */ /* 0x000fc6000000001e */
[----:B------:R-:W-:Y:S01]  /*1910*/  FFMA R22, R21, -7.5497894158615963534e-08, R22 ;  /* 0xb3a2216815167823 */ /* 0x000fe20000000016 */
[----:B------:R-:W-:-:S03]  /*1920*/  @P1 FADD R30, RZ, -R30 ;  /* 0x8000001eff1e1221 */ /* 0x000fc60000000000 */
[----:B------:R-:W-:Y:S01]  /*1930*/  FFMA R20, R21, -5.3903029534742383927e-15, R22 ;  /* 0xa7c234c515147823 */ /* 0x000fe20000000016 */
[----:B------:R-:W-:Y:S06]  /*1940*/  @!P0 BRA `(.L_x_181) ;  /* 0x0000000400788947 */ /* 0x000fec0003800000 */
[----:B------:R-:W-:-:S05]  /*1950*/  IMAD.U32 R20, RZ, RZ, UR14 ;  /* 0x0000000eff147e24 */ /* 0x000fca000f8e00ff */
[----:B------:R-:W-:-:S13]  /*1960*/  FSETP.NEU.AND P0, PT, |R20|, +INF , PT ;  /* 0x7f8000001400780b */ /* 0x000fda0003f0d200 */
[----:B------:R-:W-:Y:S01]  /*1970*/  @!P0 FMUL R20, RZ, UR14 ;  /* 0x0000000eff148c20 */ /* 0x000fe20008400000 */
[----:B------:R-:W-:Y:S01]  /*1980*/  @!P0 MOV R29, RZ ;  /* 0x000000ff001d8202 */ /* 0x000fe20000000f00 */
[----:B------:R-:W-:Y:S06]  /*1990*/  @!P0 BRA `(.L_x_181) ;  /* 0x0000000400648947 */ /* 0x000fec0003800000 */
[----:B------:R-:W-:Y:S01]  /*19a0*/  USHF.L.U32 UR5, UR14, 0x8, URZ ;  /* 0x000000080e057899 */ /* 0x000fe200080006ff */
[----:B------:R-:W-:Y:S02]  /*19b0*/  IMAD.MOV.U32 R29, RZ, RZ, RZ ;  /* 0x000000ffff1d7224 */ /* 0x000fe400078e00ff */
[----:B------:R-:W-:Y:S01]  /*19c0*/  IMAD.MOV.U32 R33, RZ, RZ, RZ ;  /* 0x000000ffff217224 */ /* 0x000fe200078e00ff */
[----:B------:R-:W-:Y:S01]  /*19d0*/  ULOP3.LUT UR5, UR5, 0x80000000, URZ, 0xfc, !UPT ;  /* 0x8000000005057892 */ /* 0x000fe2000f8efcff */
[----:B------:R-:W-:-:S11]  /*19e0*/  IMAD.MOV.U32 R31, RZ, RZ, RZ ;  /* 0x000000ffff1f7224 */ /* 0x000fd600078e00ff */
.L_x_182:
[----:B------:R-:W0:Y:S02]  /*19f0*/  LDC.64 R20, c[0x4][0x40] ;  /* 0x01001000ff147b82 */ /* 0x000e240000000a00 */
[----:B0-----:R-:W-:-:S05]  /*1a00*/  IMAD.WIDE.U32 R22, R31, 0x4, R20 ;  /* 0x000000041f167825 */ /* 0x001fca00078e0014 */
[----:B------:R-:W2:Y:S01]  /*1a10*/  LDG.E.CONSTANT R20, desc[UR10][R22.64] ;  /* 0x0000000a16147981 */ /* 0x000ea2000c1e9900 */
[C---:B------:R-:W-:Y:S01]  /*1a20*/  IMAD.SHL.U32 R32, R31.reuse, 0x4, RZ ;  /* 0x000000041f207824 */ /* 0x040fe200078e00ff */
[----:B------:R-:W-:-:S04]  /*1a30*/  IADD3 R31, PT, PT, R31, 0x1, RZ ;  /* 0x000000011f1f7810 */ /* 0x000fc80007ffe0ff */
[C---:B------:R-:W-:Y:S02]  /*1a40*/  ISETP.EQ.AND P5, PT, R32.reuse, RZ, PT ;  /* 0x000000ff2000720c */ /* 0x040fe40003fa2270 */
[C---:B------:R-:W-:Y:S02]  /*1a50*/  ISETP.EQ.AND P4, PT, R32.reuse, 0x4, PT ;  /* 0x000000042000780c */ /* 0x040fe40003f82270 */
[C---:B------:R-:W-:Y:S02]  /*1a60*/  ISETP.EQ.AND P3, PT, R32.reuse, 0x8, PT ;  /* 0x000000082000780c */ /* 0x040fe40003f62270 */
[C---:B------:R-:W-:Y:S02]  /*1a70*/  ISETP.EQ.AND P2, PT, R32.reuse, 0xc, PT ;  /* 0x0000000c2000780c */ /* 0x040fe40003f42270 */
[----:B------:R-:W-:Y:S01]  /*1a80*/  ISETP.EQ.AND P1, PT, R32, 0x10, PT ;  /* 0x000000102000780c */ /* 0x000fe20003f22270 */
[----:B--2---:R-:W-:-:S03]  /*1a90*/  IMAD.WIDE.U32 R20, R20, UR5, RZ ;  /* 0x0000000514147c25 */ /* 0x004fc6000f8e00ff */
[----:B------:R-:W-:-:S05]  /*1aa0*/  IADD3 R20, P0, PT, R20, R29, RZ ;  /* 0x0000001d14147210 */ /* 0x000fca0007f1e0ff */
[--C-:B------:R-:W-:Y:S01]  /*1ab0*/  @P5 IMAD.MOV.U32 R11, RZ, RZ, R20.reuse ;  /* 0x000000ffff0b5224 */ /* 0x100fe200078e0014 */
[----:B------:R-:W-:Y:S01]  /*1ac0*/  ISETP.NE.AND P5, PT, R31, 0x6, PT ;  /* 0x000000061f00780c */ /* 0x000fe20003fa5270 */
[----:B------:R-:W-:Y:S01]  /*1ad0*/  IMAD.X R29, R21, 0x1, R33, P0 ;  /* 0x00000001151d7824 */ /* 0x000fe200000e0621 */
[----:B------:R-:W-:Y:S01]  /*1ae0*/  ISETP.EQ.AND P0, PT, R32, 0x14, PT ;  /* 0x000000142000780c */ /* 0x000fe20003f02270 */
[--C-:B------:R-:W-:Y:S02]  /*1af0*/  @P4 IMAD.MOV.U32 R12, RZ, RZ, R20.reuse ;  /* 0x000000ffff0c4224 */ /* 0x100fe400078e0014 */
[--C-:B------:R-:W-:Y:S02]  /*1b00*/  @P3 IMAD.MOV.U32 R13, RZ, RZ, R20.reuse ;  /* 0x000000ffff0d3224 */ /* 0x100fe400078e0014 */
[--C-:B------:R-:W-:Y:S02]  /*1b10*/  @P2 IMAD.MOV.U32 R14, RZ, RZ, R20.reuse ;  /* 0x000000ffff0e2224 */ /* 0x100fe400078e0014 */
[----:B------:R-:W-:-:S06]  /*1b20*/  @P1 IMAD.MOV.U32 R15, RZ, RZ, R20 ;  /* 0x000000ffff0f1224 */ /* 0x000fcc00078e0014 */
[----:B------:R-:W-:Y:S01]  /*1b30*/  @P0 MOV R16, R20 ;  /* 0x0000001400100202 */ /* 0x000fe20000000f00 */
[----:B------:R-:W-:Y:S06]  /*1b40*/  @P5 BRA `(.L_x_182) ;  /* 0xfffffffc00a85947 */ /* 0x000fec000383ffff */
[----:B------:R-:W-:-:S04]  /*1b50*/  USHF.R.U32.HI UR5, URZ, 0x17, UR14 ;  /* 0x00000017ff057899 */ /* 0x000fc8000801160e */
[----:B------:R-:W-:Y:S02]  /*1b60*/  ULOP3.LUT UR6, UR5, 0xe0, URZ, 0xc0, !UPT ;  /* 0x000000e005067892 */ /* 0x000fe4000f8ec0ff */
[----:B------:R-:W-:Y:S02]  /*1b70*/  ULOP3.LUT UP1, URZ, UR5, 0x1f, URZ, 0xc0, !UPT ;  /* 0x0000001f05ff7892 */ /* 0x000fe4000f82c0ff */
[----:B------:R-:W-:-:S04]  /*1b80*/  UIADD3 UR6, UPT, UPT, UR6, -0x80, URZ ;  /* 0xffffff8006067890 */ /* 0x000fc8000fffe0ff */
[----:B------:R-:W-:-:S04]  /*1b90*/  USHF.R.U32.HI UR6, URZ, 0x5, UR6 ;  /* 0x00000005ff067899 */ /* 0x000fc80008011606 */
[----:B------:R-:W-:-:S06]  /*1ba0*/  ULEA UR6, -UR6, URZ, 0x2 ;  /* 0x000000ff06067291 */ /* 0x000fcc000f8e11ff */
[----:B------:R-:W-:Y:S01]  /*1bb0*/  IMAD.U32 R20, RZ, RZ, UR6 ;  /* 0x00000006ff147e24 */ /* 0x000fe2000f8e00ff */
[----:B------:R-:W-:Y:S01]  /*1bc0*/  ISETP.EQ.AND P5, PT, RZ, UR6, PT ;  /* 0x00000006ff007c0c */ /* 0x000fe2000bfa2270 */
[----:B------:R-:W-:Y:S02]  /*1bd0*/  IMAD.U32 R21, RZ, RZ, UR6 ;  /* 0x00000006ff157e24 */ /* 0x000fe4000f8e00ff */
[----:B------:R-:W-:Y:S01]  /*1be0*/  IMAD.U32 R22, RZ, RZ, UR6 ;  /* 0x00000006ff167e24 */ /* 0x000fe2000f8e00ff */
[----:B------:R-:W-:Y:S02]  /*1bf0*/  ISETP.EQ.AND P3, PT, R20, -0x18, PT ;  /* 0xffffffe81400780c */ /* 0x000fe40003f62270 */
[----:B------:R-:W-:Y:S02]  /*1c00*/  ISETP.EQ.AND P4, PT, R21, -0x14, PT ;  /* 0xffffffec1500780c */ /* 0x000fe40003f82270 */
[----:B------:R-:W-:Y:S02]  /*1c10*/  ISETP.EQ.AND P2, PT, R22, -0x10, PT ;  /* 0xfffffff01600780c */ /* 0x000fe40003f42270 */
[----:B------:R-:W-:-:S02]  /*1c20*/  ISETP.EQ.AND P1, PT, R20, -0xc, PT ;  /* 0xfffffff41400780c */ /* 0x000fc40003f22270 */
[----:B------:R-:W-:-:S05]  /*1c30*/  ISETP.EQ.AND P0, PT, R21, -0x8, PT ;  /* 0xfffffff81500780c */ /* 0x000fca0003f02270 */
[----:B------:R-:W-:Y:S01]  /*1c40*/  @P3 IMAD.MOV.U32 R31, RZ, RZ, R11 ;  /* 0x000000ffff1f3224 */ /* 0x000fe200078e000b */
[C---:B------:R-:W-:Y:S01]  /*1c50*/  ISETP.EQ.AND P3, PT, R21.reuse, -0x4, PT ;  /* 0xfffffffc1500780c */ /* 0x040fe20003f62270 */
[--C-:B------:R-:W-:Y:S01]  /*1c60*/  @P4 IMAD.MOV.U32 R31, RZ, RZ, R12.reuse ;  /* 0x000000ffff1f4224 */ /* 0x100fe200078e000c */
[----:B------:R-:W-:Y:S01]  /*1c70*/  @P4 MOV R20, R11 ;  /* 0x0000000b00144202 */ /* 0x000fe20000000f00 */
[----:B------:R-:W-:Y:S01]  /*1c80*/  @P2 IMAD.MOV.U32 R20, RZ, RZ, R12 ;  /* 0x000000ffff142224 */ /* 0x000fe200078e000c */
[----:B------:R-:W-:Y:S01]  /*1c90*/  ISETP.EQ.AND P4, PT, R21, 0x4, PT ;  /* 0x000000041500780c */ /* 0x000fe20003f82270 */
[--C-:B------:R-:W-:Y:S01]  /*1ca0*/  @P2 IMAD.MOV.U32 R31, RZ, RZ, R13.reuse ;  /* 0x000000ffff1f2224 */ /* 0x100fe200078e000d */
[----:B------:R-:W-:Y:S01]  /*1cb0*/  @P1 MOV R31, R14 ;  /* 0x0000000e001f1202 */ /* 0x000fe20000000f00 */
[----:B------:R-:W-:Y:S02]  /*1cc0*/  @P1 IMAD.MOV.U32 R20, RZ, RZ, R13 ;  /* 0x000000ffff141224 */ /* 0x000fe400078e000d */
[----:B------:R-:W-:-:S02]  /*1cd0*/  @P0 IMAD.MOV.U32 R20, RZ, RZ, R14 ;  /* 0x000000ffff140224 */ /* 0x000fc400078e000e */
[--C-:B------:R-:W-:Y:S02]  /*1ce0*/  @P0 IMAD.MOV.U32 R31, RZ, RZ, R15.reuse ;  /* 0x000000ffff1f0224 */ /* 0x100fe400078e000f */
[----:B------:R-:W-:Y:S01]  /*1cf0*/  @P3 IMAD.MOV.U32 R20, RZ, RZ, R15 ;  /* 0x000000ffff143224 */ /* 0x000fe200078e000f */
[----:B------:R-:W-:Y:S01]  /*1d00*/  @P5 MOV R20, R16 ;  /* 0x0000001000145202 */ /* 0x000fe20000000f00 */
[----:B------:R-:W-:Y:S02]  /*1d10*/  @P3 IMAD.MOV.U32 R31, RZ, RZ, R16 ;  /* 0x000000ffff1f3224 */ /* 0x000fe400078e0010 */
[--C-:B------:R-:W-:Y:S02]  /*1d20*/  @P5 IMAD.MOV.U32 R31, RZ, RZ, R29.reuse ;  /* 0x000000ffff1f5224 */ /* 0x100fe400078e001d */
[----:B------:R-:W-:Y:S01]  /*1d30*/  @P4 IMAD.MOV.U32 R20, RZ, RZ, R29 ;  /* 0x000000ffff144224 */ /* 0x000fe200078e001d */
[----:B------:R-:W-:Y:S06]  /*1d40*/  BRA.U !UP1, `(.L_x_183) ;  /* 0x0000000109307547 */ /* 0x000fec000b800000 */
[----:B------:R-:W-:Y:S01]  /*1d50*/  MOV R22, UR6 ;  /* 0x0000000600167c02 */ /* 0x000fe20008000f00 */
[----:B------:R-:W-:Y:S01]  /*1d60*/  @P2 IMAD.MOV.U32 R21, RZ, RZ, R11 ;  /* 0x000000ffff152224 */ /* 0x000fe200078e000b */
[----:B------:R-:W-:Y:S01]  /*1d70*/  ULOP3.LUT UR5, UR5, 0x1f, URZ, 0xc0, !UPT ;  /* 0x0000001f05057892 */ /* 0x000fe2000f8ec0ff */
[----:B------:R-:W-:Y:S02]  /*1d80*/  @P1 IMAD.MOV.U32 R21, RZ, RZ, R12 ;  /* 0x000000ffff151224 */ /* 0x000fe400078e000c */
[----:B------:R-:W-:Y:S01]  /*1d90*/  @P0 IMAD.MOV.U32 R21, RZ, RZ, R13 ;  /* 0x000000ffff150224 */ /* 0x000fe200078e000d */
[----:B------:R-:W-:Y:S01]  /*1da0*/  ISETP.EQ.AND P0, PT, R22, 0x8, PT ;  /* 0x000000081600780c */ /* 0x000fe20003f02270 */
[----:B------:R-:W-:Y:S01]  /*1db0*/  @P3 IMAD.MOV.U32 R21, RZ, RZ, R14 ;  /* 0x000000ffff153224 */ /* 0x000fe200078e000e */
[----:B------:R-:W-:Y:S01]  /*1dc0*/  SHF.L.W.U32.HI R31, R20, UR5, R31 ;  /* 0x00000005141f7c19 */ /* 0x000fe20008010e1f */
[----:B------:R-:W-:Y:S02]  /*1dd0*/  @P5 IMAD.MOV.U32 R21, RZ, RZ, R15 ;  /* 0x000000ffff155224 */ /* 0x000fe400078e000f */
[----:B------:R-:W-:-:S08]  /*1de0*/  @P4 IMAD.MOV.U32 R21, RZ, RZ, R16 ;  /* 0x000000ffff154224 */ /* 0x000fd000078e0010 */
[----:B------:R-:W-:-:S04]  /*1df0*/  @P0 MOV R21, R29 ;  /* 0x0000001d00150202 */ /* 0x000fc80000000f00 */
[----:B------:R-:W-:-:S07]  /*1e00*/  SHF.L.W.U32.HI R20, R21, UR5, R20 ;  /* 0x0000000515147c19 */ /* 0x000fce0008010e14 */
.L_x_183:
[C---:B------:R-:W-:Y:S01]  /*1e10*/  SHF.L.W.U32.HI R29, R20.reuse, 0x2, R31 ;  /* 0x00000002141d7819 */ /* 0x040fe20000010e1f */
[----:B------:R-:W-:Y:S01]  /*1e20*/  IMAD.SHL.U32 R20, R20, 0x4, RZ ;  /* 0x0000000414147824 */ /* 0x000fe200078e00ff */
[----:B------:R-:W-:Y:S01]  /*1e30*/  UMOV UR6, 0x54442d19 ;  /* 0x54442d1900067882 */ /* 0x000fe20000000000 */
[----:B------:R-:W-:Y:S01]  /*1e40*/  UMOV UR7, 0x3bf921fb ;  /* 0x3bf921fb00077882 */ /* 0x000fe20000000000 */
[----:B------:R-:W-:Y:S02]  /*1e50*/  SHF.R.S32.HI R21, RZ, 0x1f, R29 ;  /* 0x0000001fff157819 */ /* 0x000fe4000001141d */
[----:B------:R-:W-:Y:S02]  /*1e60*/  ISETP.LE.AND P0, PT, RZ, UR14, PT ;  /* 0x0000000eff007c0c */ /* 0x000fe4000bf03270 */
[C---:B------:R-:W-:Y:S02]  /*1e70*/  LOP3.LUT R20, R21.reuse, R20, RZ, 0x3c, !PT ;  /* 0x0000001415147212 */ /* 0x040fe400078e3cff */
[----:B------:R-:W-:-:S02]  /*1e80*/  LOP3.LUT R21, R21, R29, RZ, 0x3c, !PT ;  /* 0x0000001d15157212 */ /* 0x000fc400078e3cff */
[----:B------:R-:W-:Y:S02]  /*1e90*/  SHF.R.U32.HI R32, RZ, 0x1e, R31 ;  /* 0x0000001eff207819 */ /* 0x000fe4000001161f */
[C---:B------:R-:W-:Y:S02]  /*1ea0*/  LOP3.LUT R31, R29.reuse, UR14, RZ, 0x3c, !PT ;  /* 0x0000000e1d1f7c12 */ /* 0x040fe4000f8e3cff */
[----:B------:R-:W0:Y:S01]  /*1eb0*/  I2F.F64.S64 R20, R20 ;  /* 0x0000001400147312 */ /* 0x000e220000301c00 */
[----:B------:R-:W-:Y:S02]  /*1ec0*/  LEA.HI R29, R29, R32, RZ, 0x1 ;  /* 0x000000201d1d7211 */ /* 0x000fe400078f08ff */
[----:B------:R-:W-:-:S03]  /*1ed0*/  ISETP.GE.AND P1, PT, R31, RZ, PT ;  /* 0x000000ff1f00720c */ /* 0x000fc60003f26270 */
[----:B------:R-:W-:-:S04]  /*1ee0*/  IMAD.MOV R31, RZ, RZ, -R29 ;  /* 0x000000ffff1f7224 */ /* 0x000fc800078e0a1d */
[----:B------:R-:W-:Y:S01]  /*1ef0*/  @!P0 IMAD.MOV.U32 R29, RZ, RZ, R31 ;  /* 0x000000ffff1d8224 */ /* 0x000fe200078e001f */
[----:B0-----:R-:W-:-:S10]  /*1f00*/  DMUL R22, R20, UR6 ;  /* 0x0000000614167c28 */ /* 0x001fd40008000000 */
[----:B------:R-:W0:Y:S02]  /*1f10*/  F2F.F32.F64 R22, R22 ;  /* 0x0000001600167310 */ /* 0x000e240000301000 */
[----:B0-----:R-:W-:-:S07]  /*1f20*/  FSEL R20, -R22, R22, !P1 ;  /* 0x0000001616147208 */ /* 0x001fce0004800100 */
.L_x_181:
[----:B------:R-:W-:Y:S01]  /*1f30*/  FMUL.D2 R28, R28, UR15 ;  /* 0x0000000f1c1c7c20 */ /* 0x000fe20008300000 */
[----:B------:R-:W-:Y:S01]  /*1f40*/  FMUL R21, R20, R20 ;  /* 0x0000001414157220 */ /* 0x000fe20000400000 */
[C---:B------:R-:W-:Y:S01]  /*1f50*/  LOP3.LUT R23, R29.reuse, 0x1, RZ, 0xc0, !PT ;  /* 0x000000011d177812 */ /* 0x040fe200078ec0ff */
[----:B------:R-:W-:Y:S02]  /*1f60*/  VIADD R29, R29, 0x1 ;  /* 0x000000011d1d7836 */ /* 0x000fe40000000000 */
[----:B------:R-:W-:Y:S01]  /*1f70*/  FMUL R32, R28, 0.63661974668502807617 ;  /* 0x3f22f9831c207820 */ /* 0x000fe20000400000 */
[----:B------:R-:W-:Y:S01]  /*1f80*/  FFMA R22, R21, R17, -0.0013887860113754868507 ;  /* 0xbab607ed15167423 */ /* 0x000fe20000000011 */
[----:B------:R-:W-:Y:S01]  /*1f90*/  ISETP.NE.U32.AND P0, PT, R23, 0x1, PT ;  /* 0x000000011700780c */ /* 0x000fe20003f05070 */
[----:B------:R-:W-:Y:S01]  /*1fa0*/  BSSY.RECONVERGENT B0, `(.L_x_184) ;  /* 0x0000072000007945 */ /* 0x000fe20003800200 */
[----:B------:R-:W-:Y:S02]  /*1fb0*/  LOP3.LUT P1, RZ, R29, 0x2, RZ, 0xc0, !PT ;  /* 0x000000021dff7812 */ /* 0x000fe4000782c0ff */
[----:B------:R-:W0:Y:S01]  /*1fc0*/  F2I.NTZ R32, R32 ;  /* 0x0000002000207305 */ /* 0x000e220000203100 */
[----:B------:R-:W-:-:S02]  /*1fd0*/  FSEL R22, R22, -0.00019574658654164522886, P0 ;  /* 0xb94d415316167808 */ /* 0x000fc40000000000 */
[----:B------:R-:W-:Y:S02]  /*1fe0*/  FSEL R34, R24, 0.0083327032625675201416, P0 ;  /* 0x3c0885e418227808 */ /* 0x000fe40000000000 */
[----:B------:R-:W-:Y:S02]  /*1ff0*/  FSEL R20, R20, 1, !P0 ;  /* 0x3f80000014147808 */ /* 0x000fe40004000000 */
[----:B------:R-:W-:Y:S01]  /*2000*/  FSETP.GE.AND P5, PT, |R28|, 105615, PT ;  /* 0x47ce47801c00780b */ /* 0x000fe20003fa6200 */
[----:B------:R-:W-:Y:S01]  /*2010*/  FFMA R22, R21, R22, R34 ;  /* 0x0000001615167223 */ /* 0x000fe20000000022 */
[----:B------:R-:W-:-:S05]  /*2020*/  FSEL R34, -R25, -0.16666662693023681641, P0 ;  /* 0xbe2aaaa819227808 */ /* 0x000fca0000000100 */
[C---:B------:R-:W-:Y:S01]  /*2030*/  FFMA R22, R21.reuse, R22, R34 ;  /* 0x0000001615167223 */ /* 0x040fe20000000022 */
[----:B0-----:R-:W-:Y:S01]  /*2040*/  I2FP.F32.S32 R29, R32 ;  /* 0x00000020001d7245 */ /* 0x001fe20000201400 */
[----:B------:R-:W-:Y:S01]  /*2050*/  FFMA R21, R21, R20, RZ ;  /* 0x0000001415157223 */ /* 0x000fe200000000ff */
[----:B------:R-:W-:-:S03]  /*2060*/  MOV R31, R32 ;  /* 0x00000020001f7202 */ /* 0x000fc60000000f00 */
[----:B------:R-:W-:Y:S01]  /*2070*/  FFMA R34, R29, -1.5707962512969970703, R28 ;  /* 0xbfc90fda1d227823 */ /* 0x000fe2000000001c */
[----:B------:R-:W-:-:S03]  /*2080*/  FFMA R21, R21, R22, R20 ;  /* 0x0000001615157223 */ /* 0x000fc60000000014 */
[----:B------:R-:W-:Y:S01]  /*2090*/  FFMA R34, R29, -7.5497894158615963534e-08, R34 ;  /* 0xb3a221681d227823 */ /* 0x000fe20000000022 */
[----:B------:R-:W-:-:S03]  /*20a0*/  @P1 FADD R21, RZ, -R21 ;  /* 0x80000015ff151221 */ /* 0x000fc60000000000 */
[----:B------:R-:W-:Y:S01]  /*20b0*/  FFMA R29, R29, -5.3903029534742383927e-15, R34 ;  /* 0xa7c234c51d1d7823 */ /* 0x000fe20000000022 */
[----:B------:R-:W-:-:S03]  /*20c0*/  FMUL R30, R30, R21 ;  /* 0x000000151e1e7220 */ /* 0x000fc60000400000 */
[----:B------:R-:W-:Y:S01]  /*20d0*/  IMAD.MOV.U32 R20, RZ, RZ, R29 ;  /* 0x000000ffff147224 */ /* 0x000fe200078e001d */
[----:B------:R-:W-:Y:S06]  /*20e0*/  @!P5 BRA `(.L_x_185) ;  /* 0x000000040074d947 */ /* 0x000fec0003800000 */
[----:B------:R-:W-:-:S13]  /*20f0*/  FSETP.NEU.AND P0, PT, |R28|, +INF , PT ;  /* 0x7f8000001c00780b */ /* 0x000fda0003f0d200 */
[----:B------:R-:W-:Y:S01]  /*2100*/  @!P0 FMUL R20, RZ, R28 ;  /* 0x0000001cff148220 */ /* 0x000fe20000400000 */
[----:B------:R-:W-:Y:S01]  /*2110*/  @!P0 IMAD.MOV.U32 R32, RZ, RZ, RZ ;  /* 0x000000ffff208224 */ /* 0x000fe200078e00ff */
[----:B------:R-:W-:Y:S06]  /*2120*/  @!P0 BRA `(.L_x_185) ;  /* 0x0000000400648947 */ /* 0x000fec0003800000 */
[----:B------:R-:W-:Y:S01]  /*2130*/  IMAD.SHL.U32 R32, R28, 0x100, RZ ;  /* 0x000001001c207824 */ /* 0x000fe200078e00ff */
[----:B------:R-:W-:Y:S01]  /*2140*/  MOV R35, RZ ;  /* 0x000000ff00237202 */ /* 0x000fe20000000f00 */
[----:B------:R-:W-:Y:S01]  /*2150*/  IMAD.MOV.U32 R33, RZ, RZ, RZ ;  /* 0x000000ffff217224 */ /* 0x000fe200078e00ff */
[----:B------:R-:W-:Y:S02]  /*2160*/  UMOV UR5, URZ ;  /* 0x000000ff00057c82 */ /* 0x000fe40008000000 */
[----:B------:R-:W-:-:S07]  /*2170*/  LOP3.LUT R32, R32, 0x80000000, RZ, 0xfc, !PT ;  /* 0x8000000020207812 */ /* 0x000fce00078efcff */
.L_x_186:
[----:B------:R-:W0:Y:S02]  /*2180*/  LDC.64 R20, c[0x4][0x40] ;  /* 0x01001000ff147b82 */ /* 0x000e240000000a00 */
[----:B0-----:R-:W-:-:S05]  /*2190*/  IMAD.WIDE.U32 R22, R35, 0x4, R20 ;  /* 0x0000000423167825 */ /* 0x001fca00078e0014 */
[----:B------:R-:W2:Y:S01]  /*21a0*/  LDG.E.CONSTANT R21, desc[UR10][R22.64] ;  /* 0x0000000a16157981 */ /* 0x000ea2000c1e9900 */
[C---:B------:R-:W-:Y:S02]  /*21b0*/  IMAD.SHL.U32 R34, R35.reuse, 0x4, RZ ;  /* 0x0000000423227824 */ /* 0x040fe400078e00ff */
[----:B------:R-:W-:-:S03]  /*21c0*/  VIADD R35, R35, 0x1 ;  /* 0x0000000123237836 */ /* 0x000fc60000000000 */
[C---:B------:R-:W-:Y:S02]  /*21d0*/  ISETP.EQ.AND P0, PT, R34.reuse, 0x4, PT ;  /* 0x000000042200780c */ /* 0x040fe40003f02270 */
[C---:B------:R-:W-:Y:S02]  /*21e0*/  ISETP.EQ.AND P4, PT, R34.reuse, RZ, PT ;  /* 0x000000ff2200720c */ /* 0x040fe40003f82270 */
        /* <DEDUP_REMOVED lines=8> */
[C---:B------:R-:W-:Y:S01]  /*2270*/  ISETP.EQ.AND P1, PT, R34.reuse, 0x8, PT ;  /* 0x000000082200780c */ /* 0x040fe20003f22270 */
[--C-:B------:R-:W-:Y:S01]  /*2280*/  @P2 IMAD.MOV.U32 R14, RZ, RZ, R20.reuse ;  /* 0x000000ffff0e2224 */ /* 0x100fe200078e0014 */
[----:B------:R-:W-:Y:S01]  /*2290*/  ISETP.EQ.AND P4, PT, R34, 0x14, PT ;  /* 0x000000142200780c */ /* 0x000fe20003f82270 */
[----:B------:R-:W-:-:S10]  /*22a0*/  @P3 IMAD.MOV.U32 R15, RZ, RZ, R20 ;  /* 0x000000ffff0f3224 */ /* 0x000fd400078e0014 */
[----:B------:R-:W-:Y:S02]  /*22b0*/  @P1 MOV R13, R20 ;  /* 0x00000014000d1202 */ /* 0x000fe40000000f00 */
[----:B------:R-:W-:Y:S01]  /*22c0*/  @P4 IMAD.MOV.U32 R16, RZ, RZ, R20 ;  /* 0x000000ffff104224 */ /* 0x000fe200078e0014 */
[----:B------:R-:W-:Y:S06]  /*22d0*/  @P0 BRA `(.L_x_186) ;  /* 0xfffffffc00a80947 */ /* 0x000fec000383ffff */
[----:B------:R-:W-:Y:S01]  /*22e0*/  SHF.R.U32.HI R20, RZ, 0x17, R28 ;  /* 0x00000017ff147819 */ /* 0x000fe2000001161c */
[----:B------:R-:W-:Y:S03]  /*22f0*/  BSSY.RECONVERGENT B1, `(.L_x_187) ;  /* 0x000002a000017945 */ /* 0x000fe60003800200 */
[----:B------:R-:W-:-:S05]  /*2300*/  LOP3.LUT R21, R20, 0xe0, RZ, 0xc0, !PT ;  /* 0x000000e014157812 */ /* 0x000fca00078ec0ff */
        /* <DEDUP_REMOVED lines=21> */
[----:B------:R-:W-:Y:S01]  /*2460*/  @P1 MOV R21, R15 ;  /* 0x0000000f00151202 */ /* 0x000fe20000000f00 */
[--C-:B------:R-:W-:Y:S02]  /*2470*/  @P0 IMAD.MOV.U32 R21, RZ, RZ, R16.reuse ;  /* 0x000000ffff150224 */ /* 0x100fe400078e0010 */
[--C-:B------:R-:W-:Y:S01]  /*2480*/  @P6 IMAD.MOV.U32 R21, RZ, RZ, R33.reuse ;  /* 0x000000ffff156224 */ /* 0x100fe200078e0021 */
[----:B------:R-:W-:Y:S01]  /*2490*/  LOP3.LUT P6, RZ, R20, 0x1f, RZ, 0xc0, !PT ;  /* 0x0000001f14ff7812 */ /* 0x000fe200078cc0ff */
[----:B------:R-:W-:Y:S02]  /*24a0*/  @P1 IMAD.MOV.U32 R32, RZ, RZ, R16 ;  /* 0x000000ffff201224 */ /* 0x000fe400078e0010 */
[----:B------:R-:W-:-:S10]  /*24b0*/  @P0 IMAD.MOV.U32 R32, RZ, RZ, R33 ;  /* 0x000000ffff200224 */ /* 0x000fd400078e0021 */
[----:B------:R-:W-:Y:S05]  /*24c0*/  @!P6 BRA `(.L_x_188) ;  /* 0x000000000030e947 */ /* 0x000fea0003800000 */
[----:B------:R-:W-:Y:S01]  /*24d0*/  @P4 MOV R22, R11 ;  /* 0x0000000b00164202 */ /* 0x000fe20000000f00 */
[----:B------:R-:W-:Y:S01]  /*24e0*/  @P3 IMAD.MOV.U32 R22, RZ, RZ, R12 ;  /* 0x000000ffff163224 */ /* 0x000fe200078e000c */
[C---:B------:R-:W-:Y:S01]  /*24f0*/  ISETP.EQ.AND P6, PT, R23.reuse, 0x4, PT ;  /* 0x000000041700780c */ /* 0x040fe20003fc2270 */
[----:B------:R-:W-:Y:S01]  /*2500*/  @P2 IMAD.MOV.U32 R22, RZ, RZ, R13 ;  /* 0x000000ffff162224 */ /* 0x000fe200078e000d */
[----:B------:R-:W-:Y:S01]  /*2510*/  ISETP.EQ.AND P2, PT, R23, 0x8, PT ;  /* 0x000000081700780c */ /* 0x000fe20003f42270 */
[----:B------:R-:W-:Y:S01]  /*2520*/  @P1 IMAD.MOV.U32 R22, RZ, RZ, R14 ;  /* 0x000000ffff161224 */ /* 0x000fe200078e000e */
[----:B------:R-:W-:Y:S01]  /*2530*/  LOP3.LUT R20, R20, 0x1f, RZ, 0xc0, !PT ;  /* 0x0000001f14147812 */ /* 0x000fe200078ec0ff */
[----:B------:R-:W-:-:S03]  /*2540*/  @P0 IMAD.MOV.U32 R22, RZ, RZ, R15 ;  /* 0x000000ffff160224 */ /* 0x000fc600078e000f */
[----:B------:R-:W-:-:S05]  /*2550*/  SHF.L.W.U32.HI R32, R21, R20, R32 ;  /* 0x0000001415207219 */ /* 0x000fca0000010e20 */
[----:B------:R-:W-:Y:S02]  /*2560*/  @P6 MOV R22, R16 ;  /* 0x0000001000166202 */ /* 0x000fe40000000f00 */
[----:B------:R-:W-:-:S05]  /*2570*/  @P2 IMAD.MOV.U32 R22, RZ, RZ, R33 ;  /* 0x000000ffff162224 */ /* 0x000fca00078e0021 */
[----:B------:R-:W-:-:S07]  /*2580*/  SHF.L.W.U32.HI R21, R22, R20, R21 ;  /* 0x0000001416157219 */ /* 0x000fce0000010e15 */
.L_x_188:
[----:B------:R-:W-:Y:S05]  /*2590*/  BSYNC.RECONVERGENT B1 ;  /* 0x0000000000017941 */ /* 0x000fea0003800200 */
.L_x_187:
        /* <DEDUP_REMOVED lines=18> */
.L_x_185:
[----:B------:R-:W-:Y:S05]  /*26c0*/  BSYNC.RECONVERGENT B0 ;  /* 0x0000000000007941 */ /* 0x000fea0003800200 */
.L_x_184:
[----:B------:R-:W-:Y:S01]  /*26d0*/  FMUL R21, R20, R20 ;  /* 0x0000001414157220 */ /* 0x000fe20000400000 */
[C---:B------:R-:W-:Y:S01]  /*26e0*/  LOP3.LUT R23, R32.reuse, 0x1, RZ, 0xc0, !PT ;  /* 0x0000000120177812 */ /* 0x040fe200078ec0ff */
[----:B------:R-:W-:Y:S01]  /*26f0*/  BSSY.RECONVERGENT B0, `(.L_x_189) ;  /* 0x000006a000007945 */ /* 0x000fe20003800200 */
[----:B------:R-:W-:Y:S01]  /*2700*/  LOP3.LUT P1, RZ, R32, 0x2, RZ, 0xc0, !PT ;  /* 0x0000000220ff7812 */ /* 0x000fe2000782c0ff */
[----:B------:R-:W-:Y:S01]  /*2710*/  FFMA R22, R21, R17, -0.0013887860113754868507 ;  /* 0xbab607ed15167423 */ /* 0x000fe20000000011 */
[----:B------:R-:W-:-:S04]  /*2720*/  ISETP.NE.U32.AND P0, PT, R23, 0x1, PT ;  /* 0x000000011700780c */ /* 0x000fc80003f05070 */
[----:B------:R-:W-:Y:S02]  /*2730*/  FSEL R22, R22, -0.00019574658654164522886, !P0 ;  /* 0xb94d415316167808 */ /* 0x000fe40004000000 */
[----:B------:R-:W-:Y:S02]  /*2740*/  FSEL R34, R24, 0.0083327032625675201416, !P0 ;  /* 0x3c0885e418227808 */ /* 0x000fe40004000000 */
[----:B------:R-:W-:Y:S02]  /*2750*/  FSEL R20, R20, 1, P0 ;  /* 0x3f80000014147808 */ /* 0x000fe40000000000 */
[----:B------:R-:W-:Y:S01]  /*2760*/  FSEL R33, -R25, -0.16666662693023681641, !P0 ;  /* 0xbe2aaaa819217808 */ /* 0x000fe20004000100 */
[C---:B------:R-:W-:Y:S02]  /*2770*/  FFMA R22, R21.reuse, R22, R34 ;  /* 0x0000001615167223 */ /* 0x040fe40000000022 */
[C---:B------:R-:W-:Y:S02]  /*2780*/  FFMA R23, R21.reuse, R20, RZ ;  /* 0x0000001415177223 */ /* 0x040fe400000000ff */
[----:B------:R-:W-:-:S04]  /*2790*/  FFMA R22, R21, R22, R33 ;  /* 0x0000001615167223 */ /* 0x000fc80000000021 */
[----:B------:R-:W-:-:S04]  /*27a0*/  FFMA R23, R23, R22, R20 ;  /* 0x0000001617177223 */ /* 0x000fc80000000014 */
[----:B------:R-:W-:-:S04]  /*27b0*/  @P1 FADD R23, RZ, -R23 ;  /* 0x80000017ff171221 */ /* 0x000fc80000000000 */
[----:B------:R-:W-:Y:S01]  /*27c0*/  FMUL R30, R30, R23 ;  /* 0x000000171e1e7220 */ /* 0x000fe20000400000 */
[----:B------:R-:W-:Y:S06]  /*27d0*/  @!P5 BRA `(.L_x_190) ;  /* 0x00000004006cd947 */ /* 0x000fec0003800000 */
[----:B------:R-:W-:-:S13]  /*27e0*/  FSETP.NEU.AND P0, PT, |R28|, +INF , PT ;  /* 0x7f8000001c00780b */ /* 0x000fda0003f0d200 */
[----:B------:R-:W-:Y:S01]  /*27f0*/  @!P0 FMUL R29, RZ, R28 ;  /* 0x0000001cff1d8220 */ /* 0x000fe20000400000 */
[----:B------:R-:W-:Y:S01]  /*2800*/  @!P0 MOV R31, RZ ;  /* 0x000000ff001f8202 */ /* 0x000fe20000000f00 */
[----:B------:R-:W-:Y:S06]  /*2810*/  @!P0 BRA `(.L_x_190) ;  /* 0x00000004005c8947 */ /* 0x000fec0003800000 */
[----:B------:R-:W-:Y:S01]  /*2820*/  IMAD.SHL.U32 R20, R28, 0x100, RZ ;  /* 0x000001001c147824 */ /* 0x000fe200078e00ff */
[----:B------:R-:W-:Y:S01]  /*2830*/  UMOV UR5, URZ ;  /* 0x000000ff00057c82 */ /* 0x000fe20008000000 */
[----:B------:R-:W-:Y:S02]  /*2840*/  IMAD.MOV.U32 R29, RZ, RZ, RZ ;  /* 0x000000ffff1d7224 */ /* 0x000fe400078e00ff */
[----:B------:R-:W-:Y:S01]  /*2850*/  IMAD.MOV.U32 R31, RZ, RZ, RZ ;  /* 0x000000ffff1f7224 */ /* 0x000fe200078e00ff */
[----:B------:R-:W-:-:S07]  /*2860*/  LOP3.LUT R33, R20, 0x80000000, RZ, 0xfc, !PT ;  /* 0x8000000014217812 */ /* 0x000fce00078efcff */
.L_x_191:
        /* <DEDUP_REMOVED lines=35> */
[----:B------:R-:W-:Y:S01]  /*2aa0*/  @P3 IMAD.MOV.U32 R31, RZ, RZ, R11 ;  /* 0x000000ffff1f3224 */ /* 0x000fe200078e000b */
[C---:B------:R-:W-:Y:S01]  /*2ab0*/  ISETP.EQ.AND P3, PT, R23.reuse, -0x4, PT ;  /* 0xfffffffc1700780c */ /* 0x040fe20003f62270 */
[--C-:B------:R-:W-:Y:S01]  /*2ac0*/  @P4 IMAD.MOV.U32 R31, RZ, RZ, R12.reuse ;  /* 0x000000ffff1f4224 */ /* 0x100fe200078e000c */
[----:B------:R-:W-:Y:S01]  /*2ad0*/  @P4 MOV R20, R11 ;  /* 0x0000000b00144202 */ /* 0x000fe20000000f00 */
[----:B------:R-:W-:Y:S01]  /*2ae0*/  @P0 IMAD.MOV.U32 R20, RZ, RZ, R12 ;  /* 0x000000ffff140224 */ /* 0x000fe200078e000c */
[----:B------:R-:W-:Y:S01]  /*2af0*/  ISETP.EQ.AND P4, PT, R23, RZ, PT ;  /* 0x000000ff1700720c */ /* 0x000fe20003f82270 */
[--C-:B------:R-:W-:Y:S01]  /*2b00*/  @P0 IMAD.MOV.U32 R31, RZ, RZ, R13.reuse ;  /* 0x000000ffff1f0224 */ /* 0x100fe200078e000d */
[----:B------:R-:W-:Y:S01]  /*2b10*/  @P1 MOV R31, R14 ;  /* 0x0000000e001f1202 */ /* 0x000fe20000000f00 */
[----:B------:R-:W-:Y:S02]  /*2b20*/  @P1 IMAD.MOV.U32 R20, RZ, RZ, R13 ;  /* 0x000000ffff141224 */ /* 0x000fe400078e000d */
[----:B------:R-:W-:-:S02]  /*2b30*/  @P2 IMAD.MOV.U32 R20, RZ, RZ, R14 ;  /* 0x000000ffff142224 */ /* 0x000fc400078e000e */
[--C-:B------:R-:W-:Y:S02]  /*2b40*/  @P2 IMAD.MOV.U32 R31, RZ, RZ, R15.reuse ;  /* 0x000000ffff1f2224 */ /* 0x100fe400078e000f */
[----:B------:R-:W-:Y:S02]  /*2b50*/  @P3 IMAD.MOV.U32 R20, RZ, RZ, R15 ;  /* 0x000000ffff143224 */ /* 0x000fe400078e000f */
[----:B------:R-:W-:Y:S02]  /*2b60*/  @P3 IMAD.MOV.U32 R31, RZ, RZ, R16 ;  /* 0x000000ffff1f3224 */ /* 0x000fe400078e0010 */
[----:B------:R-:W-:Y:S01]  /*2b70*/  @P4 MOV R20, R16 ;  /* 0x0000001000144202 */ /* 0x000fe20000000f00 */
        /* <DEDUP_REMOVED lines=8> */
[----:B------:R-:W-:Y:S01]  /*2c00*/  LOP3.LUT R22, R22, 0x1f, RZ, 0xc0, !PT ;  /* 0x0000001f16167812 */ /* 0x000fe200078ec0ff */
[----:B------:R-:W-:Y:S02]  /*2c10*/  @P4 IMAD.MOV.U32 R21, RZ, RZ, R15 ;  /* 0x000000ffff154224 */ /* 0x000fe400078e000f */
[----:B------:R-:W-:Y:S01]  /*2c20*/  @P5 IMAD.MOV.U32 R21, RZ, RZ, R16 ;  /* 0x000000ffff155224 */ /* 0x000fe200078e0010 */
[----:B------:R-:W-:-:S05]  /*2c30*/  SHF.L.W.U32.HI R31, R20, R22, R31 ;  /* 0x00000016141f7219 */ /* 0x000fca0000010e1f */
[----:B------:R-:W-:-:S05]  /*2c40*/  @P0 IMAD.MOV.U32 R21, RZ, RZ, R29 ;  /* 0x000000ffff150224 */ /* 0x000fca00078e001d */
[----:B------:R-:W-:-:S07]  /*2c50*/  SHF.L.W.U32.HI R20, R21, R22, R20 ;  /* 0x0000001615147219 */ /* 0x000fce0000010e14 */
.L_x_193:
[----:B------:R-:W-:Y:S05]  /*2c60*/  BSYNC.RECONVERGENT B1 ;  /* 0x0000000000017941 */ /* 0x000fea0003800200 */
.L_x_192:
[C---:B------:R-:W-:Y:S01]  /*2c70*/  SHF.L.W.U32.HI R29, R20.reuse, 0x2, R31 ;  /* 0x00000002141d7819 */ /* 0x040fe20000010e1f */
[----:B------:R-:W-:Y:S01]  /*2c80*/  UMOV UR6, 0x54442d19 ;  /* 0x54442d1900067882 */ /* 0x000fe20000000000 */
[----:B------:R-:W-:Y:S01]  /*2c90*/  SHF.L.U32 R20, R20, 0x2, RZ ;  /* 0x0000000214147819 */ /* 0x000fe200000006ff */
        /* <DEDUP_REMOVED lines=15> */
.L_x_190:
[----:B------:R-:W-:Y:S05]  /*2d90*/  BSYNC.RECONVERGENT B0 ;  /* 0x0000000000007941 */ /* 0x000fea0003800200 */
.L_x_189:
[----:B------:R-:W-:Y:S01]  /*2da0*/  FMUL R20, R29, R29 ;  /* 0x0000001d1d147220 */ /* 0x000fe20000400000 */
[C---:B------:R-:W-:Y:S01]  /*2db0*/  LOP3.LUT R21, R31.reuse, 0x1, RZ, 0xc0, !PT ;  /* 0x000000011f157812 */ /* 0x040fe200078ec0ff */
[----:B------:R-:W-:Y:S01]  /*2dc0*/  BSSY.RECONVERGENT B0, `(.L_x_194) ;  /* 0x000001a000007945 */ /* 0x000fe20003800200 */
[----:B------:R-:W-:Y:S01]  /*2dd0*/  LOP3.LUT P1, RZ, R31, 0x2, RZ, 0xc0, !PT ;  /* 0x000000021fff7812 */ /* 0x000fe2000782c0ff */
[----:B------:R-:W-:Y:S01]  /*2de0*/  FFMA R17, R20, R17, -0.0013887860113754868507 ;  /* 0xbab607ed14117423 */ /* 0x000fe20000000011 */
[----:B------:R-:W-:-:S04]  /*2df0*/  ISETP.NE.U32.AND P0, PT, R21, 0x1, PT ;  /* 0x000000011500780c */ /* 0x000fc80003f05070 */
[----:B------:R-:W-:Y:S02]  /*2e00*/  FSEL R21, R24, 0.0083327032625675201416, !P0 ;  /* 0x3c0885e418157808 */ /* 0x000fe40004000000 */
[----:B------:R-:W-:Y:S02]  /*2e10*/  FSEL R17, R17, -0.00019574658654164522886, !P0 ;  /* 0xb94d415311117808 */ /* 0x000fe40004000000 */
[----:B------:R-:W-:Y:S02]  /*2e20*/  FSEL R29, R29, 1, P0 ;  /* 0x3f8000001d1d7808 */ /* 0x000fe40000000000 */
[----:B------:R-:W-:Y:S01]  /*2e30*/  FSEL R24, -R25, -0.16666662693023681641, !P0 ;  /* 0xbe2aaaa819187808 */ /* 0x000fe20004000100 */
[C---:B------:R-:W-:Y:S02]  /*2e40*/  FFMA R17, R20.reuse, R17, R21 ;  /* 0x0000001114117223 */ /* 0x040fe40000000015 */
[C---:B------:R-:W-:Y:S02]  /*2e50*/  FFMA R22, R20.reuse, R29, RZ ;  /* 0x0000001d14167223 */ /* 0x040fe400000000ff */
[----:B------:R-:W-:-:S04]  /*2e60*/  FFMA R17, R20, R17, R24 ;  /* 0x0000001114117223 */ /* 0x000fc80000000018 */
[----:B------:R-:W-:-:S04]  /*2e70*/  FFMA R17, R22, R17, R29 ;  /* 0x0000001116117223 */ /* 0x000fc8000000001d */
[----:B------:R-:W-:-:S04]  /*2e80*/  @P1 FADD R17, RZ, -R17 ;  /* 0x80000011ff111221 */ /* 0x000fc80000000000 */
[----:B------:R-:W-:-:S04]  /*2e90*/  FFMA R17, R30, R17, R27 ;  /* 0x000000111e117223 */ /* 0x000fc8000000001b */
[----:B------:R-:W-:Y:S01]  /*2ea0*/  VIADD R21, R17, 0xf3000000 ;  /* 0xf300000011157836 */ /* 0x000fe20000000000 */
[----:B------:R0:W1:Y:S04]  /*2eb0*/  MUFU.RSQ R20, R17 ;  /* 0x0000001100147308 */ /* 0x0000680000001400 */
[----:B------:R-:W-:-:S13]  /*2ec0*/  ISETP.GT.U32.AND P0, PT, R21, 0x727fffff, PT ;  /* 0x727fffff1500780c */ /* 0x000fda0003f04070 */
[----:B01----:R-:W-:Y:S05]  /*2ed0*/  @!P0 BRA `(.L_x_195) ;  /* 0x0000000000108947 */ /* 0x003fea0003800000 */
[----:B------:R-:W-:-:S07]  /*2ee0*/  MOV R27, 0x2f00 ;  /* 0x00002f00001b7802 */ /* 0x000fce0000000f00 */
[----:B------:R-:W-:Y:S05]  /*2ef0*/  CALL.REL.NOINC `($__internal_4_$__cuda_sm20_sqrt_rn_f32_slowpath) ;  /* 0x0000000800287944 */ /* 0x000fea0003c00000 */
[----:B------:R-:W-:Y:S01]  /*2f00*/  IMAD.MOV.U32 R22, RZ, RZ, R23 ;  /* 0x000000ffff167224 */ /* 0x000fe200078e0017 */
[----:B------:R-:W-:Y:S06]  /*2f10*/  BRA `(.L_x_196) ;  /* 0x0000000000107947 */ /* 0x000fec0003800000 */
.L_x_195:
[----:B------:R-:W-:Y:S01]  /*2f20*/  FMUL.FTZ R22, R17, R20 ;  /* 0x0000001411167220 */ /* 0x000fe20000410000 */
[----:B------:R-:W-:-:S03]  /*2f30*/  FMUL.FTZ R20, R20, 0.5 ;  /* 0x3f00000014147820 */ /* 0x000fc60000410000 */
[----:B------:R-:W-:-:S04]  /*2f40*/  FFMA R21, -R22, R22, R17 ;  /* 0x0000001616157223 */ /* 0x000fc80000000111 */
[----:B------:R-:W-:-:S07]  /*2f50*/  FFMA R22, R21, R20, R22 ;  /* 0x0000001415167223 */ /* 0x000fce0000000016 */
.L_x_196:
[----:B------:R-:W-:Y:S05]  /*2f60*/  BSYNC.RECONVERGENT B0 ;  /* 0x0000000000007941 */ /* 0x000fea0003800200 */
.L_x_194:
[----:B------:R-:W-:Y:S01]  /*2f70*/  FADD R20, -R17, 1 ;  /* 0x3f80000011147421 */ /* 0x000fe20000000100 */
[----:B------:R-:W-:Y:S03]  /*2f80*/  BSSY.RECONVERGENT B0, `(.L_x_197) ;  /* 0x000000d000007945 */ /* 0x000fe60003800200 */
[----:B------:R0:W1:Y:S01]  /*2f90*/  MUFU.RSQ R17, R20 ;  /* 0x0000001400117308 */ /* 0x0000620000001400 */
[----:B------:R-:W-:-:S04]  /*2fa0*/  IADD3 R21, PT, PT, R20, -0xd000000, RZ ;  /* 0xf300000014157810 */ /* 0x000fc80007ffe0ff */
[----:B------:R-:W-:-:S13]  /*2fb0*/  ISETP.GT.U32.AND P0, PT, R21, 0x727fffff, PT ;  /* 0x727fffff1500780c */ /* 0x000fda0003f04070 */
[----:B01----:R-:W-:Y:S05]  /*2fc0*/  @!P0 BRA `(.L_x_198) ;  /* 0x0000000000108947 */ /* 0x003fea0003800000 */
[----:B------:R-:W-:Y:S01]  /*2fd0*/  IMAD.MOV.U32 R17, RZ, RZ, R20 ;  /* 0x000000ffff117224 */ /* 0x000fe200078e0014 */
[----:B------:R-:W-:-:S07]  /*2fe0*/  MOV R27, 0x3000 ;  /* 0x00003000001b7802 */ /* 0x000fce0000000f00 */
[----:B------:R-:W-:Y:S05]  /*2ff0*/  CALL.REL.NOINC `($__internal_4_$__cuda_sm20_sqrt_rn_f32_slowpath) ;  /* 0x0000000400e87944 */ /* 0x000fea0003c00000 */
[----:B------:R-:W-:Y:S05]  /*3000*/  BRA `(.L_x_199) ;  /* 0x0000000000107947 */ /* 0x000fea0003800000 */
.L_x_198:
[----:B------:R-:W-:Y:S01]  /*3010*/  FMUL.FTZ R23, R20, R17 ;  /* 0x0000001114177220 */ /* 0x000fe20000410000 */
[----:B------:R-:W-:-:S03]  /*3020*/  FMUL.FTZ R17, R17, 0.5 ;  /* 0x3f00000011117820 */ /* 0x000fc60000410000 */
[----:B------:R-:W-:-:S04]  /*3030*/  FFMA R20, -R23, R23, R20 ;  /* 0x0000001717147223 */ /* 0x000fc80000000114 */
[----:B------:R-:W-:-:S07]  /*3040*/  FFMA R23, R20, R17, R23 ;  /* 0x0000001114177223 */ /* 0x000fce0000000017 */
.L_x_199:
[----:B------:R-:W-:Y:S05]  /*3050*/  BSYNC.RECONVERGENT B0 ;  /* 0x0000000000007941 */ /* 0x000fea0003800200 */
.L_x_197:
[CC--:B------:R-:W-:Y:S01]  /*3060*/  FSETP.GT.AND P2, PT, |R22|.reuse, |R23|.reuse, PT ;  /* 0x400000171600720b */ /* 0x0c0fe20003f44200 */
[----:B------:R-:W-:Y:S03]  /*3070*/  BSSY.RECONVERGENT B0, `(.L_x_200) ;  /* 0x000000f000007945 */ /* 0x000fe60003800200 */
[----:B------:R-:W-:Y:S02]  /*3080*/  FSEL R24, |R22|, |R23|, P2 ;  /* 0x4000001716187208 */ /* 0x000fe40001000200 */
[----:B------:R-:W-:Y:S02]  /*3090*/  FSEL R17, |R23|, |R22|, P2 ;  /* 0x4000001617117208 */ /* 0x000fe40001000200 */
[----:B------:R-:W0:Y:S08]  /*30a0*/  MUFU.RCP R21, R24 ;  /* 0x0000001800157308 */ /* 0x000e300000001000 */
[----:B------:R-:W1:Y:S01]  /*30b0*/  FCHK P0, R17, R24 ;  /* 0x0000001811007302 */ /* 0x000e620000000000 */
[----:B0-----:R-:W-:-:S04]  /*30c0*/  FFMA R20, -R24, R21, 1 ;  /* 0x3f80000018147423 */ /* 0x001fc80000000115 */
[----:B------:R-:W-:-:S04]  /*30d0*/  FFMA R20, R21, R20, R21 ;  /* 0x0000001415147223 */ /* 0x000fc80000000015 */
[----:B------:R-:W-:-:S04]  /*30e0*/  FFMA R21, R17, R20, RZ ;  /* 0x0000001411157223 */ /* 0x000fc800000000ff */
[----:B------:R-:W-:-:S04]  /*30f0*/  FFMA R25, -R24, R21, R17 ;  /* 0x0000001518197223 */ /* 0x000fc80000000111 */
[----:B------:R-:W-:Y:S01]  /*3100*/  FFMA R20, R20, R25, R21 ;  /* 0x0000001914147223 */ /* 0x000fe20000000015 */
[----:B-1----:R-:W-:Y:S06]  /*3110*/  @!P0 BRA `(.L_x_201) ;  /* 0x0000000000108947 */ /* 0x002fec0003800000 */
[----:B------:R-:W-:Y:S01]  /*3120*/  IMAD.MOV.U32 R20, RZ, RZ, R24 ;  /* 0x000000ffff147224 */ /* 0x000fe200078e0018 */
[----:B------:R-:W-:-:S07]  /*3130*/  MOV R25, 0x3150 ;  /* 0x0000315000197802 */ /* 0x000fce0000000f00 */
[----:B------:R-:W-:Y:S05]  /*3140*/  CALL.REL.NOINC `($__internal_5_$__cuda_sm3x_div_rn_noftz_f32_slowpath) ;  /* 0x0000000400f07944 */ /* 0x000fea0003c00000 */
[----:B------:R-:W-:-:S07]  /*3150*/  IMAD.MOV.U32 R20, RZ, RZ, R17 ;  /* 0x000000ffff147224 */ /* 0x000fce00078e0011 */
.L_x_201:
[----:B------:R-:W-:Y:S05]  /*3160*/  BSYNC.RECONVERGENT B0 ;  /* 0x0000000000007941 */ /* 0x000fea0003800200 */
.L_x_200:
[----:B------:R-:W-:Y:S02]  /*3170*/  IMAD.MOV.U32 R28, RZ, RZ, 0x3b33710b ;  /* 0x3b33710bff1c7424 */ /* 0x000fe400078e00ff */
[----:B------:R-:W-:Y:S01]  /*3180*/  FMUL R17, R20, R20 ;  /* 0x0000001414117220 */ /* 0x000fe20000400000 */
[C---:B------:R-:W-:Y:S01]  /*3190*/  ISETP.GE.AND P0, PT, R23.reuse, RZ, PT ;  /* 0x000000ff1700720c */ /* 0x040fe20003f06270 */
[----:B------:R-:W0:Y:S01]  /*31a0*/  LDCU UR5, c[0x3][0x4c] ;  /* 0x00c00980ff0577ac */ /* 0x000e220008000800 */
[----:B------:R-:W-:Y:S01]  /*31b0*/  FSETP.NEU.AND P3, PT, |R23|, |R22|, PT ;  /* 0x400000161700720b */ /* 0x000fe20003f6d200 */
[----:B------:R-:W-:Y:S01]  /*31c0*/  FFMA R28, R17, R28, -0.015681877732276916504 ;  /* 0xbc807748111c7423 */ /* 0x000fe2000000001c */
[----:B------:R-:W-:Y:S01]  /*31d0*/  FSETP.NEU.AND P1, PT, R24, RZ, PT ;  /* 0x000000ff1800720b */ /* 0x000fe20003f2d000 */
[----:B------:R-:W-:Y:S01]  /*31e0*/  FADD R23, |R23|, |R22| ;  /* 0x4000001617177221 */ /* 0x000fe20000000200 */
[----:B------:R-:W-:Y:S01]  /*31f0*/  BSSY.RECONVERGENT B0, `(.L_x_202) ;  /* 0x0000024000007945 */ /* 0x000fe20003800200 */
[----:B------:R-:W-:-:S04]  /*3200*/  FFMA R28, R17, R28, 0.042200751602649688721 ;  /* 0x3d2cdab2111c7423 */ /* 0x000fc8000000001c */
[----:B------:R-:W-:-:S04]  /*3210*/  FFMA R28, R17, R28, -0.074792981147766113281 ;  /* 0xbd992d10111c7423 */ /* 0x000fc8000000001c */
[----:B------:R-:W-:-:S04]  /*3220*/  FFMA R28, R17, R28, 0.10640415549278259277 ;  /* 0x3dd9ea6c111c7423 */ /* 0x000fc8000000001c */
[----:B------:R-:W-:-:S04]  /*3230*/  FFMA R28, R17, R28, -0.14207722246646881104 ;  /* 0xbe117cb1111c7423 */ /* 0x000fc8000000001c */
[----:B------:R-:W-:-:S04]  /*3240*/  FFMA R28, R17, R28, 0.19993925094604492188 ;  /* 0x3e4cbce0111c7423 */ /* 0x000fc8000000001c */
[----:B------:R-:W-:-:S04]  /*3250*/  FFMA R28, R17, R28, -0.33333197236061096191 ;  /* 0xbeaaaa7d111c7423 */ /* 0x000fc8000000001c */
[----:B------:R-:W-:Y:S01]  /*3260*/  FMUL R17, R17, R28 ;  /* 0x0000001c11117220 */ /* 0x000fe20000400000 */
[----:B------:R-:W-:-:S03]  /*3270*/  MOV R28, 0x3f6ee581 ;  /* 0x3f6ee581001c7802 */ /* 0x000fc60000000f00 */
[----:B------:R-:W-:Y:S01]  /*3280*/  FFMA R17, R17, R20, R20 ;  /* 0x0000001411117223 */ /* 0x000fe20000000014 */
[----:B------:R-:W-:-:S03]  /*3290*/  FSEL R21, R28, 1.8663789033889770508, P2 ;  /* 0x3feee5811c157808 */ /* 0x000fc60001000000 */
[----:B------:R-:W-:-:S05]  /*32a0*/  FFMA R20, R28, 1.6832555532455444336, -R17 ;  /* 0x3fd774eb1c147823 */ /* 0x000fca0000000811 */
[-C--:B------:R-:W-:Y:S02]  /*32b0*/  FSEL R25, R20, R17.reuse, P2 ;  /* 0x0000001114197208 */ /* 0x080fe40001000000 */
[----:B------:R-:W-:Y:S01]  /*32c0*/  FSEL R20, R17, -R17, P2 ;  /* 0x8000001111147208 */ /* 0x000fe20001000000 */
[----:B------:R-:W-:-:S04]  /*32d0*/  IMAD.MOV.U32 R17, RZ, RZ, 0x4016cbe4 ;  /* 0x4016cbe4ff117424 */ /* 0x000fc800078e00ff */
[----:B------:R-:W-:Y:S01]  /*32e0*/  @!P0 FFMA R25, R21, 1.6832555532455444336, R20 ;  /* 0x3fd774eb15198823 */ /* 0x000fe20000000014 */
[----:B------:R-:W-:Y:S02]  /*32f0*/  @!P3 FSEL R25, R17, 0.78539818525314331055, !P0 ;  /* 0x3f490fdb1119b808 */ /* 0x000fe40004000000 */
[----:B------:R-:W-:Y:S02]  /*3300*/  @!P1 FSEL R25, RZ, 3.1415927410125732422, P0 ;  /* 0x40490fdbff199808 */ /* 0x000fe40000000000 */
[----:B------:R-:W-:Y:S02]  /*3310*/  FSETP.NAN.AND P0, PT, R23, R23, PT ;  /* 0x000000171700720b */ /* 0x000fe40003f08000 */
[----:B------:R-:W-:-:S04]  /*3320*/  LOP3.LUT R22, R25, 0x80000000, R22, 0xb8, !PT ;  /* 0x8000000019167812 */ /* 0x000fc800078eb816 */
[----:B------:R-:W-:-:S05]  /*3330*/  FSEL R22, R23, R22, P0 ;  /* 0x0000001617167208 */ /* 0x000fca0000000000 */
[----:B------:R-:W-:-:S04]  /*3340*/  FADD R22, R22, R22 ;  /* 0x0000001616167221 */ /* 0x000fc80000000000 */
[----:B0-----:R-:W-:-:S04]  /*3350*/  FMUL R22, R22, UR5 ;  /* 0x0000000516167c20 */ /* 0x001fc80008400000 */
        /* <DEDUP_REMOVED lines=9> */
.L_x_203:
[----:B------:R-:W-:Y:S01]  /*33f0*/  FMUL.FTZ R20, R17, R22 ;  /* 0x0000001611147220 */ /* 0x000fe20000410000 */
[----:B------:R-:W-:-:S03]  /*3400*/  FMUL.FTZ R21, R22, 0.5 ;  /* 0x3f00000016157820 */ /* 0x000fc60000410000 */
[----:B------:R-:W-:-:S04]  /*3410*/  FFMA R17, -R20, R20, R17 ;  /* 0x0000001414117223 */ /* 0x000fc80000000111 */
[----:B------:R-:W-:-:S07]  /*3420*/  FFMA R20, R17, R21, R20 ;  /* 0x0000001511147223 */ /* 0x000fce0000000014 */
.L_x_204:
[----:B------:R-:W-:Y:S05]  /*3430*/  BSYNC.RECONVERGENT B0 ;  /* 0x0000000000007941 */ /* 0x000fea0003800200 */
.L_x_202:
[----:B------:R-:W0:Y:S01]  /*3440*/  LDC R23, c[0x0][0x394] ;  /* 0x0000e500ff177b82 */ /* 0x000e220000000800 */
[----:B------:R-:W-:Y:S01]  /*3450*/  BSSY.RECONVERGENT B0, `(.L_x_205) ;  /* 0x000000e000007945 */ /* 0x000fe20003800200 */
[----:B0-----:R-:W0:Y:S08]  /*3460*/  MUFU.RCP R17, R23 ;  /* 0x0000001700117308 */ /* 0x001e300000001000 */
[----:B------:R-:W1:Y:S01]  /*3470*/  FCHK P0, R20, R23 ;  /* 0x0000001714007302 */ /* 0x000e620000000000 */
[----:B0-----:R-:W-:-:S04]  /*3480*/  FFMA R22, R17, -R23, 1 ;  /* 0x3f80000011167423 */ /* 0x001fc80000000817 */
[----:B------:R-:W-:-:S04]  /*3490*/  FFMA R17, R17, R22, R17 ;  /* 0x0000001611117223 */ /* 0x000fc80000000011 */
[----:B------:R-:W-:-:S04]  /*34a0*/  FFMA R21, R17, R20, RZ ;  /* 0x0000001411157223 */ /* 0x000fc800000000ff */
[----:B------:R-:W-:-:S04]  /*34b0*/  FFMA R22, R21, -R23, R20 ;  /* 0x8000001715167223 */ /* 0x000fc80000000014 */
[----:B------:R-:W-:Y:S01]  /*34c0*/  FFMA R17, R17, R22, R21 ;  /* 0x0000001611117223 */ /* 0x000fe20000000015 */
[----:B-1----:R-:W-:Y:S06]  /*34d0*/  @!P0 BRA `(.L_x_206) ;  /* 0x0000000000148947 */ /* 0x002fec0003800000 */
[----:B------:R-:W0:Y:S01]  /*34e0*/  LDCU UR5, c[0x0][0x394] ;  /* 0x00007280ff0577ac */ /* 0x000e220008000800 */
[----:B------:R-:W-:Y:S01]  /*34f0*/  IMAD.MOV.U32 R17, RZ, RZ, R20 ;  /* 0x000000ffff117224 */ /* 0x000fe200078e0014 */
[----:B------:R-:W-:Y:S02]  /*3500*/  MOV R25, 0x3530 ;  /* 0x0000353000197802 */ /* 0x000fe40000000f00 */
[----:B0-----:R-:W-:-:S07]  /*3510*/  MOV R20, UR5 ;  /* 0x0000000500147c02 */ /* 0x001fce0008000f00 */
[----:B------:R-:W-:Y:S05]  /*3520*/  CALL.REL.NOINC `($__internal_5_$__cuda_sm3x_div_rn_noftz_f32_slowpath) ;  /* 0x0000000000f87944 */ /* 0x000fea0003c00000 */
.L_x_206:
[----:B------:R-:W-:Y:S05]  /*3530*/  BSYNC.RECONVERGENT B0 ;  /* 0x0000000000007941 */ /* 0x000fea0003800200 */
.L_x_205:
[----:B------:R-:W-:Y:S02]  /*3540*/  IMAD.U32 R20, RZ, RZ, UR8 ;  /* 0x00000008ff147e24 */ /* 0x000fe4000f8e00ff */
[----:B------:R-:W-:-:S05]  /*3550*/  IMAD.U32 R21, RZ, RZ, UR9 ;  /* 0x00000009ff157e24 */ /* 0x000fca000f8e00ff */
[----:B------:R-:W2:Y:S01]  /*3560*/  LDG.E R20, desc[UR10][R20.64+0x8] ;  /* 0x0000080a14147981 */ /* 0x000ea2000c1e1900 */
[----:B------:R-:W-:-:S04]  /*3570*/  FADD R17, R4, R17 ;  /* 0x0000001104117221 */ /* 0x000fc80000000000 */
[----:B--2---:R-:W-:-:S04]  /*3580*/  FADD R17, -R17, R20 ;  /* 0x0000001411117221 */ /* 0x004fc80000000100 */
[----:B------:R-:W-:Y:S01]  /*3590*/  FFMA R0, R17, R17, R0 ;  /* 0x0000001111007223 */ /* 0x000fe20000000000 */
[----:B------:R-:W-:Y:S06]  /*35a0*/  BRA.U UP0, `(.L_x_207) ;  /* 0xffffffcd00387547 */ /* 0x000fec000b83ffff */
.L_x_165:
[----:B------:R-:W0:Y:S01]  /*35b0*/  LDCU UR4, c[0x0][0x390] ;  /* 0x00007200ff0477ac */ /* 0x000e220008000800 */
[----:B------:R-:W-:Y:S01]  /*35c0*/  BSSY.RECONVERGENT B0, `(.L_x_208) ;  /* 0x000000d000007945 */ /* 0x000fe20003800200 */
[----:B0-----:R-:W-:-:S04]  /*35d0*/  I2FP.F32.S32 R20, UR4 ;  /* 0x0000000400147c45 */ /* 0x001fc80008201400 */
        /* <DEDUP_REMOVED lines=11> */
.L_x_209:
[----:B------:R-:W-:Y:S05]  /*3690*/  BSYNC.RECONVERGENT B0 ;  /* 0x0000000000007941 */ /* 0x000fea0003800200 */
.L_x_208:
[----:B------:R-:W-:Y:S01]  /*36a0*/  VIADD R0, R17, 0xf3000000 ;  /* 0xf300000011007836 */ /* 0x000fe20000000000 */
[----:B------:R0:W1:Y:S01]  /*36b0*/  MUFU.RSQ R2, R17 ;  /* 0x0000001100027308 */ /* 0x0000620000001400 */
[----:B------:R-:W-:Y:S03]  /*36c0*/  BSSY.RECONVERGENT B0, `(.L_x_210) ;  /* 0x000000b000007945 */ /* 0x000fe60003800200 */
[----:B------:R-:W-:-:S13]  /*36d0*/  ISETP.GT.U32.AND P0, PT, R0, 0x727fffff, PT ;  /* 0x727fffff0000780c */ /* 0x000fda0003f04070 */
[----:B01----:R-:W-:Y:S05]  /*36e0*/  @!P0 BRA `(.L_x_211) ;  /* 0x0000000000108947 */ /* 0x003fea0003800000 */
[----:B------:R-:W-:-:S07]  /*36f0*/  MOV R27, 0x3710 ;  /* 0x00003710001b7802 */ /* 0x000fce0000000f00 */
[----:B------:R-:W-:Y:S05]  /*3700*/  CALL.REL.NOINC `($__internal_4_$__cuda_sm20_sqrt_rn_f32_slowpath) ;  /* 0x0000000000247944 */ /* 0x000fea0003c00000 */
[----:B------:R-:W-:Y:S01]  /*3710*/  MOV R3, R23 ;  /* 0x0000001700037202 */ /* 0x000fe20000000f00 */
[----:B------:R-:W-:Y:S06]  /*3720*/  BRA `(.L_x_212) ;  /* 0x0000000000107947 */ /* 0x000fec0003800000 */
.L_x_211:
[C---:B------:R-:W-:Y:S01]  /*3730*/  FMUL.FTZ R0, R2.reuse, R17 ;  /* 0x0000001102007220 */ /* 0x040fe20000410000 */
[----:B------:R-:W-:-:S03]  /*3740*/  FMUL.FTZ R2, R2, 0.5 ;  /* 0x3f00000002027820 */ /* 0x000fc60000410000 */
[----:B------:R-:W-:-:S04]  /*3750*/  FFMA R3, -R0, R0, R17 ;  /* 0x0000000000037223 */ /* 0x000fc80000000111 */
[----:B------:R-:W-:-:S07]  /*3760*/  FFMA R3, R3, R2, R0 ;  /* 0x0000000203037223 */ /* 0x000fce0000000000 */
.L_x_212:
[----:B------:R-:W-:Y:S05]  /*3770*/  BSYNC.RECONVERGENT B0 ;  /* 0x0000000000007941 */ /* 0x000fea0003800200 */
.L_x_210:
[----:B------:R-:W-:Y:S01]  /*3780*/  STG.E desc[UR10][R18.64+0x10], R3 ;  /* 0x0000100312007986 */ /* 0x000fe2000c10190a */
[----:B------:R-:W-:Y:S05]  /*3790*/  EXIT ;  /* 0x000000000000794d */ /* 0x000fea0003800000 */
        .weak           $__internal_4_$__cuda_sm20_sqrt_rn_f32_slowpath
        .type           $__internal_4_$__cuda_sm20_sqrt_rn_f32_slowpath,@function
        .size           $__internal_4_$__cuda_sm20_sqrt_rn_f32_slowpath,($__internal_5_$__cuda_sm3x_div_rn_noftz_f32_slowpath - $__internal_4_$__cuda_sm20_sqrt_rn_f32_slowpath)
$__internal_4_$__cuda_sm20_sqrt_rn_f32_slowpath:
[----:B------:R-:W-:-:S13]  /*37a0*/  LOP3.LUT P0, RZ, R17, 0x7fffffff, RZ, 0xc0, !PT ;  /* 0x7fffffff11ff7812 */ /* 0x000fda000780c0ff */
[----:B------:R-:W-:Y:S01]  /*37b0*/  @!P0 IMAD.MOV.U32 R20, RZ, RZ, R17 ;  /* 0x000000ffff148224 */ /* 0x000fe200078e0011 */
        /* <DEDUP_REMOVED lines=11> */
[----:B------:R-:W-:Y:S01]  /*3870*/  @P0 FMUL.FTZ R25, R20, 0.5 ;  /* 0x3f00000014190820 */ /* 0x000fe20000410000 */
[----:B------:R-:W-:Y:S02]  /*3880*/  @!P0 IMAD.MOV.U32 R20, RZ, RZ, R17 ;  /* 0x000000ffff148224 */ /* 0x000fe400078e0011 */
[----:B------:R-:W-:-:S04]  /*3890*/  @P0 FADD.FTZ R23, -R24, -RZ ;  /* 0x800000ff18170221 */ /* 0x000fc80000010100 */
[----:B------:R-:W-:-:S04]  /*38a0*/  @P0 FFMA R23, R24, R23, R21 ;  /* 0x0000001718170223 */ /* 0x000fc80000000015 */
[----:B------:R-:W-:-:S04]  /*38b0*/  @P0 FFMA R23, R23, R25, R24 ;  /* 0x0000001917170223 */ /* 0x000fc80000000018 */
[----:B------:R-:W-:-:S07]  /*38c0*/  @P0 FMUL.FTZ R20, R23, 2.3283064365386962891e-10 ;  /* 0x2f80000017140820 */ /* 0x000fce0000410000 */
.L_x_213:
[----:B------:R-:W-:Y:S01]  /*38d0*/  IMAD.MOV.U32 R23, RZ, RZ, R20 ;  /* 0x000000ffff177224 */ /* 0x000fe200078e0014 */
[----:B------:R-:W-:Y:S01]  /*38e0*/  MOV R20, R27 ;  /* 0x0000001b00147202 */ /* 0x000fe20000000f00 */
[----:B------:R-:W-:-:S04]  /*38f0*/  IMAD.MOV.U32 R21, RZ, RZ, 0x0 ;  /* 0x00000000ff157424 */ /* 0x000fc800078e00ff */
[----:B------:R-:W-:Y:S05]  /*3900*/  RET.REL.NODEC R20 `(_Z15evaluateFitnessP15IndividualSPEA2PK10StationGPUifi) ;  /* 0xffffffc414bc7950 */ /* 0x000fea0003c3ffff */
        .weak           $__internal_5_$__cuda_sm3x_div_rn_noftz_f32_slowpath
        .type           $__internal_5_$__cuda_sm3x_div_rn_noftz_f32_slowpath,@function
        .size           $__internal_5_$__cuda_sm3x_div_rn_noftz_f32_slowpath,(.L_x_241 - $__internal_5_$__cuda_sm3x_div_rn_noftz_f32_slowpath)
$__internal_5_$__cuda_sm3x_div_rn_noftz_f32_slowpath:
[----:B------:R-:W-:Y:S01]  /*3910*/  SHF.R.U32.HI R21, RZ, 0x17, R20 ;  /* 0x00000017ff157819 */ /* 0x000fe20000011614 */
[----:B------:R-:W-:Y:S01]  /*3920*/  BSSY.RECONVERGENT B1, `(.L_x_214) ;  /* 0x0000062000017945 */ /* 0x000fe20003800200 */
[----:B------:R-:W-:Y:S02]  /*3930*/  SHF.R.U32.HI R27, RZ, 0x17, R17 ;  /* 0x00000017ff1b7819 */ /* 0x000fe40000011611 */
[----:B------:R-:W-:Y:S02]  /*3940*/  LOP3.LUT R21, R21, 0xff, RZ, 0xc0, !PT ;  /* 0x000000ff15157812 */ /* 0x000fe400078ec0ff */
[----:B------:R-:W-:-:S03]  /*3950*/  LOP3.LUT R30, R27, 0xff, RZ, 0xc0, !PT ;  /* 0x000000ff1b1e7812 */ /* 0x000fc600078ec0ff */
[----:B------:R-:W-:Y:S02]  /*3960*/  VIADD R29, R21, 0xffffffff ;  /* 0xffffffff151d7836 */ /* 0x000fe40000000000 */
[----:B------:R-:W-:-:S03]  /*3970*/  VIADD R28, R30, 0xffffffff ;  /* 0xffffffff1e1c7836 */ /* 0x000fc60000000000 */
[----:B------:R-:W-:-:S04]  /*3980*/  ISETP.GT.U32.AND P0, PT, R29, 0xfd, PT ;  /* 0x000000fd1d00780c */ /* 0x000fc80003f04070 */
[----:B------:R-:W-:-:S13]  /*3990*/  ISETP.GT.U32.OR P0, PT, R28, 0xfd, P0 ;  /* 0x000000fd1c00780c */ /* 0x000fda0000704470 */
[----:B------:R-:W-:Y:S01]  /*39a0*/  @!P0 IMAD.MOV.U32 R27, RZ, RZ, RZ ;  /* 0x000000ffff1b8224 */ /* 0x000fe200078e00ff */
[----:B------:R-:W-:Y:S06]  /*39b0*/  @!P0 BRA `(.L_x_215) ;  /* 0x00000000005c8947 */ /* 0x000fec0003800000 */
[----:B------:R-:W-:Y:S02]  /*39c0*/  FSETP.GTU.FTZ.AND P0, PT, |R17|, +INF , PT ;  /* 0x7f8000001100780b */ /* 0x000fe40003f1c200 */
[----:B------:R-:W-:-:S04]  /*39d0*/  FSETP.GTU.FTZ.AND P1, PT, |R20|, +INF , PT ;  /* 0x7f8000001400780b */ /* 0x000fc80003f3c200 */
[----:B------:R-:W-:-:S13]  /*39e0*/  PLOP3.LUT P0, PT, P0, P1, PT, 0xf8, 0x8f ;  /* 0x00000000008f781c */ /* 0x000fda0000703f70 */
[----:B------:R-:W-:Y:S05]  /*39f0*/  @P0 BRA `(.L_x_216) ;  /* 0x00000004004c0947 */ /* 0x000fea0003800000 */
[----:B------:R-:W-:-:S13]  /*3a00*/  LOP3.LUT P0, RZ, R20, 0x7fffffff, R17, 0xc8, !PT ;  /* 0x7fffffff14ff7812 */ /* 0x000fda000780c811 */
[----:B------:R-:W-:Y:S05]  /*3a10*/  @!P0 BRA `(.L_x_217) ;  /* 0x00000004003c8947 */ /* 0x000fea0003800000 */
[C---:B------:R-:W-:Y:S02]  /*3a20*/  FSETP.NEU.FTZ.AND P1, PT, |R17|.reuse, +INF , PT ;  /* 0x7f8000001100780b */ /* 0x040fe40003f3d200 */
[----:B------:R-:W-:Y:S02]  /*3a30*/  FSETP.NEU.FTZ.AND P3, PT, |R20|, +INF , PT ;  /* 0x7f8000001400780b */ /* 0x000fe40003f7d200 */
[----:B------:R-:W-:-:S11]  /*3a40*/  FSETP.NEU.FTZ.AND P0, PT, |R17|, +INF , PT ;  /* 0x7f8000001100780b */ /* 0x000fd60003f1d200 */
[----:B------:R-:W-:Y:S05]  /*3a50*/  @!P3 BRA !P1, `(.L_x_217) ;  /* 0x00000004002cb947 */ /* 0x000fea0004800000 */
[----:B------:R-:W-:-:S04]  /*3a60*/  LOP3.LUT P1, RZ, R17, 0x7fffffff, RZ, 0xc0, !PT ;  /* 0x7fffffff11ff7812 */ /* 0x000fc8000782c0ff */
[----:B------:R-:W-:-:S13]  /*3a70*/  PLOP3.LUT P1, PT, P3, P1, PT, 0x2f, 0xf2 ;  /* 0x0000000000f2781c */ /* 0x000fda0001f22577 */
[----:B------:R-:W-:Y:S05]  /*3a80*/  @P1 BRA `(.L_x_218) ;  /* 0x0000000400181947 */ /* 0x000fea0003800000 */
[----:B------:R-:W-:-:S04]  /*3a90*/  LOP3.LUT P1, RZ, R20, 0x7fffffff, RZ, 0xc0, !PT ;  /* 0x7fffffff14ff7812 */ /* 0x000fc8000782c0ff */
[----:B------:R-:W-:-:S13]  /*3aa0*/  PLOP3.LUT P0, PT, P0, P1, PT, 0x2f, 0xf2 ;  /* 0x0000000000f2781c */ /* 0x000fda0000702577 */
[----:B------:R-:W-:Y:S05]  /*3ab0*/  @P0 BRA `(.L_x_219) ;  /* 0x0000000400000947 */ /* 0x000fea0003800000 */
[----:B------:R-:W-:Y:S02]  /*3ac0*/  ISETP.GE.AND P0, PT, R28, RZ, PT ;  /* 0x000000ff1c00720c */ /* 0x000fe40003f06270 */
[----:B------:R-:W-:-:S11]  /*3ad0*/  ISETP.GE.AND P1, PT, R29, RZ, PT ;  /* 0x000000ff1d00720c */ /* 0x000fd60003f26270 */
[----:B------:R-:W-:Y:S01]  /*3ae0*/  @P0 MOV R27, RZ ;  /* 0x000000ff001b0202 */ /* 0x000fe20000000f00 */
[----:B------:R-:W-:Y:S02]  /*3af0*/  @!P0 IMAD.MOV.U32 R27, RZ, RZ, -0x40 ;  /* 0xffffffc0ff1b8424 */ /* 0x000fe400078e00ff */
[----:B------:R-:W-:Y:S01]  /*3b00*/  @!P0 FFMA R17, R17, 1.84467440737095516160e+19, RZ ;  /* 0x5f80000011118823 */ /* 0x000fe200000000ff */
[----:B------:R-:W-:Y:S01]  /*3b10*/  @!P1 FFMA R20, R20, 1.84467440737095516160e+19, RZ ;  /* 0x5f80000014149823 */ /* 0x000fe200000000ff */
[----:B------:R-:W-:-:S07]  /*3b20*/  @!P1 VIADD R27, R27, 0x40 ;  /* 0x000000401b1b9836 */ /* 0x000fce0000000000 */
.L_x_215:
[----:B------:R-:W-:Y:S01]  /*3b30*/  LEA R29, R21, 0xc0800000, 0x17 ;  /* 0xc0800000151d7811 */ /* 0x000fe200078eb8ff */
[----:B------:R-:W-:Y:S01]  /*3b40*/  VIADD R30, R30, 0xffffff81 ;  /* 0xffffff811e1e7836 */ /* 0x000fe20000000000 */
[----:B------:R-:W-:Y:S03]  /*3b50*/  BSSY.RECONVERGENT B2, `(.L_x_220) ;  /* 0x0000035000027945 */ /* 0x000fe60003800200 */
[----:B------:R-:W-:Y:S02]  /*3b60*/  IMAD.IADD R31, R20, 0x1, -R29 ;  /* 0x00000001141f7824 */ /* 0x000fe400078e0a1d */
[C---:B------:R-:W-:Y:S01]  /*3b70*/  IMAD R17, R30.reuse, -0x800000, R17 ;  /* 0xff8000001e117824 */ /* 0x040fe200078e0211 */
[----:B------:R-:W-:Y:S01]  /*3b80*/  IADD3 R30, PT, PT, R30, 0x7f, -R21 ;  /* 0x0000007f1e1e7810 */ /* 0x000fe20007ffe815 */
[----:B------:R-:W0:Y:S01]  /*3b90*/  MUFU.RCP R20, R31 ;  /* 0x0000001f00147308 */ /* 0x000e220000001000 */
[----:B------:R-:W-:-:S02]  /*3ba0*/  FADD.FTZ R28, -R31, -RZ ;  /* 0x800000ff1f1c7221 */ /* 0x000fc40000010100 */
[----:B------:R-:W-:Y:S02]  /*3bb0*/  IADD3 R30, PT, PT, R30, R27, RZ ;  /* 0x0000001b1e1e7210 */ /* 0x000fe40007ffe0ff */
[----:B0-----:R-:W-:-:S04]  /*3bc0*/  FFMA R29, R20, R28, 1 ;  /* 0x3f800000141d7423 */ /* 0x001fc8000000001c */
[----:B------:R-:W-:-:S04]  /*3bd0*/  FFMA R20, R20, R29, R20 ;  /* 0x0000001d14147223 */ /* 0x000fc80000000014 */
[----:B------:R-:W-:-:S04]  /*3be0*/  FFMA R29, R17, R20, RZ ;  /* 0x00000014111d7223 */ /* 0x000fc800000000ff */
[----:B------:R-:W-:-:S04]  /*3bf0*/  FFMA R32, R28, R29, R17 ;  /* 0x0000001d1c207223 */ /* 0x000fc80000000011 */
[----:B------:R-:W-:-:S04]  /*3c00*/  FFMA R29, R20, R32, R29 ;  /* 0x00000020141d7223 */ /* 0x000fc8000000001d */
[----:B------:R-:W-:-:S04]  /*3c10*/  FFMA R28, R28, R29, R17 ;  /* 0x0000001d1c1c7223 */ /* 0x000fc80000000011 */
[----:B------:R-:W-:-:S05]  /*3c20*/  FFMA R17, R20, R28, R29 ;  /* 0x0000001c14117223 */ /* 0x000fca000000001d */
[----:B------:R-:W-:-:S04]  /*3c30*/  SHF.R.U32.HI R21, RZ, 0x17, R17 ;  /* 0x00000017ff157819 */ /* 0x000fc80000011611 */
[----:B------:R-:W-:-:S05]  /*3c40*/  LOP3.LUT R21, R21, 0xff, RZ, 0xc0, !PT ;  /* 0x000000ff15157812 */ /* 0x000fca00078ec0ff */
[----:B------:R-:W-:-:S04]  /*3c50*/  IMAD.IADD R31, R21, 0x1, R30 ;  /* 0x00000001151f7824 */ /* 0x000fc800078e021e */
[----:B------:R-:W-:-:S05]  /*3c60*/  VIADD R21, R31, 0xffffffff ;  /* 0xffffffff1f157836 */ /* 0x000fca0000000000 */
[----:B------:R-:W-:-:S13]  /*3c70*/  ISETP.GE.U32.AND P0, PT, R21, 0xfe, PT ;  /* 0x000000fe1500780c */ /* 0x000fda0003f06070 */
[----:B------:R-:W-:Y:S05]  /*3c80*/  @!P0 BRA `(.L_x_221) ;  /* 0x0000000000808947 */ /* 0x000fea0003800000 */
[----:B------:R-:W-:-:S13]  /*3c90*/  ISETP.GT.AND P0, PT, R31, 0xfe, PT ;  /* 0x000000fe1f00780c */ /* 0x000fda0003f04270 */
[----:B------:R-:W-:Y:S05]  /*3ca0*/  @P0 BRA `(.L_x_222) ;  /* 0x00000000006c0947 */ /* 0x000fea0003800000 */
[----:B------:R-:W-:-:S13]  /*3cb0*/  ISETP.GE.AND P0, PT, R31, 0x1, PT ;  /* 0x000000011f00780c */ /* 0x000fda0003f06270 */
[----:B------:R-:W-:Y:S05]  /*3cc0*/  @P0 BRA `(.L_x_223) ;  /* 0x0000000000740947 */ /* 0x000fea0003800000 */
[----:B------:R-:W-:Y:S02]  /*3cd0*/  ISETP.GE.AND P0, PT, R31, -0x18, PT ;  /* 0xffffffe81f00780c */ /* 0x000fe40003f06270 */
[----:B------:R-:W-:-:S11]  /*3ce0*/  LOP3.LUT R17, R17, 0x80000000, RZ, 0xc0, !PT ;  /* 0x8000000011117812 */ /* 0x000fd600078ec0ff */
[----:B------:R-:W-:Y:S05]  /*3cf0*/  @!P0 BRA `(.L_x_223) ;  /* 0x0000000000688947 */ /* 0x000fea0003800000 */
[CCC-:B------:R-:W-:Y:S01]  /*3d00*/  FFMA.RZ R21, R20.reuse, R28.reuse, R29.reuse ;  /* 0x0000001c14157223 */ /* 0x1c0fe2000000c01d */
[C---:B------:R-:W-:Y:S02]  /*3d10*/  ISETP.NE.AND P3, PT, R31.reuse, RZ, PT ;  /* 0x000000ff1f00720c */ /* 0x040fe40003f65270 */
[----:B------:R-:W-:Y:S02]  /*3d20*/  ISETP.NE.AND P1, PT, R31, RZ, PT ;  /* 0x000000ff1f00720c */ /* 0x000fe40003f25270 */
[----:B------:R-:W-:Y:S01]  /*3d30*/  LOP3.LUT R27, R21, 0x7fffff, RZ, 0xc0, !PT ;  /* 0x007fffff151b7812 */ /* 0x000fe200078ec0ff */
[CCC-:B------:R-:W-:Y:S01]  /*3d40*/  FFMA.RP R21, R20.reuse, R28.reuse, R29.reuse ;  /* 0x0000001c14157223 */ /* 0x1c0fe2000000801d */
[----:B------:R-:W-:Y:S01]  /*3d50*/  FFMA.RM R20, R20, R28, R29 ;  /* 0x0000001c14147223 */ /* 0x000fe2000000401d */
[----:B------:R-:W-:Y:S01]  /*3d60*/  VIADD R28, R31, 0x20 ;  /* 0x000000201f1c7836 */ /* 0x000fe20000000000 */
[----:B------:R-:W-:Y:S01]  /*3d70*/  LOP3.LUT R27, R27, 0x800000, RZ, 0xfc, !PT ;  /* 0x008000001b1b7812 */ /* 0x000fe200078efcff */
[----:B------:R-:W-:-:S02]  /*3d80*/  IMAD.MOV R29, RZ, RZ, -R31 ;  /* 0x000000ffff1d7224 */ /* 0x000fc400078e0a1f */
[----:B------:R-:W-:Y:S02]  /*3d90*/  FSETP.NEU.FTZ.AND P0, PT, R21, R20, PT ;  /* 0x000000141500720b */ /* 0x000fe40003f1d000 */
[----:B------:R-:W-:Y:S02]  /*3da0*/  SHF.L.U32 R28, R27, R28, RZ ;  /* 0x0000001c1b1c7219 */ /* 0x000fe400000006ff */
[----:B------:R-:W-:Y:S02]  /*3db0*/  SEL R20, R29, RZ, P3 ;  /* 0x000000ff1d147207 */ /* 0x000fe40001800000 */
[----:B------:R-:W-:Y:S02]  /*3dc0*/  ISETP.NE.AND P1, PT, R28, RZ, P1 ;  /* 0x000000ff1c00720c */ /* 0x000fe40000f25270 */
[----:B------:R-:W-:Y:S02]  /*3dd0*/  SHF.R.U32.HI R20, RZ, R20, R27 ;  /* 0x00000014ff147219 */ /* 0x000fe4000001161b */
[----:B------:R-:W-:-:S02]  /*3de0*/  PLOP3.LUT P0, PT, P0, P1, PT, 0xf8, 0x8f ;  /* 0x00000000008f781c */ /* 0x000fc40000703f70 */
[----:B------:R-:W-:Y:S02]  /*3df0*/  SHF.R.U32.HI R28, RZ, 0x1, R20 ;  /* 0x00000001ff1c7819 */ /* 0x000fe40000011614 */
[----:B------:R-:W-:-:S04]  /*3e00*/  SEL R21, RZ, 0x1, !P0 ;  /* 0x00000001ff157807 */ /* 0x000fc80004000000 */
[----:B------:R-:W-:-:S04]  /*3e10*/  LOP3.LUT R21, R21, 0x1, R28, 0xf8, !PT ;  /* 0x0000000115157812 */ /* 0x000fc800078ef81c */
[----:B------:R-:W-:-:S04]  /*3e20*/  LOP3.LUT R21, R21, R20, RZ, 0xc0, !PT ;  /* 0x0000001415157212 */ /* 0x000fc800078ec0ff */
[----:B------:R-:W-:-:S04]  /*3e30*/  IADD3 R28, PT, PT, R28, R21, RZ ;  /* 0x000000151c1c7210 */ /* 0x000fc80007ffe0ff */
[----:B------:R-:W-:Y:S01]  /*3e40*/  LOP3.LUT R17, R28, R17, RZ, 0xfc, !PT ;  /* 0x000000111c117212 */ /* 0x000fe200078efcff */
[----:B------:R-:W-:Y:S06]  /*3e50*/  BRA `(.L_x_223) ;  /* 0x0000000000107947 */ /* 0x000fec0003800000 */
.L_x_222:
[----:B------:R-:W-:-:S04]  /*3e60*/  LOP3.LUT R17, R17, 0x80000000, RZ, 0xc0, !PT ;  /* 0x8000000011117812 */ /* 0x000fc800078ec0ff */
[----:B------:R-:W-:Y:S01]  /*3e70*/  LOP3.LUT R17, R17, 0x7f800000, RZ, 0xfc, !PT ;  /* 0x7f80000011117812 */ /* 0x000fe200078efcff */
[----:B------:R-:W-:Y:S06]  /*3e80*/  BRA `(.L_x_223) ;  /* 0x0000000000047947 */ /* 0x000fec0003800000 */
.L_x_221:
[----:B------:R-:W-:-:S07]  /*3e90*/  IMAD R17, R30, 0x800000, R17 ;  /* 0x008000001e117824 */ /* 0x000fce00078e0211 */
.L_x_223:
[----:B------:R-:W-:Y:S05]  /*3ea0*/  BSYNC.RECONVERGENT B2 ;  /* 0x0000000000027941 */ /* 0x000fea0003800200 */
.L_x_220:
[----:B------:R-:W-:Y:S05]  /*3eb0*/  BRA `(.L_x_224) ;  /* 0x0000000000207947 */ /* 0x000fea0003800000 */
.L_x_219:
[----:B------:R-:W-:-:S04]  /*3ec0*/  LOP3.LUT R17, R20, 0x80000000, R17, 0x48, !PT ;  /* 0x8000000014117812 */ /* 0x000fc800078e4811 */
[----:B------:R-:W-:Y:S01]  /*3ed0*/  LOP3.LUT R17, R17, 0x7f800000, RZ, 0xfc, !PT ;  /* 0x7f80000011117812 */ /* 0x000fe200078efcff */
[----:B------:R-:W-:Y:S06]  /*3ee0*/  BRA `(.L_x_224) ;  /* 0x0000000000147947 */ /* 0x000fec0003800000 */
.L_x_218:
[----:B------:R-:W-:Y:S01]  /*3ef0*/  LOP3.LUT R17, R20, 0x80000000, R17, 0x48, !PT ;  /* 0x8000000014117812 */ /* 0x000fe200078e4811 */
[----:B------:R-:W-:Y:S06]  /*3f00*/  BRA `(.L_x_224) ;  /* 0x00000000000c7947 */ /* 0x000fec0003800000 */
.L_x_217:
[----:B------:R-:W0:Y:S01]  /*3f10*/  MUFU.RSQ R17, -QNAN ;  /* 0xffc0000000117908 */ /* 0x000e220000001400 */
[----:B------:R-:W-:Y:S05]  /*3f20*/  BRA `(.L_x_224) ;  /* 0x0000000000047947 */ /* 0x000fea0003800000 */
.L_x_216:
[----:B------:R-:W-:-:S07]  /*3f30*/  FADD.FTZ R17, R17, R20 ;  /* 0x0000001411117221 */ /* 0x000fce0000010000 */
.L_x_224:
[----:B------:R-:W-:Y:S05]  /*3f40*/  BSYNC.RECONVERGENT B1 ;  /* 0x0000000000017941 */ /* 0x000fea0003800200 */
.L_x_214:
[----:B------:R-:W-:Y:S02]  /*3f50*/  IMAD.MOV.U32 R20, RZ, RZ, R25 ;  /* 0x000000ffff147224 */ /* 0x000fe400078e0019 */
[----:B------:R-:W-:-:S04]  /*3f60*/  IMAD.MOV.U32 R21, RZ, RZ, 0x0 ;  /* 0x00000000ff157424 */ /* 0x000fc800078e00ff */
[----:B0-----:R-:W-:Y:S05]  /*3f70*/  RET.REL.NODEC R20 `(_Z15evaluateFitnessP15IndividualSPEA2PK10StationGPUifi) ;  /* 0xffffffc014207950 */ /* 0x001fea0003c3ffff */
.L_x_225:
        /* <DEDUP_REMOVED lines=16> */
.L_x_241:


//--------------------- .text._Z20initializePopulationP15IndividualSPEA2ffffffP17curandStateXORWOWi --------------------------
	.section	.text._Z20initializePopulationP15IndividualSPEA2ffffffP17curandStateXORWOWi,"ax",@progbits
	.align	128
        .global         _Z20initializePopulationP15IndividualSPEA2ffffffP17curandStateXORWOWi
        .type           _Z20initializePopulationP15IndividualSPEA2ffffffP17curandStateXORWOWi,@function
        .size           _Z20initializePopulationP15IndividualSPEA2ffffffP17curandStateXORWOWi,(.L_x_247 - _Z20initializePopulationP15IndividualSPEA2ffffffP17curandStateXORWOWi)
        .other          _Z20initializePopulationP15IndividualSPEA2ffffffP17curandStateXORWOWi,@"STO_CUDA_ENTRY STV_DEFAULT"
_Z20initializePopulationP15IndividualSPEA2ffffffP17curandStateXORWOWi:
.text._Z20initializePopulationP15IndividualSPEA2ffffffP17curandStateXORWOWi:
        /* <DEDUP_REMOVED lines=9> */
[----:B------:R-:W1:Y:S07]  /*0090*/  LDCU.64 UR4, c[0x0][0x358] ;  /* 0x00006b00ff0477ac */ /* 0x000e6e0008000a00 */
[----:B------:R-:W2:Y:S08]  /*00a0*/  LDC.64 R22, c[0x0][0x388] ;  /* 0x0000e200ff167b82 */ /* 0x000eb00000000a00 */
[----:B------:R-:W3:Y:S01]  /*00b0*/  LDC.64 R14, c[0x0][0x390] ;  /* 0x0000e400ff0e7b82 */ /* 0x000ee20000000a00 */
[----:B0-----:R-:W-:-:S05]  /*00c0*/  IMAD.WIDE R2, R25, 0x30, R2 ;  /* 0x0000003019027825 */ /* 0x001fca00078e0202 */
[----:B-1----:R-:W4:Y:S04]  /*00d0*/  LDG.E.64 R10, desc[UR4][R2.64] ;  /* 0x00000004020a7981 */ /* 0x002f28000c1e1b00 */
[----:B------:R-:W5:Y:S04]  /*00e0*/  LDG.E.64 R18, desc[UR4][R2.64+0x10] ;  /* 0x0000100402127981 */ /* 0x000f68000c1e1b00 */
[----:B------:R-:W5:Y:S04]  /*00f0*/  LDG.E.64 R8, desc[UR4][R2.64+0x8] ;  /* 0x0000080402087981 */ /* 0x000f68000c1e1b00 */
[----:B------:R-:W5:Y:S04]  /*0100*/  LDG.E.64 R6, desc[UR4][R2.64+0x18] ;  /* 0x0000180402067981 */ /* 0x000f68000c1e1b00 */
[----:B------:R-:W5:Y:S04]  /*0110*/  LDG.E.64 R4, desc[UR4][R2.64+0x28] ;  /* 0x0000280402047981 */ /* 0x000f68000c1e1b00 */
[----:B------:R-:W5:Y:S01]  /*0120*/  LDG.E R21, desc[UR4][R2.64+0x20] ;  /* 0x0000200402157981 */ /* 0x000f62000c1e1900 */
[----:B--2---:R-:W-:Y:S01]  /*0130*/  FADD R23, R23, -R22 ;  /* 0x8000001617177221 */ /* 0x004fe20000000000 */
[----:B---3--:R-:W-:Y:S01]  /*0140*/  FADD R15, R15, -R14 ;  /* 0x8000000e0f0f7221 */ /* 0x008fe20000000000 */
[----:B----4-:R-:W-:-:S04]  /*0150*/  SHF.R.U32.HI R0, RZ, 0x2, R11 ;  /* 0x00000002ff007819 */ /* 0x010fc8000001160b */
[----:B------:R-:W-:Y:S01]  /*0160*/  LOP3.LUT R0, R0, R11, RZ, 0x3c, !PT ;  /* 0x0000000b00007212 */ /* 0x000fe200078e3cff */
[----:B-----5:R-:W-:Y:S01]  /*0170*/  IMAD.SHL.U32 R12, R19, 0x10, RZ ;  /* 0x00000010130c7824 */ /* 0x020fe200078e00ff */
[----:B------:R-:W-:-:S03]  /*0180*/  SHF.R.U32.HI R13, RZ, 0x2, R8 ;  /* 0x00000002ff0d7819 */ /* 0x000fc60000011608 */
[----:B------:R-:W-:Y:S01]  /*0190*/  IMAD.SHL.U32 R11, R0, 0x2, RZ ;  /* 0x00000002000b7824 */ /* 0x000fe200078e00ff */
[----:B------:R-:W-:-:S04]  /*01a0*/  LOP3.LUT R13, R13, R8, RZ, 0x3c, !PT ;  /* 0x000000080d0d7212 */ /* 0x000fc800078e3cff */
[----:B------:R-:W-:Y:S02]  /*01b0*/  LOP3.LUT R11, R19, R12, R11, 0x96, !PT ;  /* 0x0000000c130b7212 */ /* 0x000fe400078e960b */
[----:B------:R-:W-:Y:S02]  /*01c0*/  SHF.R.U32.HI R12, RZ, 0x2, R9 ;  /* 0x00000002ff0c7819 */ /* 0x000fe40000011609 */
[----:B------:R-:W-:Y:S01]  /*01d0*/  LOP3.LUT R8, R11, R0, RZ, 0x3c, !PT ;  /* 0x000000000b087212 */ /* 0x000fe200078e3cff */
[----:B------:R-:W-:Y:S01]  /*01e0*/  IMAD.SHL.U32 R11, R13, 0x2, RZ ;  /* 0x000000020d0b7824 */ /* 0x000fe200078e00ff */
[----:B------:R-:W-:-:S03]  /*01f0*/  LOP3.LUT R12, R12, R9, RZ, 0x3c, !PT ;  /* 0x000000090c0c7212 */ /* 0x000fc600078e3cff */
[----:B------:R-:W-:-:S05]  /*0200*/  IMAD.SHL.U32 R0, R8, 0x10, RZ ;  /* 0x0000001008007824 */ /* 0x000fca00078e00ff */
[----:B------:R-:W-:Y:S02]  /*0210*/  LOP3.LUT R11, R13, R11, R0, 0x96, !PT ;  /* 0x0000000b0d0b7212 */ /* 0x000fe400078e9600 */
[----:B------:R-:W-:Y:S02]  /*0220*/  SHF.L.U32 R0, R12, 0x1, RZ ;  /* 0x000000010c007819 */ /* 0x000fe400000006ff */
[----:B------:R-:W-:Y:S02]  /*0230*/  LOP3.LUT R9, R11, R8, RZ, 0x3c, !PT ;  /* 0x000000080b097212 */ /* 0x000fe400078e3cff */
[----:B------:R-:W-:-:S03]  /*0240*/  SHF.R.U32.HI R11, RZ, 0x2, R18 ;  /* 0x00000002ff0b7819 */ /* 0x000fc60000011612 */
[----:B------:R-:W-:Y:S01]  /*0250*/  IMAD.SHL.U32 R13, R9, 0x10, RZ ;  /* 0x00000010090d7824 */ /* 0x000fe200078e00ff */
[----:B------:R-:W-:Y:S02]  /*0260*/  LOP3.LUT R18, R11, R18, RZ, 0x3c, !PT ;  /* 0x000000120b127212 */ /* 0x000fe400078e3cff */
[----:B------:R-:W-:Y:S02]  /*0270*/  IADD3 R11, PT, PT, R10, 0x587c5, R8 ;  /* 0x000587c50a0b7810 */ /* 0x000fe40007ffe008 */
[----:B------:R-:W-:Y:S01]  /*0280*/  LOP3.LUT R16, R12, R0, R13, 0x96, !PT ;  /* 0x000000000c107212 */ /* 0x000fe200078e960d */
[----:B------:R-:W-:Y:S01]  /*0290*/  IMAD.MOV.U32 R0, RZ, RZ, 0x2f800000 ;  /* 0x2f800000ff007424 */ /* 0x000fe200078e00ff */
[----:B------:R-:W-:Y:S01]  /*02a0*/  I2FP.F32.U32 R11, R11 ;  /* 0x0000000b000b7245 */ /* 0x000fe20000201000 */
[----:B------:R-:W0:Y:S01]  /*02b0*/  LDC.64 R12, c[0x0][0x380] ;  /* 0x0000e000ff0c7b82 */ /* 0x000e220000000a00 */
[----:B------:R-:W-:Y:S01]  /*02c0*/  LOP3.LUT R16, R16, R9, RZ, 0x3c, !PT ;  /* 0x0000000910107212 */ /* 0x000fe200078e3cff */
[----:B------:R-:W-:-:S02]  /*02d0*/  IMAD.SHL.U32 R20, R18, 0x2, RZ ;  /* 0x0000000212147824 */ /* 0x000fc400078e00ff */
[----:B------:R-:W-:Y:S01]  /*02e0*/  FFMA R11, R11, R0, 1.1641532182693481445e-10 ;  /* 0x2f0000000b0b7423 */ /* 0x000fe20000000000 */
[----:B------:R-:W-:-:S03]  /*02f0*/  SHF.L.U32 R17, R16, 0x4, RZ ;  /* 0x0000000410117819 */ /* 0x000fc600000006ff */
[----:B------:R-:W-:Y:S01]  /*0300*/  FFMA R11, R11, R23, R22 ;  /* 0x000000170b0b7223 */ /* 0x000fe20000000016 */
[----:B------:R-:W-:Y:S01]  /*0310*/  LOP3.LUT R17, R18, R20, R17, 0x96, !PT ;  /* 0x0000001412117212 */ /* 0x000fe200078e9611 */
[----:B------:R-:W1:Y:S01]  /*0320*/  LDC.64 R22, c[0x0][0x398] ;  /* 0x0000e600ff167b82 */ /* 0x000e620000000a00 */
[C---:B------:R-:W-:Y:S01]  /*0330*/  VIADD R18, R10.reuse, 0x161f14 ;  /* 0x00161f140a127836 */ /* 0x040fe20000000000 */
[C---:B------:R-:W-:Y:S02]  /*0340*/  IADD3 R20, PT, PT, R10.reuse, 0xb0f8a, R9 ;  /* 0x000b0f8a0a147810 */ /* 0x040fe40007ffe009 */
[----:B------:R-:W-:Y:S02]  /*0350*/  LOP3.LUT R17, R17, R16, RZ, 0x3c, !PT ;  /* 0x0000001011117212 */ /* 0x000fe400078e3cff */
[----:B------:R-:W-:Y:S02]  /*0360*/  IADD3 R10, PT, PT, R10, 0x10974f, R16 ;  /* 0x0010974f0a0a7810 */ /* 0x000fe40007ffe010 */
[----:B------:R-:W-:Y:S01]  /*0370*/  I2FP.F32.U32 R29, R20 ;  /* 0x00000014001d7245 */ /* 0x000fe20000201000 */
[----:B------:R-:W-:Y:S01]  /*0380*/  IMAD.IADD R24, R17, 0x1, R18 ;  /* 0x0000000111187824 */ /* 0x000fe200078e0212 */
[----:B------:R-:W-:-:S03]  /*0390*/  I2FP.F32.U32 R27, R10 ;  /* 0x0000000a001b7245 */ /* 0x000fc60000201000 */
[----:B------:R-:W-:Y:S01]  /*03a0*/  FFMA R29, R29, R0, 1.1641532182693481445e-10 ;  /* 0x2f0000001d1d7423 */ /* 0x000fe20000000000 */
[----:B0-----:R-:W-:-:S04]  /*03b0*/  IMAD.WIDE R12, R25, 0x24, R12 ;  /* 0x00000024190c7825 */ /* 0x001fc800078e020c */
[----:B------:R-:W-:Y:S01]  /*03c0*/  HFMA2 R25, -RZ, RZ, 3.390625, 0 ;  /* 0x42c80000ff197431 */ /* 0x000fe200000001ff */
[----:B------:R-:W-:Y:S01]  /*03d0*/  I2FP.F32.U32 R24, R24 ;  /* 0x0000001800187245 */ /* 0x000fe20000201000 */
[-C--:B------:R-:W-:Y:S01]  /*03e0*/  FFMA R27, R27, R0.reuse, 1.1641532182693481445e-10 ;  /* 0x2f0000001b1b7423 */ /* 0x080fe20000000000 */
[----:B------:R-:W-:Y:S01]  /*03f0*/  FFMA R15, R29, R15, R14 ;  /* 0x0000000f1d0f7223 */ /* 0x000fe2000000000e */
[----:B------:R-:W-:Y:S02]  /*0400*/  STG.E desc[UR4][R12.64], R11 ;  /* 0x0000000b0c007986 */ /* 0x000fe4000c101904 */
[----:B------:R-:W-:Y:S01]  /*0410*/  FFMA R24, R24, R0, 1.1641532182693481445e-10 ;  /* 0x2f00000018187423 */ /* 0x000fe20000000000 */
[----:B------:R-:W-:Y:S01]  /*0420*/  IMAD.MOV.U32 R0, RZ, RZ, 0x7f7fffff ;  /* 0x7f7fffffff007424 */ /* 0x000fe200078e00ff */
[----:B------:R-:W-:Y:S01]  /*0430*/  STG.E desc[UR4][R12.64+0x4], R15 ;  /* 0x0000040f0c007986 */ /* 0x000fe2000c101904 */
[----:B-1----:R-:W-:Y:S01]  /*0440*/  FADD R23, R23, -R22 ;  /* 0x8000001617177221 */ /* 0x002fe20000000000 */
[----:B------:R-:W-:-:S02]  /*0450*/  FFMA R25, R24, R25, -50 ;  /* 0xc248000018197423 */ /* 0x000fc40000000019 */
[----:B------:R-:W-:Y:S01]  /*0460*/  STG.E desc[UR4][R12.64+0x10], R0 ;  /* 0x000010000c007986 */ /* 0x000fe2000c101904 */
[----:B------:R-:W-:-:S03]  /*0470*/  FFMA R23, R27, R23, R22 ;  /* 0x000000171b177223 */ /* 0x000fc60000000016 */
[----:B------:R-:W-:Y:S04]  /*0480*/  STG.E desc[UR4][R12.64+0x20], R0 ;  /* 0x000020000c007986 */ /* 0x000fe8000c101904 */
[----:B------:R-:W-:Y:S04]  /*0490*/  STG.E desc[UR4][R12.64+0xc], R25 ;  /* 0x00000c190c007986 */ /* 0x000fe8000c101904 */
[----:B------:R-:W-:Y:S04]  /*04a0*/  STG.E desc[UR4][R12.64+0x14], RZ ;  /* 0x000014ff0c007986 */ /* 0x000fe8000c101904 */
[----:B------:R-:W-:Y:S04]  /*04b0*/  STG.E desc[UR4][R12.64+0x18], RZ ;  /* 0x000018ff0c007986 */ /* 0x000fe8000c101904 */
[----:B------:R-:W-:Y:S04]  /*04c0*/  STG.E desc[UR4][R12.64+0x1c], RZ ;  /* 0x00001cff0c007986 */ /* 0x000fe8000c101904 */
        /* <DEDUP_REMOVED lines=8> */
.L_x_226:
        /* <DEDUP_REMOVED lines=11> */
.L_x_247:


//--------------------- .text._Z16initRandomStatesP17curandStateXORWOWmi --------------------------
	.section	.text._Z16initRandomStatesP17curandStateXORWOWmi,"ax",@progbits
	.align	128
        .global         _Z16initRandomStatesP17curandStateXORWOWmi
        .type           _Z16initRandomStatesP17curandStateXORWOWmi,@function
        .size           _Z16initRandomStatesP17curandStateXORWOWmi,(.L_x_248 - _Z16initRandomStatesP17curandStateXORWOWmi)
        .other          _Z16initRandomStatesP17curandStateXORWOWmi,@"STO_CUDA_ENTRY STV_DEFAULT"
_Z16initRandomStatesP17curandStateXORWOWmi:
.text._Z16initRandomStatesP17curandStateXORWOWmi:
        /* <DEDUP_REMOVED lines=10> */
[----:B------:R-:W-:Y:S01]  /*00a0*/  ISETP.NE.AND P0, PT, R13, RZ, PT ;  /* 0x000000ff0d00720c */ /* 0x000fe20003f05270 */
[----:B------:R-:W-:Y:S05]  /*00b0*/  BSSY.RECONVERGENT B0, `(.L_x_227) ;  /* 0x00000e1000007945 */ /* 0x000fea0003800200 */
[----:B------:R-:W2:Y:S01]  /*00c0*/  LDC.64 R6, c[0x0][0x380] ;  /* 0x0000e000ff067b82 */ /* 0x000ea20000000a00 */
[----:B0-----:R-:W-:Y:S02]  /*00d0*/  LOP3.LUT R0, R2, 0xaad26b49, RZ, 0x3c, !PT ;  /* 0xaad26b4902007812 */ /* 0x001fe400078e3cff */
[----:B------:R-:W-:-:S03]  /*00e0*/  LOP3.LUT R2, R3, 0xf7dcefdd, RZ, 0x3c, !PT ;  /* 0xf7dcefdd03027812 */ /* 0x000fc600078e3cff */
[----:B------:R-:W-:Y:S02]  /*00f0*/  IMAD R0, R0, 0x4182bed5, RZ ;  /* 0x4182bed500007824 */ /* 0x000fe400078e02ff */
[----:B------:R-:W-:Y:S02]  /*0100*/  IMAD R3, R2, -0x658354e5, RZ ;  /* 0x9a7cab1b02037824 */ /* 0x000fe400078e02ff */
[----:B--2---:R-:W-:Y:S01]  /*0110*/  IMAD.WIDE R6, R13, 0x30, R6 ;  /* 0x000000300d067825 */ /* 0x004fe200078e0206 */
[C---:B------:R-:W-:Y:S02]  /*0120*/  LOP3.LUT R8, R0.reuse, 0x159a55e5, RZ, 0x3c, !PT ;  /* 0x159a55e500087812 */ /* 0x040fe400078e3cff */
[C---:B------:R-:W-:Y:S01]  /*0130*/  IADD3 R4, PT, PT, R0.reuse, 0x64f0c9, R3 ;  /* 0x0064f0c900047810 */ /* 0x040fe20007ffe003 */
[C---:B------:R-:W-:Y:S01]  /*0140*/  VIADD R5, R0.reuse, 0x75bcd15 ;  /* 0x075bcd1500057836 */ /* 0x040fe20000000000 */
[----:B------:R-:W-:Y:S01]  /*0150*/  LOP3.LUT R10, R3, 0x5491333, RZ, 0x3c, !PT ;  /* 0x05491333030a7812 */ /* 0x000fe200078e3cff */
[----:B------:R-:W-:-:S02]  /*0160*/  VIADD R11, R0, 0x583f19 ;  /* 0x00583f19000b7836 */ /* 0x000fc40000000000 */
[----:B------:R-:W-:Y:S01]  /*0170*/  VIADD R9, R3, 0x1f123bb5 ;  /* 0x1f123bb503097836 */ /* 0x000fe20000000000 */
[----:B-1----:R0:W-:Y:S04]  /*0180*/  STG.E.64 desc[UR4][R6.64], R4 ;  /* 0x0000000406007986 */ /* 0x0021e8000c101b04 */
[----:B------:R0:W-:Y:S04]  /*0190*/  STG.E.64 desc[UR4][R6.64+0x8], R8 ;  /* 0x0000080806007986 */ /* 0x0001e8000c101b04 */
[----:B------:R0:W-:Y:S01]  /*01a0*/  STG.E.64 desc[UR4][R6.64+0x10], R10 ;  /* 0x0000100a06007986 */ /* 0x0001e2000c101b04 */
[----:B------:R-:W-:Y:S05]  /*01b0*/  @!P0 BRA `(.L_x_228) ;  /* 0x0000000c00408947 */ /* 0x000fea0003800000 */
[----:B------:R-:W-:Y:S01]  /*01c0*/  SHF.R.S32.HI R0, RZ, 0x1f, R13 ;  /* 0x0000001fff007819 */ /* 0x000fe2000001140d */
[----:B------:R-:W-:-:S07]  /*01d0*/  IMAD.MOV.U32 R12, RZ, RZ, RZ ;  /* 0x000000ffff0c7224 */ /* 0x000fce00078e00ff */
.L_x_234:
[----:B-1----:R-:W-:Y:S01]  /*01e0*/  LOP3.LUT R2, R13, 0x3, RZ, 0xc0, !PT ;  /* 0x000000030d027812 */ /* 0x002fe200078ec0ff */
[----:B------:R-:W-:Y:S03]  /*01f0*/  BSSY.RECONVERGENT B1, `(.L_x_229) ;  /* 0x00000c6000017945 */ /* 0x000fe60003800200 */
[----:B------:R-:W-:-:S04]  /*0200*/  ISETP.NE.U32.AND P0, PT, R2, RZ, PT ;  /* 0x000000ff0200720c */ /* 0x000fc80003f05070 */
[----:B------:R-:W-:-:S13]  /*0210*/  ISETP.NE.AND.EX P0, PT, RZ, RZ, PT, P0 ;  /* 0x000000ffff00720c */ /* 0x000fda0003f05300 */
[----:B------:R-:W-:Y:S05]  /*0220*/  @!P0 BRA `(.L_x_230) ;  /* 0x0000000c00088947 */ /* 0x000fea0003800000 */
[----:B0-----:R-:W0:Y:S01]  /*0230*/  LDC.64 R8, c[0x4][RZ] ;  /* 0x01000000ff087b82 */ /* 0x001e220000000a00 */
[----:B------:R-:W-:Y:S02]  /*0240*/  IMAD.MOV.U32 R14, RZ, RZ, RZ ;  /* 0x000000ffff0e7224 */ /* 0x000fe400078e00ff */
[----:B0-----:R-:W-:-:S07]  /*0250*/  IMAD.WIDE.U32 R8, R12, 0xc80, R8 ;  /* 0x00000c800c087825 */ /* 0x001fce00078e0008 */
.L_x_233:
[----:B-1----:R-:W-:Y:S01]  /*0260*/  IMAD.MOV.U32 R15, RZ, RZ, RZ ;  /* 0x000000ffff0f7224 */ /* 0x002fe200078e00ff */
[----:B------:R-:W-:Y:S01]  /*0270*/  CS2R R2, SRZ ;  /* 0x0000000000027805 */ /* 0x000fe2000001ff00 */
[----:B------:R-:W-:Y:S01]  /*0280*/  IMAD.MOV.U32 R17, RZ, RZ, RZ ;  /* 0x000000ffff117224 */ /* 0x000fe200078e00ff */
[----:B------:R-:W-:-:S07]  /*0290*/  CS2R R4, SRZ ;  /* 0x0000000000047805 */ /* 0x000fce000001ff00 */
.L_x_232:
[----:B------:R-:W-:-:S05]  /*02a0*/  IMAD.WIDE.U32 R10, R17, 0x4, R6 ;  /* 0x00000004110a7825 */ /* 0x000fca00078e0006 */
[----:B------:R0:W5:Y:S01]  /*02b0*/  LDG.E R16, desc[UR4][R10.64+0x4] ;  /* 0x000004040a107981 */ /* 0x000162000c1e1900 */
[----:B------:R-:W-:-:S07]  /*02c0*/  IMAD.MOV.U32 R19, RZ, RZ, RZ ;  /* 0x000000ffff137224 */ /* 0x000fce00078e00ff */
.L_x_231:
[----:B-----5:R-:W-:Y:S01]  /*02d0*/  SHF.R.U32.HI R24, RZ, R19, R16 ;  /* 0x00000013ff187219 */ /* 0x020fe20000011610 */
[----:B0-----:R-:W-:-:S03]  /*02e0*/  IMAD.SHL.U32 R10, R17, 0x20, RZ ;  /* 0x00000020110a7824 */ /* 0x001fc600078e00ff */
[----:B------:R-:W-:Y:S01]  /*02f0*/  LOP3.LUT R11, R24, 0x1, RZ, 0xc0, !PT ;  /* 0x00000001180b7812 */ /* 0x000fe200078ec0ff */
[----:B------:R-:W-:-:S03]  /*0300*/  IMAD.IADD R10, R10, 0x1, R19 ;  /* 0x000000010a0a7824 */ /* 0x000fc600078e0213 */
[----:B------:R-:W-:Y:S01]  /*0310*/  ISETP.NE.U32.AND P0, PT, R11, 0x1, PT ;  /* 0x000000010b00780c */ /* 0x000fe20003f05070 */
[----:B------:R-:W-:-:S03]  /*0320*/  IMAD R11, R10, 0x5, RZ ;  /* 0x000000050a0b7824 */ /* 0x000fc600078e02ff */
[----:B------:R-:W-:Y:S01]  /*0330*/  R2P PR, R24, 0x7e ;  /* 0x0000007e18007804 */ /* 0x000fe20000000000 */
[----:B------:R-:W-:-:S08]  /*0340*/  IMAD.WIDE.U32 R10, R11, 0x4, R8 ;  /* 0x000000040b0a7825 */ /* 0x000fd000078e0008 */
[----:B------:R-:W2:Y:S04]  /*0350*/  @!P0 LDG.E R18, desc[UR4][R10.64] ;  /* 0x000000040a128981 */ /* 0x000ea8000c1e1900 */
[----:B------:R-:W3:Y:S04]  /*0360*/  @!P0 LDG.E R20, desc[UR4][R10.64+0x10] ;  /* 0x000010040a148981 */ /* 0x000ee8000c1e1900 */
[----:B------:R-:W4:Y:S04]  /*0370*/  @P1 LDG.E R22, desc[UR4][R10.64+0x14] ;  /* 0x000014040a161981 */ /* 0x000f28000c1e1900 */
[----:B------:R-:W4:Y:S04]  /*0380*/  @P2 LDG.E R26, desc[UR4][R10.64+0x28] ;  /* 0x000028040a1a2981 */ /* 0x000f28000c1e1900 */
[----:B------:R-:W4:Y:S04]  /*0390*/  @!P0 LDG.E R21, desc[UR4][R10.64+0x4] ;  /* 0x000004040a158981 */ /* 0x000f28000c1e1900 */
[----:B------:R-:W4:Y:S04]  /*03a0*/  @!P0 LDG.E R23, desc[UR4][R10.64+0xc] ;  /* 0x00000c040a178981 */ /* 0x000f28000c1e1900 */
[----:B------:R-:W4:Y:S04]  /*03b0*/  @P1 LDG.E R25, desc[UR4][R10.64+0x18] ;  /* 0x000018040a191981 */ /* 0x000f28000c1e1900 */
[----:B------:R-:W4:Y:S04]  /*03c0*/  @P3 LDG.E R28, desc[UR4][R10.64+0x3c] ;  /* 0x00003c040a1c3981 */ /* 0x000f28000c1e1900 */
[----:B------:R-:W4:Y:S01]  /*03d0*/  @P6 LDG.E R27, desc[UR4][R10.64+0x7c] ;  /* 0x00007c040a1b6981 */ /* 0x000f22000c1e1900 */
[----:B--2---:R-:W-:-:S03]  /*03e0*/  @!P0 LOP3.LUT R15, R15, R18, RZ, 0x3c, !PT ;  /* 0x000000120f0f8212 */ /* 0x004fc600078e3cff */
[----:B------:R-:W2:Y:S01]  /*03f0*/  @!P0 LDG.E R18, desc[UR4][R10.64+0x8] ;  /* 0x000008040a128981 */ /* 0x000ea2000c1e1900 */
[----:B---3--:R-:W-:-:S03]  /*0400*/  @!P0 LOP3.LUT R3, R3, R20, RZ, 0x3c, !PT ;  /* 0x0000001403038212 */ /* 0x008fc600078e3cff */
[----:B------:R-:W3:Y:S01]  /*0410*/  @P1 LDG.E R20, desc[UR4][R10.64+0x24] ;  /* 0x000024040a141981 */ /* 0x000ee2000c1e1900 */
[----:B----4-:R-:W-:-:S03]  /*0420*/  @P1 LOP3.LUT R15, R15, R22, RZ, 0x3c, !PT ;  /* 0x000000160f0f1212 */ /* 0x010fc600078e3cff */
[----:B------:R-:W4:Y:S01]  /*0430*/  @P2 LDG.E R22, desc[UR4][R10.64+0x38] ;  /* 0x000038040a162981 */ /* 0x000f22000c1e1900 */
[----:B------:R-:W-:-:S03]  /*0440*/  @P2 LOP3.LUT R15, R15, R26, RZ, 0x3c, !PT ;  /* 0x0000001a0f0f2212 */ /* 0x000fc600078e3cff */
[----:B------:R-:W4:Y:S01]  /*0450*/  @P4 LDG.E R26, desc[UR4][R10.64+0x50] ;  /* 0x000050040a1a4981 */ /* 0x000f22000c1e1900 */
[----:B------:R-:W-:-:S03]  /*0460*/  @!P0 LOP3.LUT R4, R4, R21, RZ, 0x3c, !PT ;  /* 0x0000001504048212 */ /* 0x000fc600078e3cff */
[----:B------:R-:W4:Y:S01]  /*0470*/  @P1 LDG.E R21, desc[UR4][R10.64+0x20] ;  /* 0x000020040a151981 */ /* 0x000f22000c1e1900 */
[----:B------:R-:W-:-:S03]  /*0480*/  @!P0 LOP3.LUT R2, R2, R23, RZ, 0x3c, !PT ;  /* 0x0000001702028212 */ /* 0x000fc600078e3cff */
[----:B------:R-:W4:Y:S01]  /*0490*/  @P2 LDG.E R23, desc[UR4][R10.64+0x2c] ;  /* 0x00002c040a172981 */ /* 0x000f22000c1e1900 */
[----:B------:R-:W-:-:S03]  /*04a0*/  @P1 LOP3.LUT R4, R4, R25, RZ, 0x3c, !PT ;  /* 0x0000001904041212 */ /* 0x000fc600078e3cff */
[----:B------:R-:W4:Y:S01]  /*04b0*/  @P2 LDG.E R25, desc[UR4][R10.64+0x34] ;  /* 0x000034040a192981 */ /* 0x000f22000c1e1900 */
[----:B--2---:R-:W-:-:S03]  /*04c0*/  @!P0 LOP3.LUT R5, R5, R18, RZ, 0x3c, !PT ;  /* 0x0000001205058212 */ /* 0x004fc600078e3cff */
[----:B------:R-:W2:Y:S01]  /*04d0*/  @P1 LDG.E R18, desc[UR4][R10.64+0x1c] ;  /* 0x00001c040a121981 */ /* 0x000ea2000c1e1900 */
[----:B---3--:R-:W-:-:S03]  /*04e0*/  @P1 LOP3.LUT R3, R3, R20, RZ, 0x3c, !PT ;  /* 0x0000001403031212 */ /* 0x008fc600078e3cff */
[----:B------:R-:W3:Y:S01]  /*04f0*/  @P2 LDG.E R20, desc[UR4][R10.64+0x30] ;  /* 0x000030040a142981 */ /* 0x000ee2000c1e1900 */
[----:B----4-:R-:W-:-:S03]  /*0500*/  @P2 LOP3.LUT R3, R3, R22, RZ, 0x3c, !PT ;  /* 0x0000001603032212 */ /* 0x010fc600078e3cff */
[----:B------:R-:W4:Y:S01]  /*0510*/  @P3 LDG.E R22, desc[UR4][R10.64+0x4c] ;  /* 0x00004c040a163981 */ /* 0x000f22000c1e1900 */
[----:B------:R-:W-:-:S04]  /*0520*/  @P3 LOP3.LUT R15, R15, R28, RZ, 0x3c, !PT ;  /* 0x0000001c0f0f3212 */ /* 0x000fc800078e3cff */
[----:B------:R-:W-:Y:S02]  /*0530*/  @P4 LOP3.LUT R15, R15, R26, RZ, 0x3c, !PT ;  /* 0x0000001a0f0f4212 */ /* 0x000fe400078e3cff */
[----:B------:R-:W-:Y:S01]  /*0540*/  @P1 LOP3.LUT R2, R2, R21, RZ, 0x3c, !PT ;  /* 0x0000001502021212 */ /* 0x000fe200078e3cff */
[----:B------:R-:W4:Y:S04]  /*0550*/  @P5 LDG.E R26, desc[UR4][R10.64+0x64] ;  /* 0x000064040a1a5981 */ /* 0x000f28000c1e1900 */
[----:B------:R-:W4:Y:S01]  /*0560*/  @P3 LDG.E R21, desc[UR4][R10.64+0x40] ;  /* 0x000040040a153981 */ /* 0x000f22000c1e1900 */
[----:B------:R-:W-:Y:S02]  /*0570*/  @P2 LOP3.LUT R4, R4, R23, RZ, 0x3c, !PT ;  /* 0x0000001704042212 */ /* 0x000fe400078e3cff */
[----:B------:R-:W-:Y:S01]  /*0580*/  @P2 LOP3.LUT R2, R2, R25, RZ, 0x3c, !PT ;  /* 0x0000001902022212 */ /* 0x000fe200078e3cff */
[----:B------:R-:W4:Y:S04]  /*0590*/  @P3 LDG.E R23, desc[UR4][R10.64+0x48] ;  /* 0x000048040a173981 */ /* 0x000f28000c1e1900 */
[----:B------:R-:W4:Y:S01]  /*05a0*/  @P4 LDG.E R25, desc[UR4][R10.64+0x54] ;  /* 0x000054040a194981 */ /* 0x000f22000c1e1900 */
[----:B--2---:R-:W-:-:S03]  /*05b0*/  @P1 LOP3.LUT R5, R5, R18, RZ, 0x3c, !PT ;  /* 0x0000001205051212 */ /* 0x004fc600078e3cff */
[----:B------:R-:W2:Y:S01]  /*05c0*/  @P3 LDG.E R18, desc[UR4][R10.64+0x44] ;  /* 0x000044040a123981 */ /* 0x000ea2000c1e1900 */
[----:B---3--:R-:W-:-:S03]  /*05d0*/  @P2 LOP3.LUT R5, R5, R20, RZ, 0x3c, !PT ;  /* 0x0000001405052212 */ /* 0x008fc600078e3cff */
[----:B------:R-:W3:Y:S01]  /*05e0*/  @P4 LDG.E R20, desc[UR4][R10.64+0x58] ;  /* 0x000058040a144981 */ /* 0x000ee2000c1e1900 */
[----:B----4-:R-:W-:-:S03]  /*05f0*/  @P3 LOP3.LUT R3, R3, R22, RZ, 0x3c, !PT ;  /* 0x0000001603033212 */ /* 0x010fc600078e3cff */
[----:B------:R-:W4:Y:S01]  /*0600*/  @P4 LDG.E R22, desc[UR4][R10.64+0x60] ;  /* 0x000060040a164981 */ /* 0x000f22000c1e1900 */
[----:B------:R-:W-:Y:S02]  /*0610*/  LOP3.LUT P0, RZ, R24, 0x80, RZ, 0xc0, !PT ;  /* 0x0000008018ff7812 */ /* 0x000fe4000780c0ff */
[----:B------:R-:W-:Y:S02]  /*0620*/  @P5 LOP3.LUT R15, R15, R26, RZ, 0x3c, !PT ;  /* 0x0000001a0f0f5212 */ /* 0x000fe400078e3cff */
[----:B------:R-:W4:Y:S01]  /*0630*/  @P6 LDG.E R26, desc[UR4][R10.64+0x78] ;  /* 0x000078040a1a6981 */ /* 0x000f22000c1e1900 */
[----:B------:R-:W-:-:S03]  /*0640*/  @P3 LOP3.LUT R4, R4, R21, RZ, 0x3c, !PT ;  /* 0x0000001504043212 */ /* 0x000fc600078e3cff */
[----:B------:R-:W4:Y:S01]  /*0650*/  @P4 LDG.E R21, desc[UR4][R10.64+0x5c] ;  /* 0x00005c040a154981 */ /* 0x000f22000c1e1900 */
[----:B------:R-:W-:-:S03]  /*0660*/  @P3 LOP3.LUT R2, R2, R23, RZ, 0x3c, !PT ;  /* 0x0000001702023212 */ /* 0x000fc600078e3cff */
[----:B------:R-:W4:Y:S01]  /*0670*/  @P5 LDG.E R23, desc[UR4][R10.64+0x68] ;  /* 0x000068040a175981 */ /* 0x000f22000c1e1900 */
[----:B------:R-:W-:-:S03]  /*0680*/  @P4 LOP3.LUT R4, R4, R25, RZ, 0x3c, !PT ;  /* 0x0000001904044212 */ /* 0x000fc600078e3cff */
[----:B------:R-:W4:Y:S01]  /*0690*/  @P5 LDG.E R25, desc[UR4][R10.64+0x70] ;  /* 0x000070040a195981 */ /* 0x000f22000c1e1900 */
[----:B--2---:R-:W-:-:S03]  /*06a0*/  @P3 LOP3.LUT R5, R5, R18, RZ, 0x3c, !PT ;  /* 0x0000001205053212 */ /* 0x004fc600078e3cff */
[----:B------:R-:W2:Y:S01]  /*06b0*/  @P5 LDG.E R18, desc[UR4][R10.64+0x6c] ;  /* 0x00006c040a125981 */ /* 0x000ea2000c1e1900 */
[----:B---3--:R-:W-:-:S03]  /*06c0*/  @P4 LOP3.LUT R5, R5, R20, RZ, 0x3c, !PT ;  /* 0x0000001405054212 */ /* 0x008fc600078e3cff */
[----:B------:R-:W3:Y:S01]  /*06d0*/  @P5 LDG.E R20, desc[UR4][R10.64+0x74] ;  /* 0x000074040a145981 */ /* 0x000ee2000c1e1900 */
[----:B----4-:R-:W-:-:S03]  /*06e0*/  @P4 LOP3.LUT R3, R3, R22, RZ, 0x3c, !PT ;  /* 0x0000001603034212 */ /* 0x010fc600078e3cff */
[----:B------:R-:W4:Y:S01]  /*06f0*/  @P0 LDG.E R22, desc[UR4][R10.64+0x8c] ;  /* 0x00008c040a160981 */ /* 0x000f22000c1e1900 */
[----:B------:R-:W-:-:S03]  /*0700*/  @P6 LOP3.LUT R15, R15, R26, RZ, 0x3c, !PT ;  /* 0x0000001a0f0f6212 */ /* 0x000fc600078e3cff */
        /* <DEDUP_REMOVED lines=13> */
[----:B------:R-:W-:Y:S02]  /*07e0*/  @P6 LOP3.LUT R4, R4, R27, RZ, 0x3c, !PT ;  /* 0x0000001b04046212 */ /* 0x000fe400078e3cff */
[----:B------:R-:W-:Y:S02]  /*07f0*/  @P6 LOP3.LUT R2, R2, R21, RZ, 0x3c, !PT ;  /* 0x0000001502026212 */ /* 0x000fe400078e3cff */
[----:B------:R-:W-:Y:S02]  /*0800*/  @P0 LOP3.LUT R4, R4, R23, RZ, 0x3c, !PT ;  /* 0x0000001704040212 */ /* 0x000fe400078e3cff */
[----:B------:R-:W-:Y:S02]  /*0810*/  @P0 LOP3.LUT R2, R2, R25, RZ, 0x3c, !PT ;  /* 0x0000001902020212 */ /* 0x000fe400078e3cff */
[----:B--2---:R-:W-:Y:S02]  /*0820*/  @P6 LOP3.LUT R5, R5, R18, RZ, 0x3c, !PT ;  /* 0x0000001205056212 */ /* 0x004fe400078e3cff */
[----:B---3--:R-:W-:-:S02]  /*0830*/  @P6 LOP3.LUT R3, R3, R20, RZ, 0x3c, !PT ;  /* 0x0000001403036212 */ /* 0x008fc400078e3cff */
[----:B----4-:R-:W-:Y:S02]  /*0840*/  @P0 LOP3.LUT R5, R5, R22, RZ, 0x3c, !PT ;  /* 0x0000001605050212 */ /* 0x010fe400078e3cff */
[----:B------:R-:W-:Y:S02]  /*0850*/  @P0 LOP3.LUT R3, R3, R26, RZ, 0x3c, !PT ;  /* 0x0000001a03030212 */ /* 0x000fe400078e3cff */
[----:B------:R-:W-:-:S13]  /*0860*/  R2P PR, R24.B1, 0x7f ;  /* 0x0000007f18007804 */ /* 0x000fda0000001000 */
[----:B------:R-:W2:Y:S04]  /*0870*/  @P0 LDG.E R18, desc[UR4][R10.64+0xa0] ;  /* 0x0000a0040a120981 */ /* 0x000ea8000c1e1900 */
[----:B------:R-:W3:Y:S04]  /*0880*/  @P1 LDG.E R22, desc[UR4][R10.64+0xb4] ;  /* 0x0000b4040a161981 */ /* 0x000ee8000c1e1900 */
[----:B------:R-:W4:Y:S04]  /*0890*/  @P2 LDG.E R26, desc[UR4][R10.64+0xc8] ;  /* 0x0000c8040a1a2981 */ /* 0x000f28000c1e1900 */
[----:B------:R-:W4:Y:S04]  /*08a0*/  @P3 LDG.E R28, desc[UR4][R10.64+0xdc] ;  /* 0x0000dc040a1c3981 */ /* 0x000f28000c1e1900 */
[----:B------:R-:W4:Y:S04]  /*08b0*/  @P0 LDG.E R23, desc[UR4][R10.64+0xa4] ;  /* 0x0000a4040a170981 */ /* 0x000f28000c1e1900 */
[----:B------:R-:W4:Y:S04]  /*08c0*/  @P0 LDG.E R20, desc[UR4][R10.64+0xa8] ;  /* 0x0000a8040a140981 */ /* 0x000f28000c1e1900 */
[----:B------:R-:W4:Y:S04]  /*08d0*/  @P4 LDG.E R25, desc[UR4][R10.64+0xf0] ;  /* 0x0000f0040a194981 */ /* 0x000f28000c1e1900 */
        /* <DEDUP_REMOVED lines=21> */
[----:B------:R-:W-:Y:S02]  /*0a30*/  LOP3.LUT P0, RZ, R24, 0x8000, RZ, 0xc0, !PT ;  /* 0x0000800018ff7812 */ /* 0x000fe4000780c0ff */
[----:B----4-:R-:W-:Y:S01]  /*0a40*/  @P5 LOP3.LUT R15, R15, R26, RZ, 0x3c, !PT ;  /* 0x0000001a0f0f5212 */ /* 0x010fe200078e3cff */
[----:B------:R-:W4:Y:S04]  /*0a50*/  @P3 LDG.E R24, desc[UR4][R10.64+0xe4] ;  /* 0x0000e4040a183981 */ /* 0x000f28000c1e1900 */
[----:B------:R-:W2:Y:S01]  /*0a60*/  @P6 LDG.E R26, desc[UR4][R10.64+0x118] ;  /* 0x000118040a1a6981 */ /* 0x000ea2000c1e1900 */
        /* <DEDUP_REMOVED lines=8> */
[----:B---3--:R-:W-:-:S03]  /*0af0*/  @P2 LOP3.LUT R3, R3, R22, RZ, 0x3c, !PT ;  /* 0x0000001603032212 */ /* 0x008fc600078e3cff */
[----:B------:R-:W3:Y:S01]  /*0b00*/  @P4 LDG.E R22, desc[UR4][R10.64+0x100] ;  /* 0x000100040a164981 */ /* 0x000ee2000c1e1900 */
[----:B--2---:R-:W-:-:S03]  /*0b10*/  @P6 LOP3.LUT R15, R15, R26, RZ, 0x3c, !PT ;  /* 0x0000001a0f0f6212 */ /* 0x004fc600078e3cff */
[----:B------:R-:W2:Y:S01]  /*0b20*/  @P0 LDG.E R26, desc[UR4][R10.64+0x12c] ;  /* 0x00012c040a1a0981 */ /* 0x000ea2000c1e1900 */
[----:B----4-:R-:W-:-:S03]  /*0b30*/  @P2 LOP3.LUT R2, R2, R23, RZ, 0x3c, !PT ;  /* 0x0000001702022212 */ /* 0x010fc600078e3cff */
[----:B------:R-:W4:Y:S01]  /*0b40*/  @P4 LDG.E R23, desc[UR4][R10.64+0xfc] ;  /* 0x0000fc040a174981 */ /* 0x000f22000c1e1900 */
[----:B------:R-:W-:-:S03]  /*0b50*/  @P2 LOP3.LUT R5, R5, R20, RZ, 0x3c, !PT ;  /* 0x0000001405052212 */ /* 0x000fc600078e3cff */
[----:B------:R-:W4:Y:S01]  /*0b60*/  @P4 LDG.E R20, desc[UR4][R10.64+0xf8] ;  /* 0x0000f8040a144981 */ /* 0x000f22000c1e1900 */
[----:B------:R-:W-:Y:S02]  /*0b70*/  @P3 LOP3.LUT R2, R2, R27, RZ, 0x3c, !PT ;  /* 0x0000001b02023212 */ /* 0x000fe400078e3cff */
[----:B------:R-:W-:Y:S01]  /*0b80*/  @P3 LOP3.LUT R4, R4, R25, RZ, 0x3c, !PT ;  /* 0x0000001904043212 */ /* 0x000fe200078e3cff */
[----:B------:R-:W4:Y:S01]  /*0b90*/  @P5 LDG.E R27, desc[UR4][R10.64+0x110] ;  /* 0x000110040a1b5981 */ /* 0x000f22000c1e1900 */
[----:B------:R-:W-:-:S03]  /*0ba0*/  @P3 LOP3.LUT R5, R5, R24, RZ, 0x3c, !PT ;  /* 0x0000001805053212 */ /* 0x000fc600078e3cff */
[----:B------:R-:W4:Y:S04]  /*0bb0*/  @P5 LDG.E R25, desc[UR4][R10.64+0x108] ;  /* 0x000108040a195981 */ /* 0x000f28000c1e1900 */
        /* <DEDUP_REMOVED lines=19> */
[----:B------:R-:W-:-:S05]  /*0cf0*/  VIADD R19, R19, 0x10 ;  /* 0x0000001013137836 */ /* 0x000fca0000000000 */
[----:B------:R-:W-:Y:S02]  /*0d00*/  ISETP.NE.AND P1, PT, R19, 0x20, PT ;  /* 0x000000201300780c */ /* 0x000fe40003f25270 */
[----:B------:R-:W-:Y:S02]  /*0d10*/  @P5 LOP3.LUT R3, R3, R18, RZ, 0x3c, !PT ;  /* 0x0000001203035212 */ /* 0x000fe400078e3cff */
[----:B------:R-:W-:Y:S02]  /*0d20*/  @P6 LOP3.LUT R4, R4, R21, RZ, 0x3c, !PT ;  /* 0x0000001504046212 */ /* 0x000fe400078e3cff */
[----:B---3--:R-:W-:-:S04]  /*0d30*/  @P6 LOP3.LUT R3, R3, R22, RZ, 0x3c, !PT ;  /* 0x0000001603036212 */ /* 0x008fc800078e3cff */
[----:B--2---:R-:W-:Y:S02]  /*0d40*/  @P0 LOP3.LUT R3, R3, R26, RZ, 0x3c, !PT ;  /* 0x0000001a03030212 */ /* 0x004fe400078e3cff */
[----:B----4-:R-:W-:Y:S02]  /*0d50*/  @P6 LOP3.LUT R2, R2, R23, RZ, 0x3c, !PT ;  /* 0x0000001702026212 */ /* 0x010fe400078e3cff */
[----:B------:R-:W-:Y:S02]  /*0d60*/  @P6 LOP3.LUT R5, R5, R20, RZ, 0x3c, !PT ;  /* 0x0000001405056212 */ /* 0x000fe400078e3cff */
[----:B------:R-:W-:Y:S02]  /*0d70*/  @P0 LOP3.LUT R2, R2, R27, RZ, 0x3c, !PT ;  /* 0x0000001b02020212 */ /* 0x000fe400078e3cff */
[----:B------:R-:W-:Y:S02]  /*0d80*/  @P0 LOP3.LUT R4, R4, R25, RZ, 0x3c, !PT ;  /* 0x0000001904040212 */ /* 0x000fe400078e3cff */
[----:B------:R-:W-:Y:S01]  /*0d90*/  @P0 LOP3.LUT R5, R5, R24, RZ, 0x3c, !PT ;  /* 0x0000001805050212 */ /* 0x000fe200078e3cff */
[----:B------:R-:W-:Y:S06]  /*0da0*/  @P1 BRA `(.L_x_231) ;  /* 0xfffffff400481947 */ /* 0x000fec000383ffff */
[----:B------:R-:W-:-:S05]  /*0db0*/  VIADD R17, R17, 0x1 ;  /* 0x0000000111117836 */ /* 0x000fca0000000000 */
[----:B------:R-:W-:-:S13]  /*0dc0*/  ISETP.NE.AND P0, PT, R17, 0x5, PT ;  /* 0x000000051100780c */ /* 0x000fda0003f05270 */
[----:B------:R-:W-:Y:S05]  /*0dd0*/  @P0 BRA `(.L_x_232) ;  /* 0xfffffff400300947 */ /* 0x000fea000383ffff */
[----:B------:R1:W-:Y:S01]  /*0de0*/  STG.E.64 desc[UR4][R6.64+0x8], R4 ;  /* 0x0000080406007986 */ /* 0x0003e2000c101b04 */
[----:B------:R-:W-:Y:S01]  /*0df0*/  VIADD R14, R14, 0x1 ;  /* 0x000000010e0e7836 */ /* 0x000fe20000000000 */
[----:B------:R-:W-:Y:S02]  /*0e00*/  LOP3.LUT R11, R13, 0x3, RZ, 0xc0, !PT ;  /* 0x000000030d0b7812 */ /* 0x000fe400078ec0ff */
[----:B------:R1:W-:Y:S02]  /*0e10*/  STG.E.64 desc[UR4][R6.64+0x10], R2 ;  /* 0x0000100206007986 */ /* 0x0003e4000c101b04 */
[----:B------:R-:W-:Y:S02]  /*0e20*/  ISETP.GE.U32.AND P0, PT, R14, R11, PT ;  /* 0x0000000b0e00720c */ /* 0x000fe40003f06070 */
[----:B------:R1:W-:Y:S11]  /*0e30*/  STG.E desc[UR4][R6.64+0x4], R15 ;  /* 0x0000040f06007986 */ /* 0x0003f6000c101904 */
[----:B------:R-:W-:Y:S05]  /*0e40*/  @!P0 BRA `(.L_x_233) ;  /* 0xfffffff400048947 */ /* 0x000fea000383ffff */
.L_x_230:
[----:B------:R-:W-:Y:S05]  /*0e50*/  BSYNC.RECONVERGENT B1 ;  /* 0x0000000000017941 */ /* 0x000fea0003800200 */
.L_x_229:
[C---:B------:R-:W-:Y:S01]  /*0e60*/  ISETP.GT.U32.AND P0, PT, R13.reuse, 0x3, PT ;  /* 0x000000030d00780c */ /* 0x040fe20003f04070 */
[----:B------:R-:W-:Y:S01]  /*0e70*/  VIADD R12, R12, 0x1 ;  /* 0x000000010c0c7836 */ /* 0x000fe20000000000 */
[--C-:B------:R-:W-:Y:S02]  /*0e80*/  SHF.R.U64 R13, R13, 0x2, R0.reuse ;  /* 0x000000020d0d7819 */ /* 0x100fe40000001200 */
[----:B------:R-:W-:Y:S02]  /*0e90*/  ISETP.GT.U32.AND.EX P0, PT, R0, RZ, PT, P0 ;  /* 0x000000ff0000720c */ /* 0x000fe40003f04100 */
[----:B------:R-:W-:-:S11]  /*0ea0*/  SHF.R.U32.HI R0, RZ, 0x2, R0 ;  /* 0x00000002ff007819 */ /* 0x000fd60000011600 */
[----:B------:R-:W-:Y:S05]  /*0eb0*/  @P0 BRA `(.L_x_234) ;  /* 0xfffffff000c80947 */ /* 0x000fea000383ffff */
.L_x_228:
[----:B------:R-:W-:Y:S05]  /*0ec0*/  BSYNC.RECONVERGENT B0 ;  /* 0x0000000000007941 */ /* 0x000fea0003800200 */
.L_x_227:
[----:B------:R-:W-:Y:S04]  /*0ed0*/  STG.E.64 desc[UR4][R6.64+0x18], RZ ;  /* 0x000018ff06007986 */ /* 0x000fe8000c101b04 */
[----:B------:R-:W-:Y:S04]  /*0ee0*/  STG.E desc[UR4][R6.64+0x20], RZ ;  /* 0x000020ff06007986 */ /* 0x000fe8000c101904 */
[----:B------:R-:W-:Y:S01]  /*0ef0*/  STG.E.64 desc[UR4][R6.64+0x28], RZ ;  /* 0x000028ff06007986 */ /* 0x000fe2000c101b04 */
[----:B------:R-:W-:Y:S05]  /*0f00*/  EXIT ;  /* 0x000000000000794d */ /* 0x000fea0003800000 */
.L_x_235:
        /* <DEDUP_REMOVED lines=15> */
.L_x_248:


//--------------------- .nv.global.init           --------------------------
	.section	.nv.global.init,"aw",@progbits
	.align	4
.nv.global.init:
	.type		__cudart_i2opi_f,@object
	.size		__cudart_i2opi_f,(mrg32k3aM1SubSeq - __cudart_i2opi_f)
__cudart_i2opi_f:
        /*0000*/ 	.byte	0x41, 0x90, 0x43, 0x3c, 0x99, 0x95, 0x62, 0xdb, 0xc0, 0xdd, 0x34, 0xf5, 0xd1, 0x57, 0x27, 0xfc
        /*0010*/ 	.byte	0x29, 0x15, 0x44, 0x4e, 0x6e, 0x83, 0xf9, 0xa2
	.type		mrg32k3aM1SubSeq,@object
	.size		mrg32k3aM1SubSeq,(mrg32k3aM2SubSeq - mrg32k3aM1SubSeq)
mrg32k3aM1SubSeq:
        /*0018*/ 	.byte	0x0b, 0xcc, 0xee, 0x04, 0x73, 0x29, 0x8b, 0x6f, 0xf6, 0x53, 0x03, 0xf6, 0x23, 0xf6, 0xea, 0xda
        /* <DEDUP_REMOVED lines=125> */
	.type		mrg32k3aM2SubSeq,@object
	.size		mrg32k3aM2SubSeq,(mrg32k3aM1 - mrg32k3aM2SubSeq)
mrg32k3aM2SubSeq:
        /* <DEDUP_REMOVED lines=126> */
	.type		mrg32k3aM1,@object
	.size		mrg32k3aM1,(mrg32k3aM1Seq - mrg32k3aM1)
mrg32k3aM1:
        /* <DEDUP_REMOVED lines=144> */
	.type		mrg32k3aM1Seq,@object
	.size		mrg32k3aM1Seq,(mrg32k3aM2 - mrg32k3aM1Seq)
mrg32k3aM1Seq:
        /* <DEDUP_REMOVED lines=144> */
	.type		mrg32k3aM2,@object
	.size		mrg32k3aM2,(mrg32k3aM2Seq - mrg32k3aM2)
mrg32k3aM2:
        /* <DEDUP_REMOVED lines=144> */
	.type		mrg32k3aM2Seq,@object
	.size		mrg32k3aM2Seq,(precalc_xorwow_matrix - mrg32k3aM2Seq)
mrg32k3aM2Seq:
        /* <DEDUP_REMOVED lines=144> */
	.type		precalc_xorwow_matrix,@object
	.size		precalc_xorwow_matrix,(precalc_xorwow_offset_matrix - precalc_xorwow_matrix)
precalc_xorwow_matrix:
        /* <DEDUP_REMOVED lines=6400> */
	.type		precalc_xorwow_offset_matrix,@object
	.size		precalc_xorwow_offset_matrix,(.L_1 - precalc_xorwow_offset_matrix)
precalc_xorwow_offset_matrix:
        /* <DEDUP_REMOVED lines=6400> */
.L_1:


//--------------------- .nv.shared.reserved.0     --------------------------
	.section	.nv.shared.reserved.0,"aw",@nobits
	.weak		__nv_reservedSMEM_offset_0_alias
	.size		__nv_reservedSMEM_offset_0_alias, 0, 64
	.other		__nv_reservedSMEM_offset_0_alias,@"STO_CUDA_RESERVED_SHARED STV_DEFAULT"
__nv_reservedSMEM_offset_0_alias:
	.zero		0
	.zero		64


//--------------------- .nv.constant0._Z20crossoverAndMutationPK15IndividualSPEA2PS_ffffffffP17curandStateXORWOWi --------------------------
	.section	.nv.constant0._Z20crossoverAndMutationPK15IndividualSPEA2PS_ffffffffP17curandStateXORWOWi,"a",@progbits
	.sectionflags	@""
	.align	4
.nv.constant0._Z20crossoverAndMutationPK15IndividualSPEA2PS_ffffffffP17curandStateXORWOWi:
	.zero		956


//--------------------- .nv.constant0._Z16calculateDensityP15IndividualSPEA2Pfii --------------------------
	.section	.nv.constant0._Z16calculateDensityP15IndividualSPEA2Pfii,"a",@progbits
	.sectionflags	@""
	.align	4
.nv.constant0._Z16calculateDensityP15IndividualSPEA2Pfii:
	.zero		920


//--------------------- .nv.constant0._Z19calculateRawFitnessP15IndividualSPEA2i --------------------------
	.section	.nv.constant0._Z19calculateRawFitnessP15IndividualSPEA2i,"a",@progbits
	.sectionflags	@""
	.align	4
.nv.constant0._Z19calculateRawFitnessP15IndividualSPEA2i:
	.zero		908


//--------------------- .nv.constant0._Z17calculateStrengthP15IndividualSPEA2i --------------------------
	.section	.nv.constant0._Z17calculateStrengthP15IndividualSPEA2i,"a",@progbits
	.sectionflags	@""
	.align	4
.nv.constant0._Z17calculateStrengthP15IndividualSPEA2i:
	.zero		908


//--------------------- .nv.constant0._Z15evaluateFitnessP15IndividualSPEA2PK10StationGPUifi --------------------------
	.section	.nv.constant0._Z15evaluateFitnessP15IndividualSPEA2PK10StationGPUifi,"a",@progbits
	.sectionflags	@""
	.align	4
.nv.constant0._Z15evaluateFitnessP15IndividualSPEA2PK10StationGPUifi:
	.zero		924


//--------------------- .nv.constant0._Z20initializePopulationP15IndividualSPEA2ffffffP17curandStateXORWOWi --------------------------
	.section	.nv.constant0._Z20initializePopulationP15IndividualSPEA2ffffffP17curandStateXORWOWi,"a",@progbits
	.sectionflags	@""
	.align	4
.nv.constant0._Z20initializePopulationP15IndividualSPEA2ffffffP17curandStateXORWOWi:
	.zero		940


//--------------------- .nv.constant0._Z16initRandomStatesP17curandStateXORWOWmi --------------------------
	.section	.nv.constant0._Z16initRandomStatesP17curandStateXORWOWmi,"a",@progbits
	.sectionflags	@""
	.align	4
.nv.constant0._Z16initRandomStatesP17curandStateXORWOWmi:
	.zero		916


//--------------------- SYMBOLS --------------------------

	.type		.nv.reservedSmem.offset0,@object
	.size		.nv.reservedSmem.offset0,0x4
